//
// Generated by NVIDIA NVVM Compiler
//
// Compiler Build ID: CL-36424714
// Cuda compilation tools, release 13.0, V13.0.88
// Based on NVVM 20.0.0
//

.version 9.0
.target sm_100
.address_size 64

	// .globl	slice_2d_1024
// _ZZ11argmax_1024E8red_buf0 has been demoted
// _ZZ11argmax_1024E10index_buf0 has been demoted
// _ZZN3cub18CUB_300001_SM_10006detail6reduce28DeviceReduceSingleTileKernelINS2_10policy_hubIljN4cuda3std3__44plusIlEEE10Policy1000EN6thrust24THRUST_300001_SM_1000_NS18transform_iteratorI7is_tureNSD_10device_ptrIhEEllEEPljS9_llNS7_10__identityEEEvT0_T1_T2_T3_T4_T6_E12temp_storage has been demoted
// _ZZN3cub18CUB_300001_SM_10006detail6reduce18DeviceReduceKernelINS2_10policy_hubIljN4cuda3std3__44plusIlEEE10Policy1000EN6thrust24THRUST_300001_SM_1000_NS18transform_iteratorI7is_tureNSD_10device_ptrIhEEllEEjS9_lNS7_10__identityEEEvT0_PT3_T1_NS0_13GridEvenShareISN_EET2_T4_E12temp_storage has been demoted
// _ZZN3cub18CUB_300001_SM_10006detail6reduce28DeviceReduceSingleTileKernelINS2_10policy_hubIljN4cuda3std3__44plusIlEEE10Policy1000EPlSC_iS9_llNS7_10__identityEEEvT0_T1_T2_T3_T4_T6_E12temp_storage has been demoted
// _ZZN3cub18CUB_300001_SM_10006detail6reduce28DeviceReduceSingleTileKernelINS2_10policy_hubIlyN4cuda3std3__44plusIlEEE10Policy1000EN6thrust24THRUST_300001_SM_1000_NS18transform_iteratorI7is_tureNSD_10device_ptrIhEEllEEPlyS9_llNS7_10__identityEEEvT0_T1_T2_T3_T4_T6_E12temp_storage has been demoted
// _ZZN3cub18CUB_300001_SM_10006detail6reduce18DeviceReduceKernelINS2_10policy_hubIlyN4cuda3std3__44plusIlEEE10Policy1000EN6thrust24THRUST_300001_SM_1000_NS18transform_iteratorI7is_tureNSD_10device_ptrIhEEllEEyS9_lNS7_10__identityEEEvT0_PT3_T1_NS0_13GridEvenShareISN_EET2_T4_E12temp_storage has been demoted
// _ZZN3cub18CUB_300001_SM_10006detail6reduce28DeviceReduceSingleTileKernelINS2_10policy_hubIlyN4cuda3std3__44plusIlEEE10Policy1000EPlSC_iS9_llNS7_10__identityEEEvT0_T1_T2_T3_T4_T6_E12temp_storage has been demoted
// _ZZN3cub18CUB_300001_SM_10006detail6select23DeviceSelectSweepKernelINS2_10policy_hubIfhiLb0ELNS0_10SelectImplE0EE10Policy1000EN6thrust24THRUST_300001_SM_1000_NS10device_ptrIfEENSA_IhEESB_PlNS0_13ScanTileStateIiLb1EEE7is_tureNS0_8NullTypeEiNS2_19streaming_context_tIlLb1EEELS5_0EEEvT0_T1_T2_T3_T4_T5_T6_T7_iT8_NS1_7vsmem_tEE19static_temp_storage has been demoted
// _ZZN3cub18CUB_300001_SM_10006detail6reduce28DeviceReduceSingleTileKernelINS2_10policy_hubIljN4cuda3std3__44plusIlEEE10Policy1000EN6thrust24THRUST_300001_SM_1000_NS18transform_iteratorI6is_posNSD_10device_ptrIlEEllEEPljS9_llNS7_10__identityEEEvT0_T1_T2_T3_T4_T6_E12temp_storage has been demoted
// _ZZN3cub18CUB_300001_SM_10006detail6reduce18DeviceReduceKernelINS2_10policy_hubIljN4cuda3std3__44plusIlEEE10Policy1000EN6thrust24THRUST_300001_SM_1000_NS18transform_iteratorI6is_posNSD_10device_ptrIlEEllEEjS9_lNS7_10__identityEEEvT0_PT3_T1_NS0_13GridEvenShareISN_EET2_T4_E12temp_storage has been demoted
// _ZZN3cub18CUB_300001_SM_10006detail6reduce28DeviceReduceSingleTileKernelINS2_10policy_hubIlyN4cuda3std3__44plusIlEEE10Policy1000EN6thrust24THRUST_300001_SM_1000_NS18transform_iteratorI6is_posNSD_10device_ptrIlEEllEEPlyS9_llNS7_10__identityEEEvT0_T1_T2_T3_T4_T6_E12temp_storage has been demoted
// _ZZN3cub18CUB_300001_SM_10006detail6reduce18DeviceReduceKernelINS2_10policy_hubIlyN4cuda3std3__44plusIlEEE10Policy1000EN6thrust24THRUST_300001_SM_1000_NS18transform_iteratorI6is_posNSD_10device_ptrIlEEllEEyS9_lNS7_10__identityEEEvT0_PT3_T1_NS0_13GridEvenShareISN_EET2_T4_E12temp_storage has been demoted
// _ZZN3cub18CUB_300001_SM_10006detail6reduce28DeviceReduceSingleTileKernelINS2_10policy_hubIljN4cuda3std3__44plusIlEEE10Policy1000EN6thrust24THRUST_300001_SM_1000_NS18transform_iteratorI7is_zeroNSD_10device_ptrIlEEllEEPljS9_llNS7_10__identityEEEvT0_T1_T2_T3_T4_T6_E12temp_storage has been demoted
// _ZZN3cub18CUB_300001_SM_10006detail6reduce18DeviceReduceKernelINS2_10policy_hubIljN4cuda3std3__44plusIlEEE10Policy1000EN6thrust24THRUST_300001_SM_1000_NS18transform_iteratorI7is_zeroNSD_10device_ptrIlEEllEEjS9_lNS7_10__identityEEEvT0_PT3_T1_NS0_13GridEvenShareISN_EET2_T4_E12temp_storage has been demoted
// _ZZN3cub18CUB_300001_SM_10006detail6reduce28DeviceReduceSingleTileKernelINS2_10policy_hubIlyN4cuda3std3__44plusIlEEE10Policy1000EN6thrust24THRUST_300001_SM_1000_NS18transform_iteratorI7is_zeroNSD_10device_ptrIlEEllEEPlyS9_llNS7_10__identityEEEvT0_T1_T2_T3_T4_T6_E12temp_storage has been demoted
// _ZZN3cub18CUB_300001_SM_10006detail6reduce18DeviceReduceKernelINS2_10policy_hubIlyN4cuda3std3__44plusIlEEE10Policy1000EN6thrust24THRUST_300001_SM_1000_NS18transform_iteratorI7is_zeroNSD_10device_ptrIlEEllEEyS9_lNS7_10__identityEEEvT0_PT3_T1_NS0_13GridEvenShareISN_EET2_T4_E12temp_storage has been demoted
.global .align 1 .b8 _ZN34_INTERNAL_8a2836ad_4_k_cu_184b3eb34cuda3std3__45__cpo5beginE[1];
.global .align 1 .b8 _ZN34_INTERNAL_8a2836ad_4_k_cu_184b3eb34cuda3std3__45__cpo3endE[1];
.global .align 1 .b8 _ZN34_INTERNAL_8a2836ad_4_k_cu_184b3eb34cuda3std3__45__cpo6cbeginE[1];
.global .align 1 .b8 _ZN34_INTERNAL_8a2836ad_4_k_cu_184b3eb34cuda3std3__45__cpo4cendE[1];
.global .align 1 .b8 _ZN34_INTERNAL_8a2836ad_4_k_cu_184b3eb34cuda3std3__45__cpo6rbeginE[1];
.global .align 1 .b8 _ZN34_INTERNAL_8a2836ad_4_k_cu_184b3eb34cuda3std3__45__cpo4rendE[1];
.global .align 1 .b8 _ZN34_INTERNAL_8a2836ad_4_k_cu_184b3eb34cuda3std3__45__cpo7crbeginE[1];
.global .align 1 .b8 _ZN34_INTERNAL_8a2836ad_4_k_cu_184b3eb34cuda3std3__45__cpo5crendE[1];
.global .align 1 .b8 _ZN34_INTERNAL_8a2836ad_4_k_cu_184b3eb34cuda3std3__436_GLOBAL__N__8a2836ad_4_k_cu_184b3eb36ignoreE[1];
.global .align 1 .b8 _ZN34_INTERNAL_8a2836ad_4_k_cu_184b3eb34cuda3std3__419piecewise_constructE[1];
.global .align 1 .b8 _ZN34_INTERNAL_8a2836ad_4_k_cu_184b3eb34cuda3std3__48in_placeE[1];
.global .align 1 .b8 _ZN34_INTERNAL_8a2836ad_4_k_cu_184b3eb34cuda3std3__420unreachable_sentinelE[1];
.global .align 1 .b8 _ZN34_INTERNAL_8a2836ad_4_k_cu_184b3eb34cuda3std3__47nulloptE[1];
.global .align 1 .b8 _ZN34_INTERNAL_8a2836ad_4_k_cu_184b3eb34cuda3std3__48unexpectE[1];
.global .align 1 .b8 _ZN34_INTERNAL_8a2836ad_4_k_cu_184b3eb34cuda3std6ranges3__45__cpo4swapE[1];
.global .align 1 .b8 _ZN34_INTERNAL_8a2836ad_4_k_cu_184b3eb34cuda3std6ranges3__45__cpo9iter_moveE[1];
.global .align 1 .b8 _ZN34_INTERNAL_8a2836ad_4_k_cu_184b3eb34cuda3std6ranges3__45__cpo5beginE[1];
.global .align 1 .b8 _ZN34_INTERNAL_8a2836ad_4_k_cu_184b3eb34cuda3std6ranges3__45__cpo3endE[1];
.global .align 1 .b8 _ZN34_INTERNAL_8a2836ad_4_k_cu_184b3eb34cuda3std6ranges3__45__cpo6cbeginE[1];
.global .align 1 .b8 _ZN34_INTERNAL_8a2836ad_4_k_cu_184b3eb34cuda3std6ranges3__45__cpo4cendE[1];
.global .align 1 .b8 _ZN34_INTERNAL_8a2836ad_4_k_cu_184b3eb34cuda3std6ranges3__45__cpo7advanceE[1];
.global .align 1 .b8 _ZN34_INTERNAL_8a2836ad_4_k_cu_184b3eb34cuda3std6ranges3__45__cpo9iter_swapE[1];
.global .align 1 .b8 _ZN34_INTERNAL_8a2836ad_4_k_cu_184b3eb34cuda3std6ranges3__45__cpo4nextE[1];
.global .align 1 .b8 _ZN34_INTERNAL_8a2836ad_4_k_cu_184b3eb34cuda3std6ranges3__45__cpo4prevE[1];
.global .align 1 .b8 _ZN34_INTERNAL_8a2836ad_4_k_cu_184b3eb34cuda3std6ranges3__45__cpo4dataE[1];
.global .align 1 .b8 _ZN34_INTERNAL_8a2836ad_4_k_cu_184b3eb34cuda3std6ranges3__45__cpo5cdataE[1];
.global .align 1 .b8 _ZN34_INTERNAL_8a2836ad_4_k_cu_184b3eb34cuda3std6ranges3__45__cpo4sizeE[1];
.global .align 1 .b8 _ZN34_INTERNAL_8a2836ad_4_k_cu_184b3eb34cuda3std6ranges3__45__cpo5ssizeE[1];
.global .align 1 .b8 _ZN34_INTERNAL_8a2836ad_4_k_cu_184b3eb34cuda3std6ranges3__45__cpo8distanceE[1];
.global .align 1 .b8 _ZN34_INTERNAL_8a2836ad_4_k_cu_184b3eb36thrust24THRUST_300001_SM_1000_NS6system6detail10sequential3seqE[1];
.global .align 1 .b8 _ZN34_INTERNAL_8a2836ad_4_k_cu_184b3eb36thrust24THRUST_300001_SM_1000_NS6system3cpp3parE[1];
.global .align 1 .b8 _ZN34_INTERNAL_8a2836ad_4_k_cu_184b3eb36thrust24THRUST_300001_SM_1000_NS8cuda_cub3parE[1];
.global .align 1 .b8 _ZN34_INTERNAL_8a2836ad_4_k_cu_184b3eb36thrust24THRUST_300001_SM_1000_NS8cuda_cub10par_nosyncE[1];
.global .align 1 .b8 _ZN34_INTERNAL_8a2836ad_4_k_cu_184b3eb36thrust24THRUST_300001_SM_1000_NS12placeholders2_1E[1];
.global .align 1 .b8 _ZN34_INTERNAL_8a2836ad_4_k_cu_184b3eb36thrust24THRUST_300001_SM_1000_NS12placeholders2_2E[1];
.global .align 1 .b8 _ZN34_INTERNAL_8a2836ad_4_k_cu_184b3eb36thrust24THRUST_300001_SM_1000_NS12placeholders2_3E[1];
.global .align 1 .b8 _ZN34_INTERNAL_8a2836ad_4_k_cu_184b3eb36thrust24THRUST_300001_SM_1000_NS12placeholders2_4E[1];
.global .align 1 .b8 _ZN34_INTERNAL_8a2836ad_4_k_cu_184b3eb36thrust24THRUST_300001_SM_1000_NS12placeholders2_5E[1];
.global .align 1 .b8 _ZN34_INTERNAL_8a2836ad_4_k_cu_184b3eb36thrust24THRUST_300001_SM_1000_NS12placeholders2_6E[1];
.global .align 1 .b8 _ZN34_INTERNAL_8a2836ad_4_k_cu_184b3eb36thrust24THRUST_300001_SM_1000_NS12placeholders2_7E[1];
.global .align 1 .b8 _ZN34_INTERNAL_8a2836ad_4_k_cu_184b3eb36thrust24THRUST_300001_SM_1000_NS12placeholders2_8E[1];
.global .align 1 .b8 _ZN34_INTERNAL_8a2836ad_4_k_cu_184b3eb36thrust24THRUST_300001_SM_1000_NS12placeholders2_9E[1];
.global .align 1 .b8 _ZN34_INTERNAL_8a2836ad_4_k_cu_184b3eb36thrust24THRUST_300001_SM_1000_NS12placeholders3_10E[1];
.global .align 1 .b8 _ZN34_INTERNAL_8a2836ad_4_k_cu_184b3eb36thrust24THRUST_300001_SM_1000_NS3seqE[1];
.global .align 1 .b8 _ZN34_INTERNAL_8a2836ad_4_k_cu_184b3eb36thrust24THRUST_300001_SM_1000_NS6deviceE[1];

.visible .entry slice_2d_1024(
	.param .u64 .ptr .align 1 slice_2d_1024_param_0,
	.param .u64 .ptr .align 1 slice_2d_1024_param_1,
	.param .u64 .ptr .align 1 slice_2d_1024_param_2,
	.param .u32 slice_2d_1024_param_3,
	.param .u32 slice_2d_1024_param_4
)
{
	.reg .pred 	%p<3>;
	.reg .b32 	%r<15>;
	.reg .b32 	%f<2>;
	.reg .b64 	%rd<13>;

	ld.param.u64 	%rd1, [slice_2d_1024_param_0];
	ld.param.u64 	%rd2, [slice_2d_1024_param_1];
	ld.param.u64 	%rd3, [slice_2d_1024_param_2];
	ld.param.u32 	%r5, [slice_2d_1024_param_3];
	ld.param.u32 	%r6, [slice_2d_1024_param_4];
	mov.u32 	%r1, %ctaid.x;
	shl.b32 	%r7, %r1, 8;
	mov.u32 	%r2, %tid.x;
	shr.u32 	%r8, %r2, 2;
	or.b32  	%r3, %r7, %r8;
	setp.ge.s32 	%p1, %r3, %r5;
	@%p1 bra 	$L__BB0_3;
	shl.b32 	%r9, %r1, 10;
	or.b32  	%r4, %r9, %r2;
	mul.lo.s32 	%r10, %r6, %r5;
	setp.ge.s32 	%p2, %r4, %r10;
	@%p2 bra 	$L__BB0_3;
	cvta.to.global.u64 	%rd4, %rd3;
	mul.wide.u32 	%rd5, %r3, 4;
	add.s64 	%rd6, %rd4, %rd5;
	ld.global.nc.u32 	%r11, [%rd6];
	shl.b32 	%r12, %r11, 2;
	and.b32  	%r13, %r2, 3;
	or.b32  	%r14, %r12, %r13;
	cvta.to.global.u64 	%rd7, %rd2;
	mul.wide.s32 	%rd8, %r14, 4;
	add.s64 	%rd9, %rd7, %rd8;
	ld.global.nc.f32 	%f1, [%rd9];
	cvta.to.global.u64 	%rd10, %rd1;
	mul.wide.u32 	%rd11, %r4, 4;
	add.s64 	%rd12, %rd10, %rd11;
	st.global.f32 	[%rd12], %f1;
$L__BB0_3:
	ret;

}
	// .globl	slice_2d_1024_2
.visible .entry slice_2d_1024_2(
	.param .u64 .ptr .align 1 slice_2d_1024_2_param_0,
	.param .u64 .ptr .align 1 slice_2d_1024_2_param_1,
	.param .u64 .ptr .align 1 slice_2d_1024_2_param_2,
	.param .u32 slice_2d_1024_2_param_3,
	.param .u32 slice_2d_1024_2_param_4
)
{
	.reg .pred 	%p<2>;
	.reg .b32 	%r<14>;
	.reg .b32 	%f<2>;
	.reg .b64 	%rd<13>;

	ld.param.u64 	%rd1, [slice_2d_1024_2_param_0];
	ld.param.u64 	%rd2, [slice_2d_1024_2_param_1];
	ld.param.u64 	%rd3, [slice_2d_1024_2_param_2];
	ld.param.u32 	%r2, [slice_2d_1024_2_param_3];
	ld.param.u32 	%r3, [slice_2d_1024_2_param_4];
	mov.u32 	%r4, %ctaid.x;
	shl.b32 	%r5, %r4, 10;
	mov.u32 	%r6, %tid.x;
	or.b32  	%r1, %r5, %r6;
	mul.lo.s32 	%r7, %r3, %r2;
	setp.ge.s32 	%p1, %r1, %r7;
	@%p1 bra 	$L__BB1_2;
	cvta.to.global.u64 	%rd4, %rd3;
	cvta.to.global.u64 	%rd5, %rd2;
	cvta.to.global.u64 	%rd6, %rd1;
	mul.hi.u32 	%r8, %r1, 1717986919;
	shr.u32 	%r9, %r8, 1;
	mul.wide.u32 	%rd7, %r9, 4;
	add.s64 	%rd8, %rd4, %rd7;
	ld.global.nc.u32 	%r10, [%rd8];
	mul.lo.s32 	%r11, %r9, 5;
	sub.s32 	%r12, %r1, %r11;
	mad.lo.s32 	%r13, %r10, 5, %r12;
	mul.wide.s32 	%rd9, %r13, 4;
	add.s64 	%rd10, %rd5, %rd9;
	ld.global.nc.f32 	%f1, [%rd10];
	mul.wide.u32 	%rd11, %r1, 4;
	add.s64 	%rd12, %rd6, %rd11;
	st.global.f32 	[%rd12], %f1;
$L__BB1_2:
	ret;

}
	// .globl	delta2box_1
.visible .entry delta2box_1(
	.param .u64 .ptr .align 1 delta2box_1_param_0,
	.param .u64 .ptr .align 1 delta2box_1_param_1,
	.param .u64 .ptr .align 1 delta2box_1_param_2,
	.param .u32 delta2box_1_param_3,
	.param .f32 delta2box_1_param_4
)
{
	.reg .pred 	%p<11>;
	.reg .b32 	%r<14>;
	.reg .b32 	%f<36>;
	.reg .b64 	%rd<13>;
	.reg .b64 	%fd<4>;

	ld.param.u64 	%rd2, [delta2box_1_param_0];
	ld.param.u64 	%rd3, [delta2box_1_param_1];
	ld.param.u64 	%rd4, [delta2box_1_param_2];
	ld.param.u32 	%r6, [delta2box_1_param_3];
	ld.param.f32 	%f16, [delta2box_1_param_4];
	mov.u32 	%r7, %ctaid.x;
	shl.b32 	%r8, %r7, 8;
	mov.u32 	%r1, %tid.x;
	shr.u32 	%r9, %r1, 2;
	or.b32  	%r2, %r8, %r9;
	setp.ge.s32 	%p1, %r2, %r6;
	and.b32  	%r3, %r1, 3;
	shl.b32 	%r10, %r7, 10;
	or.b32  	%r4, %r10, %r1;
	@%p1 bra 	$L__BB2_6;
	setp.lt.u32 	%p2, %r3, 2;
	cvta.to.global.u64 	%rd5, %rd2;
	mul.wide.u32 	%rd6, %r4, 4;
	add.s64 	%rd1, %rd5, %rd6;
	@%p2 bra 	$L__BB2_3;
	ld.global.nc.f32 	%f30, [%rd1];
	ld.global.nc.f32 	%f20, [%rd1+-8];
	sub.f32 	%f21, %f30, %f20;
	add.f32 	%f33, %f21, 0f3F800000;
	bra.uni 	$L__BB2_4;
$L__BB2_3:
	ld.global.nc.f32 	%f30, [%rd1];
	ld.global.nc.f32 	%f18, [%rd1+8];
	add.f32 	%f19, %f30, %f18;
	mul.f32 	%f33, %f19, 0f3F000000;
$L__BB2_4:
	setp.gt.u32 	%p3, %r3, 1;
	@%p3 bra 	$L__BB2_6;
	ld.global.nc.f32 	%f23, [%rd1+8];
	sub.f32 	%f24, %f23, %f30;
	add.f32 	%f32, %f24, 0f3F800000;
$L__BB2_6:
	setp.ge.s32 	%p4, %r2, %r6;
	@%p4 bra 	$L__BB2_15;
	cvta.to.global.u64 	%rd7, %rd3;
	mul.wide.u32 	%rd8, %r4, 4;
	add.s64 	%rd9, %rd7, %rd8;
	ld.global.nc.f32 	%f25, [%rd9];
	and.b32  	%r5, %r1, 2;
	shr.u32 	%r11, %r1, 1;
	and.b32  	%r12, %r11, 1;
	setp.eq.b32 	%p5, %r12, 1;
	setp.gt.f32 	%p6, %f25, %f16;
	selp.f32 	%f27, %f16, %f25, %p6;
	selp.f32 	%f34, %f27, %f25, %p5;
	setp.eq.s32 	%p7, %r5, 0;
	@%p7 bra 	$L__BB2_10;
	cvt.f64.f32 	%fd1, %f34;
	cvt.f64.f32 	%fd2, %f16;
	neg.f64 	%fd3, %fd2;
	setp.geu.f64 	%p8, %fd1, %fd3;
	@%p8 bra 	$L__BB2_10;
	neg.f32 	%f34, %f16;
$L__BB2_10:
	shl.b32 	%r13, %r6, 2;
	setp.ge.u32 	%p9, %r4, %r13;
	@%p9 bra 	$L__BB2_15;
	setp.eq.s32 	%p10, %r5, 0;
	@%p10 bra 	$L__BB2_13;
	mul.f32 	%f28, %f34, 0f3FB8AA3B;
	ex2.approx.f32 	%f29, %f28;
	mul.f32 	%f35, %f33, %f29;
	bra.uni 	$L__BB2_14;
$L__BB2_13:
	fma.rn.f32 	%f35, %f34, %f32, %f33;
$L__BB2_14:
	cvta.to.global.u64 	%rd10, %rd4;
	add.s64 	%rd12, %rd10, %rd8;
	st.global.f32 	[%rd12], %f35;
$L__BB2_15:
	ret;

}
	// .globl	delta2box_2
.visible .entry delta2box_2(
	.param .u64 .ptr .align 1 delta2box_2_param_0,
	.param .u64 .ptr .align 1 delta2box_2_param_1,
	.param .u32 delta2box_2_param_2,
	.param .u32 delta2box_2_param_3,
	.param .u32 delta2box_2_param_4
)
{
	.reg .pred 	%p<10>;
	.reg .b32 	%r<21>;
	.reg .b32 	%f<19>;
	.reg .b64 	%rd<15>;

	ld.param.u64 	%rd3, [delta2box_2_param_0];
	ld.param.u64 	%rd4, [delta2box_2_param_1];
	ld.param.u32 	%r5, [delta2box_2_param_2];
	ld.param.u32 	%r6, [delta2box_2_param_3];
	ld.param.u32 	%r7, [delta2box_2_param_4];
	cvta.to.global.u64 	%rd1, %rd4;
	cvta.to.global.u64 	%rd2, %rd3;
	mov.u32 	%r1, %ctaid.x;
	shl.b32 	%r8, %r1, 8;
	mov.u32 	%r2, %tid.x;
	shr.u32 	%r9, %r2, 2;
	or.b32  	%r3, %r8, %r9;
	setp.gt.u32 	%p1, %r3, 999;
	@%p1 bra 	$L__BB3_4;
	and.b32  	%r10, %r2, 2;
	setp.ne.s32 	%p2, %r10, 0;
	@%p2 bra 	$L__BB3_3;
	shl.b32 	%r14, %r1, 10;
	or.b32  	%r15, %r14, %r2;
	mul.wide.u32 	%rd9, %r15, 4;
	add.s64 	%rd10, %rd2, %rd9;
	ld.global.nc.f32 	%f8, [%rd10];
	ld.global.nc.f32 	%f9, [%rd10+8];
	mul.f32 	%f10, %f9, 0f3F000000;
	sub.f32 	%f11, %f8, %f10;
	add.f32 	%f18, %f11, 0f3F000000;
	bra.uni 	$L__BB3_4;
$L__BB3_3:
	shl.b32 	%r11, %r1, 10;
	or.b32  	%r12, %r11, %r2;
	add.s32 	%r13, %r12, -2;
	mul.wide.u32 	%rd5, %r13, 4;
	add.s64 	%rd6, %rd2, %rd5;
	ld.global.nc.f32 	%f5, [%rd6];
	mul.wide.u32 	%rd7, %r12, 4;
	add.s64 	%rd8, %rd2, %rd7;
	ld.global.nc.f32 	%f6, [%rd8];
	fma.rn.f32 	%f7, %f6, 0f3F000000, %f5;
	add.f32 	%f18, %f7, 0fBF000000;
$L__BB3_4:
	setp.ge.s32 	%p3, %r3, %r5;
	@%p3 bra 	$L__BB3_9;
	shl.b32 	%r16, %r1, 10;
	or.b32  	%r4, %r16, %r2;
	shl.b32 	%r17, %r5, 2;
	setp.ge.u32 	%p4, %r4, %r17;
	@%p4 bra 	$L__BB3_9;
	and.b32  	%r18, %r2, 1;
	setp.eq.b32 	%p5, %r18, 1;
	@%p5 bra 	$L__BB3_8;
	add.s32 	%r20, %r7, -1;
	cvt.rn.f32.s32 	%f15, %r20;
	setp.gt.f32 	%p8, %f18, %f15;
	selp.f32 	%f16, %f15, %f18, %p8;
	setp.lt.f32 	%p9, %f16, 0f00000000;
	selp.f32 	%f17, 0f00000000, %f16, %p9;
	mul.wide.u32 	%rd13, %r4, 4;
	add.s64 	%rd14, %rd1, %rd13;
	st.global.f32 	[%rd14], %f17;
	bra.uni 	$L__BB3_9;
$L__BB3_8:
	add.s32 	%r19, %r6, -1;
	cvt.rn.f32.s32 	%f12, %r19;
	setp.gt.f32 	%p6, %f18, %f12;
	selp.f32 	%f13, %f12, %f18, %p6;
	setp.lt.f32 	%p7, %f13, 0f00000000;
	selp.f32 	%f14, 0f00000000, %f13, %p7;
	mul.wide.u32 	%rd11, %r4, 4;
	add.s64 	%rd12, %rd1, %rd11;
	st.global.f32 	[%rd12], %f14;
$L__BB3_9:
	ret;

}
	// .globl	anchor_inside_flags_1024
.visible .entry anchor_inside_flags_1024(
	.param .u64 .ptr .align 1 anchor_inside_flags_1024_param_0,
	.param .u64 .ptr .align 1 anchor_inside_flags_1024_param_1,
	.param .u64 .ptr .align 1 anchor_inside_flags_1024_param_2,
	.param .u32 anchor_inside_flags_1024_param_3,
	.param .u32 anchor_inside_flags_1024_param_4,
	.param .u32 anchor_inside_flags_1024_param_5,
	.param .u32 anchor_inside_flags_1024_param_6
)
{
	.reg .pred 	%p<8>;
	.reg .b16 	%rs<10>;
	.reg .b32 	%r<17>;
	.reg .b32 	%f<7>;
	.reg .b64 	%rd<13>;
	.reg .b64 	%fd<5>;

	ld.param.u64 	%rd2, [anchor_inside_flags_1024_param_0];
	ld.param.u64 	%rd3, [anchor_inside_flags_1024_param_1];
	ld.param.u64 	%rd4, [anchor_inside_flags_1024_param_2];
	ld.param.u32 	%r6, [anchor_inside_flags_1024_param_3];
	ld.param.u32 	%r7, [anchor_inside_flags_1024_param_4];
	ld.param.u32 	%r8, [anchor_inside_flags_1024_param_5];
	ld.param.u32 	%r9, [anchor_inside_flags_1024_param_6];
	mov.u32 	%r1, %ctaid.x;
	shl.b32 	%r10, %r1, 8;
	mov.u32 	%r2, %tid.x;
	shr.u32 	%r11, %r2, 2;
	or.b32  	%r3, %r10, %r11;
	setp.ge.s32 	%p1, %r3, %r6;
	@%p1 bra 	$L__BB4_8;
	shl.b32 	%r4, %r1, 10;
	or.b32  	%r5, %r4, %r2;
	shl.b32 	%r12, %r6, 2;
	setp.ge.u32 	%p2, %r5, %r12;
	@%p2 bra 	$L__BB4_8;
	cvt.u64.u32 	%rd5, %r3;
	cvta.to.global.u64 	%rd6, %rd3;
	add.s64 	%rd7, %rd6, %rd5;
	ld.global.nc.u8 	%rs4, [%rd7];
	cvt.u16.u8 	%rs5, %rs4;
	setp.ne.s16 	%p3, %rs5, 49;
	mov.b16 	%rs9, 48;
	@%p3 bra 	$L__BB4_7;
	cvt.rn.f64.s32 	%fd2, %r7;
	neg.f64 	%fd1, %fd2;
	and.b32  	%r13, %r2, 1020;
	add.s32 	%r14, %r4, %r13;
	cvta.to.global.u64 	%rd8, %rd4;
	mul.wide.u32 	%rd9, %r14, 4;
	add.s64 	%rd1, %rd8, %rd9;
	ld.global.nc.f32 	%f1, [%rd1];
	cvt.f64.f32 	%fd3, %f1;
	setp.gtu.f64 	%p4, %fd1, %fd3;
	@%p4 bra 	$L__BB4_7;
	ld.global.nc.f32 	%f2, [%rd1+4];
	cvt.f64.f32 	%fd4, %f2;
	setp.gtu.f64 	%p5, %fd1, %fd4;
	@%p5 bra 	$L__BB4_7;
	ld.global.nc.f32 	%f3, [%rd1+8];
	add.s32 	%r15, %r9, %r7;
	cvt.rn.f32.s32 	%f4, %r15;
	setp.geu.f32 	%p6, %f3, %f4;
	@%p6 bra 	$L__BB4_7;
	ld.global.nc.f32 	%f5, [%rd1+12];
	add.s32 	%r16, %r8, %r7;
	cvt.rn.f32.s32 	%f6, %r16;
	setp.lt.f32 	%p7, %f5, %f6;
	selp.b16 	%rs9, 49, 48, %p7;
$L__BB4_7:
	cvt.u64.u32 	%rd10, %r5;
	cvta.to.global.u64 	%rd11, %rd2;
	add.s64 	%rd12, %rd11, %rd10;
	st.global.u8 	[%rd12], %rs9;
$L__BB4_8:
	ret;

}
	// .globl	box_overlap_1024
.visible .entry box_overlap_1024(
	.param .u64 .ptr .align 1 box_overlap_1024_param_0,
	.param .u64 .ptr .align 1 box_overlap_1024_param_1,
	.param .u64 .ptr .align 1 box_overlap_1024_param_2,
	.param .u32 box_overlap_1024_param_3,
	.param .u32 box_overlap_1024_param_4
)
{
	.reg .pred 	%p<5>;
	.reg .b32 	%r<23>;
	.reg .b32 	%f<54>;
	.reg .b64 	%rd<21>;

	ld.param.u64 	%rd4, [box_overlap_1024_param_0];
	ld.param.u64 	%rd5, [box_overlap_1024_param_1];
	ld.param.u64 	%rd3, [box_overlap_1024_param_2];
	ld.param.u32 	%r3, [box_overlap_1024_param_3];
	ld.param.u32 	%r4, [box_overlap_1024_param_4];
	cvta.to.global.u64 	%rd1, %rd5;
	cvta.to.global.u64 	%rd2, %rd4;
	mov.u32 	%r5, %ctaid.x;
	shl.b32 	%r6, %r5, 10;
	mov.u32 	%r7, %tid.x;
	or.b32  	%r1, %r6, %r7;
	mul.lo.s32 	%r2, %r4, %r3;
	setp.ge.s32 	%p1, %r1, %r2;
	@%p1 bra 	$L__BB5_2;
	div.s32 	%r8, %r1, %r3;
	shl.b32 	%r9, %r8, 2;
	mul.wide.s32 	%rd6, %r9, 4;
	add.s64 	%rd7, %rd2, %rd6;
	ld.global.nc.f32 	%f15, [%rd7+8];
	mul.lo.s32 	%r10, %r8, %r3;
	sub.s32 	%r11, %r1, %r10;
	shl.b32 	%r12, %r11, 2;
	mul.wide.u32 	%rd8, %r12, 4;
	add.s64 	%rd9, %rd1, %rd8;
	ld.global.nc.f32 	%f16, [%rd9+8];
	min.f32 	%f53, %f15, %f16;
	ld.global.nc.f32 	%f17, [%rd7+12];
	ld.global.nc.f32 	%f18, [%rd9+12];
	min.f32 	%f52, %f17, %f18;
$L__BB5_2:
	setp.ge.s32 	%p2, %r1, %r2;
	@%p2 bra 	$L__BB5_4;
	div.s32 	%r13, %r1, %r3;
	shl.b32 	%r14, %r13, 2;
	mul.wide.s32 	%rd10, %r14, 4;
	add.s64 	%rd11, %rd2, %rd10;
	ld.global.nc.f32 	%f20, [%rd11];
	mul.lo.s32 	%r15, %r13, %r3;
	sub.s32 	%r16, %r1, %r15;
	shl.b32 	%r17, %r16, 2;
	mul.wide.u32 	%rd12, %r17, 4;
	add.s64 	%rd13, %rd1, %rd12;
	ld.global.nc.f32 	%f21, [%rd13];
	max.f32 	%f51, %f20, %f21;
	ld.global.nc.f32 	%f22, [%rd11+4];
	ld.global.nc.f32 	%f23, [%rd13+4];
	max.f32 	%f50, %f22, %f23;
$L__BB5_4:
	setp.ge.s32 	%p3, %r1, %r2;
	@%p3 bra 	$L__BB5_6;
	sub.f32 	%f24, %f53, %f51;
	add.f32 	%f25, %f24, 0f3F800000;
	max.f32 	%f53, %f25, 0f00000000;
	sub.f32 	%f26, %f52, %f50;
	add.f32 	%f27, %f26, 0f3F800000;
	max.f32 	%f52, %f27, 0f00000000;
$L__BB5_6:
	setp.ge.s32 	%p4, %r1, %r2;
	mul.f32 	%f13, %f53, %f52;
	@%p4 bra 	$L__BB5_8;
	div.s32 	%r18, %r1, %r3;
	shl.b32 	%r19, %r18, 2;
	mul.wide.s32 	%rd14, %r19, 4;
	add.s64 	%rd15, %rd2, %rd14;
	ld.global.nc.f32 	%f28, [%rd15+8];
	ld.global.nc.f32 	%f29, [%rd15];
	sub.f32 	%f30, %f28, %f29;
	add.f32 	%f31, %f30, 0f3F800000;
	ld.global.nc.f32 	%f32, [%rd15+12];
	ld.global.nc.f32 	%f33, [%rd15+4];
	sub.f32 	%f34, %f32, %f33;
	add.f32 	%f35, %f34, 0f3F800000;
	mul.lo.s32 	%r20, %r18, %r3;
	sub.s32 	%r21, %r1, %r20;
	shl.b32 	%r22, %r21, 2;
	mul.wide.u32 	%rd16, %r22, 4;
	add.s64 	%rd17, %rd1, %rd16;
	ld.global.nc.f32 	%f36, [%rd17+8];
	ld.global.nc.f32 	%f37, [%rd17];
	sub.f32 	%f38, %f36, %f37;
	add.f32 	%f39, %f38, 0f3F800000;
	ld.global.nc.f32 	%f40, [%rd17+12];
	ld.global.nc.f32 	%f41, [%rd17+4];
	sub.f32 	%f42, %f40, %f41;
	add.f32 	%f43, %f42, 0f3F800000;
	mul.f32 	%f44, %f39, %f43;
	fma.rn.f32 	%f45, %f31, %f35, %f44;
	sub.f32 	%f46, %f45, %f13;
	div.rn.f32 	%f47, %f13, %f46;
	cvta.to.global.u64 	%rd18, %rd3;
	mul.wide.u32 	%rd19, %r1, 4;
	add.s64 	%rd20, %rd18, %rd19;
	st.global.f32 	[%rd20], %f47;
$L__BB5_8:
	ret;

}
	// .globl	argmax_1024
.visible .entry argmax_1024(
	.param .u64 .ptr .align 1 argmax_1024_param_0,
	.param .u64 .ptr .align 1 argmax_1024_param_1,
	.param .u64 .ptr .align 1 argmax_1024_param_2,
	.param .u32 argmax_1024_param_3,
	.param .u32 argmax_1024_param_4
)
{
	.reg .pred 	%p<37>;
	.reg .b32 	%r<86>;
	.reg .b32 	%f<51>;
	.reg .b64 	%rd<20>;
	// demoted variable
	.shared .align 4 .b8 _ZZ11argmax_1024E8red_buf0[4096];
	// demoted variable
	.shared .align 4 .b8 _ZZ11argmax_1024E10index_buf0[4096];
	ld.param.u64 	%rd4, [argmax_1024_param_0];
	ld.param.u64 	%rd2, [argmax_1024_param_1];
	ld.param.u64 	%rd3, [argmax_1024_param_2];
	ld.param.u32 	%r43, [argmax_1024_param_4];
	cvta.to.global.u64 	%rd1, %rd4;
	mov.u32 	%r1, %ctaid.x;
	mul.lo.s32 	%r2, %r43, %r1;
	setp.lt.s32 	%p1, %r43, 1;
	mov.b32 	%r74, 0;
	mov.f32 	%f43, 0fFF7FFFFD;
	@%p1 bra 	$L__BB6_22;
	add.s32 	%r3, %r43, 1023;
	shr.u32 	%r4, %r3, 10;
	mov.u32 	%r5, %tid.x;
	and.b32  	%r6, %r4, 3;
	setp.lt.u32 	%p2, %r43, 3073;
	mov.f32 	%f43, 0fFF7FFFFD;
	mov.b32 	%r78, 0;
	mov.u32 	%r74, %r78;
	@%p2 bra 	$L__BB6_16;
	and.b32  	%r78, %r4, 2097148;
	and.b32  	%r49, %r4, 2097148;
	neg.s32 	%r71, %r49;
	or.b32  	%r70, %r5, 2048;
	add.s32 	%r69, %r5, %r2;
	mov.f32 	%f43, 0fFF7FFFFD;
	mov.b32 	%r74, 0;
$L__BB6_3:
	add.s32 	%r15, %r70, -2048;
	setp.ge.u32 	%p3, %r15, %r43;
	@%p3 bra 	$L__BB6_6;
	mul.wide.u32 	%rd5, %r69, 4;
	add.s64 	%rd6, %rd1, %rd5;
	ld.global.nc.f32 	%f2, [%rd6];
	setp.geu.f32 	%p4, %f43, %f2;
	@%p4 bra 	$L__BB6_6;
	mov.f32 	%f43, %f2;
	mov.u32 	%r74, %r15;
$L__BB6_6:
	add.s32 	%r17, %r70, -1024;
	setp.ge.u32 	%p5, %r17, %r43;
	@%p5 bra 	$L__BB6_9;
	add.s32 	%r50, %r69, 1024;
	mul.wide.u32 	%rd7, %r50, 4;
	add.s64 	%rd8, %rd1, %rd7;
	ld.global.nc.f32 	%f4, [%rd8];
	setp.geu.f32 	%p6, %f43, %f4;
	@%p6 bra 	$L__BB6_9;
	mov.f32 	%f43, %f4;
	mov.u32 	%r74, %r17;
$L__BB6_9:
	add.s32 	%r19, %r70, 1024;
	setp.ge.u32 	%p7, %r70, %r43;
	@%p7 bra 	$L__BB6_12;
	add.s32 	%r51, %r69, 2048;
	mul.wide.u32 	%rd9, %r51, 4;
	add.s64 	%rd10, %rd1, %rd9;
	ld.global.nc.f32 	%f6, [%rd10];
	setp.geu.f32 	%p8, %f43, %f6;
	@%p8 bra 	$L__BB6_12;
	mov.f32 	%f43, %f6;
	mov.u32 	%r74, %r70;
$L__BB6_12:
	setp.ge.u32 	%p9, %r19, %r43;
	@%p9 bra 	$L__BB6_15;
	add.s32 	%r52, %r69, 3072;
	mul.wide.u32 	%rd11, %r52, 4;
	add.s64 	%rd12, %rd1, %rd11;
	ld.global.nc.f32 	%f8, [%rd12];
	setp.geu.f32 	%p10, %f43, %f8;
	@%p10 bra 	$L__BB6_15;
	mov.f32 	%f43, %f8;
	mov.u32 	%r74, %r19;
$L__BB6_15:
	add.s32 	%r71, %r71, 4;
	add.s32 	%r70, %r70, 4096;
	add.s32 	%r69, %r69, 4096;
	setp.ne.s32 	%p11, %r71, 0;
	@%p11 bra 	$L__BB6_3;
$L__BB6_16:
	setp.eq.s32 	%p12, %r6, 0;
	@%p12 bra 	$L__BB6_22;
	add.s32 	%r53, %r5, %r2;
	shl.b32 	%r54, %r78, 10;
	add.s32 	%r82, %r53, %r54;
	or.b32  	%r81, %r5, %r54;
	neg.s32 	%r80, %r6;
$L__BB6_18:
	.pragma "nounroll";
	setp.ge.u32 	%p13, %r81, %r43;
	@%p13 bra 	$L__BB6_21;
	mul.wide.u32 	%rd13, %r82, 4;
	add.s64 	%rd14, %rd1, %rd13;
	ld.global.nc.f32 	%f13, [%rd14];
	setp.geu.f32 	%p14, %f43, %f13;
	@%p14 bra 	$L__BB6_21;
	mov.f32 	%f43, %f13;
	mov.u32 	%r74, %r81;
$L__BB6_21:
	add.s32 	%r82, %r82, 1024;
	add.s32 	%r81, %r81, 1024;
	add.s32 	%r80, %r80, 1;
	setp.ne.s32 	%p15, %r80, 0;
	@%p15 bra 	$L__BB6_18;
$L__BB6_22:
	bar.sync 	0;
	mov.u32 	%r40, %tid.x;
	shl.b32 	%r55, %r40, 2;
	mov.u32 	%r56, _ZZ11argmax_1024E8red_buf0;
	add.s32 	%r41, %r56, %r55;
	st.volatile.shared.f32 	[%r41], %f43;
	mov.u32 	%r57, _ZZ11argmax_1024E10index_buf0;
	add.s32 	%r42, %r57, %r55;
	st.volatile.shared.u32 	[%r42], %r74;
	bar.sync 	0;
	setp.gt.u32 	%p16, %r40, 511;
	@%p16 bra 	$L__BB6_25;
	ld.shared.f32 	%f30, [%r41];
	ld.shared.f32 	%f16, [%r41+2048];
	setp.geu.f32 	%p17, %f30, %f16;
	@%p17 bra 	$L__BB6_25;
	st.shared.f32 	[%r41], %f16;
	ld.shared.u32 	%r58, [%r42+2048];
	st.shared.u32 	[%r42], %r58;
$L__BB6_25:
	bar.sync 	0;
	setp.gt.u32 	%p18, %r40, 255;
	@%p18 bra 	$L__BB6_28;
	ld.shared.f32 	%f31, [%r41];
	ld.shared.f32 	%f17, [%r41+1024];
	setp.geu.f32 	%p19, %f31, %f17;
	@%p19 bra 	$L__BB6_28;
	st.shared.f32 	[%r41], %f17;
	ld.shared.u32 	%r59, [%r42+1024];
	st.shared.u32 	[%r42], %r59;
$L__BB6_28:
	bar.sync 	0;
	setp.gt.u32 	%p20, %r40, 127;
	@%p20 bra 	$L__BB6_31;
	ld.shared.f32 	%f32, [%r41];
	ld.shared.f32 	%f18, [%r41+512];
	setp.geu.f32 	%p21, %f32, %f18;
	@%p21 bra 	$L__BB6_31;
	st.shared.f32 	[%r41], %f18;
	ld.shared.u32 	%r60, [%r42+512];
	st.shared.u32 	[%r42], %r60;
$L__BB6_31:
	bar.sync 	0;
	setp.gt.u32 	%p22, %r40, 63;
	@%p22 bra 	$L__BB6_34;
	ld.shared.f32 	%f33, [%r41];
	ld.shared.f32 	%f19, [%r41+256];
	setp.geu.f32 	%p23, %f33, %f19;
	@%p23 bra 	$L__BB6_34;
	st.shared.f32 	[%r41], %f19;
	ld.shared.u32 	%r61, [%r42+256];
	st.shared.u32 	[%r42], %r61;
$L__BB6_34:
	bar.sync 	0;
	setp.gt.u32 	%p24, %r40, 31;
	@%p24 bra 	$L__BB6_37;
	ld.shared.f32 	%f34, [%r41];
	ld.shared.f32 	%f20, [%r41+128];
	setp.geu.f32 	%p25, %f34, %f20;
	@%p25 bra 	$L__BB6_37;
	st.shared.f32 	[%r41], %f20;
	ld.shared.u32 	%r62, [%r42+128];
	st.shared.u32 	[%r42], %r62;
$L__BB6_37:
	bar.sync 	0;
	setp.gt.u32 	%p26, %r40, 15;
	@%p26 bra 	$L__BB6_40;
	ld.shared.f32 	%f35, [%r41];
	ld.shared.f32 	%f21, [%r41+64];
	setp.geu.f32 	%p27, %f35, %f21;
	@%p27 bra 	$L__BB6_40;
	st.shared.f32 	[%r41], %f21;
	ld.shared.u32 	%r63, [%r42+64];
	st.shared.u32 	[%r42], %r63;
$L__BB6_40:
	bar.sync 	0;
	setp.gt.u32 	%p28, %r40, 7;
	@%p28 bra 	$L__BB6_43;
	ld.shared.f32 	%f36, [%r41];
	ld.shared.f32 	%f22, [%r41+32];
	setp.geu.f32 	%p29, %f36, %f22;
	@%p29 bra 	$L__BB6_43;
	st.shared.f32 	[%r41], %f22;
	ld.shared.u32 	%r64, [%r42+32];
	st.shared.u32 	[%r42], %r64;
$L__BB6_43:
	bar.sync 	0;
	setp.gt.u32 	%p30, %r40, 3;
	@%p30 bra 	$L__BB6_46;
	ld.shared.f32 	%f37, [%r41];
	ld.shared.f32 	%f23, [%r41+16];
	setp.geu.f32 	%p31, %f37, %f23;
	@%p31 bra 	$L__BB6_46;
	st.shared.f32 	[%r41], %f23;
	ld.shared.u32 	%r65, [%r42+16];
	st.shared.u32 	[%r42], %r65;
$L__BB6_46:
	bar.sync 	0;
	setp.gt.u32 	%p32, %r40, 1;
	@%p32 bra 	$L__BB6_49;
	ld.shared.f32 	%f38, [%r41];
	ld.shared.f32 	%f24, [%r41+8];
	setp.geu.f32 	%p33, %f38, %f24;
	@%p33 bra 	$L__BB6_49;
	st.shared.f32 	[%r41], %f24;
	ld.shared.u32 	%r66, [%r42+8];
	st.shared.u32 	[%r42], %r66;
$L__BB6_49:
	bar.sync 	0;
	setp.ne.s32 	%p34, %r40, 0;
	@%p34 bra 	$L__BB6_52;
	ld.shared.f32 	%f39, [_ZZ11argmax_1024E8red_buf0];
	ld.shared.f32 	%f25, [_ZZ11argmax_1024E8red_buf0+4];
	setp.geu.f32 	%p35, %f39, %f25;
	@%p35 bra 	$L__BB6_52;
	st.shared.f32 	[_ZZ11argmax_1024E8red_buf0], %f25;
	ld.shared.u32 	%r67, [_ZZ11argmax_1024E10index_buf0+4];
	st.shared.u32 	[_ZZ11argmax_1024E10index_buf0], %r67;
$L__BB6_52:
	setp.ne.s32 	%p36, %r40, 0;
	bar.sync 	0;
	@%p36 bra 	$L__BB6_54;
	ld.volatile.shared.f32 	%f40, [_ZZ11argmax_1024E8red_buf0];
	cvta.to.global.u64 	%rd15, %rd2;
	mul.wide.u32 	%rd16, %r1, 4;
	add.s64 	%rd17, %rd15, %rd16;
	st.global.f32 	[%rd17], %f40;
	ld.volatile.shared.u32 	%r68, [_ZZ11argmax_1024E10index_buf0];
	cvta.to.global.u64 	%rd18, %rd3;
	add.s64 	%rd19, %rd18, %rd16;
	st.global.u32 	[%rd19], %r68;
$L__BB6_54:
	ret;

}
	// .globl	slice_1d_1024
.visible .entry slice_1d_1024(
	.param .u64 .ptr .align 1 slice_1d_1024_param_0,
	.param .u64 .ptr .align 1 slice_1d_1024_param_1,
	.param .u64 .ptr .align 1 slice_1d_1024_param_2,
	.param .u32 slice_1d_1024_param_3,
	.param .f32 slice_1d_1024_param_4,
	.param .f32 slice_1d_1024_param_5
)
{
	.reg .pred 	%p<6>;
	.reg .b32 	%r<8>;
	.reg .b32 	%f<4>;
	.reg .b64 	%rd<15>;

	ld.param.u64 	%rd2, [slice_1d_1024_param_0];
	ld.param.u64 	%rd3, [slice_1d_1024_param_1];
	ld.param.u64 	%rd4, [slice_1d_1024_param_2];
	ld.param.u32 	%r2, [slice_1d_1024_param_3];
	ld.param.f32 	%f2, [slice_1d_1024_param_4];
	ld.param.f32 	%f3, [slice_1d_1024_param_5];
	mov.u32 	%r3, %ctaid.x;
	shl.b32 	%r4, %r3, 10;
	mov.u32 	%r5, %tid.x;
	or.b32  	%r1, %r4, %r5;
	setp.ge.s32 	%p1, %r1, %r2;
	@%p1 bra 	$L__BB7_5;
	cvta.to.global.u64 	%rd5, %rd2;
	cvta.to.global.u64 	%rd6, %rd3;
	mul.wide.u32 	%rd7, %r1, 4;
	add.s64 	%rd8, %rd6, %rd7;
	ld.global.nc.f32 	%f1, [%rd8];
	setp.ltu.f32 	%p2, %f1, 0f00000000;
	setp.geu.f32 	%p3, %f1, %f2;
	mul.wide.u32 	%rd9, %r1, 8;
	add.s64 	%rd1, %rd5, %rd9;
	or.pred  	%p4, %p2, %p3;
	@%p4 bra 	$L__BB7_3;
	mov.b64 	%rd10, 0;
	st.global.u64 	[%rd1], %rd10;
$L__BB7_3:
	setp.leu.f32 	%p5, %f1, %f3;
	@%p5 bra 	$L__BB7_5;
	cvta.to.global.u64 	%rd11, %rd4;
	add.s64 	%rd13, %rd11, %rd7;
	ld.global.nc.u32 	%r6, [%rd13];
	add.s32 	%r7, %r6, 1;
	cvt.u64.u32 	%rd14, %r7;
	st.global.u64 	[%rd1], %rd14;
$L__BB7_5:
	ret;

}
	// .globl	gt_assign
.visible .entry gt_assign(
	.param .u64 .ptr .align 1 gt_assign_param_0,
	.param .u64 .ptr .align 1 gt_assign_param_1,
	.param .u64 .ptr .align 1 gt_assign_param_2,
	.param .u32 gt_assign_param_3
)
{
	.reg .pred 	%p<16>;
	.reg .b32 	%r<47>;
	.reg .b32 	%f<11>;
	.reg .b64 	%rd<29>;

	ld.param.u64 	%rd10, [gt_assign_param_0];
	ld.param.u64 	%rd9, [gt_assign_param_1];
	ld.param.u64 	%rd11, [gt_assign_param_2];
	ld.param.u32 	%r28, [gt_assign_param_3];
	cvta.to.global.u64 	%rd1, %rd11;
	cvta.to.global.u64 	%rd2, %rd10;
	mov.u32 	%r1, %ctaid.x;
	mul.lo.s32 	%r2, %r28, %r1;
	setp.lt.s32 	%p1, %r28, 1;
	@%p1 bra 	$L__BB8_22;
	add.s32 	%r3, %r28, 1023;
	shr.u32 	%r4, %r3, 10;
	cvta.to.global.u64 	%rd12, %rd9;
	mov.u32 	%r5, %tid.x;
	mul.wide.u32 	%rd13, %r1, 4;
	add.s64 	%rd3, %rd12, %rd13;
	add.s32 	%r30, %r1, 1;
	cvt.u64.u32 	%rd4, %r30;
	and.b32  	%r6, %r4, 3;
	setp.lt.u32 	%p2, %r28, 3073;
	mov.b32 	%r43, 0;
	@%p2 bra 	$L__BB8_16;
	and.b32  	%r43, %r4, 2097148;
	and.b32  	%r32, %r4, 2097148;
	neg.s32 	%r42, %r32;
	or.b32  	%r41, %r5, 2048;
	add.s32 	%r40, %r5, %r2;
$L__BB8_3:
	add.s32 	%r14, %r41, -2048;
	setp.ge.u32 	%p3, %r14, %r28;
	@%p3 bra 	$L__BB8_6;
	mul.wide.u32 	%rd14, %r40, 4;
	add.s64 	%rd15, %rd2, %rd14;
	ld.global.nc.f32 	%f1, [%rd15];
	ld.global.nc.f32 	%f2, [%rd3];
	setp.neu.f32 	%p4, %f1, %f2;
	@%p4 bra 	$L__BB8_6;
	mul.wide.u32 	%rd16, %r14, 8;
	add.s64 	%rd17, %rd1, %rd16;
	st.global.u64 	[%rd17], %rd4;
$L__BB8_6:
	add.s32 	%r33, %r41, -1024;
	setp.ge.u32 	%p5, %r33, %r28;
	mul.wide.u32 	%rd18, %r14, 8;
	add.s64 	%rd5, %rd1, %rd18;
	@%p5 bra 	$L__BB8_9;
	add.s32 	%r34, %r40, 1024;
	mul.wide.u32 	%rd19, %r34, 4;
	add.s64 	%rd20, %rd2, %rd19;
	ld.global.nc.f32 	%f3, [%rd20];
	ld.global.nc.f32 	%f4, [%rd3];
	setp.neu.f32 	%p6, %f3, %f4;
	@%p6 bra 	$L__BB8_9;
	st.global.u64 	[%rd5+8192], %rd4;
$L__BB8_9:
	setp.ge.u32 	%p7, %r41, %r28;
	@%p7 bra 	$L__BB8_12;
	add.s32 	%r35, %r40, 2048;
	mul.wide.u32 	%rd21, %r35, 4;
	add.s64 	%rd22, %rd2, %rd21;
	ld.global.nc.f32 	%f5, [%rd22];
	ld.global.nc.f32 	%f6, [%rd3];
	setp.neu.f32 	%p8, %f5, %f6;
	@%p8 bra 	$L__BB8_12;
	st.global.u64 	[%rd5+16384], %rd4;
$L__BB8_12:
	add.s32 	%r36, %r41, 1024;
	setp.ge.u32 	%p9, %r36, %r28;
	@%p9 bra 	$L__BB8_15;
	add.s32 	%r37, %r40, 3072;
	mul.wide.u32 	%rd23, %r37, 4;
	add.s64 	%rd24, %rd2, %rd23;
	ld.global.nc.f32 	%f7, [%rd24];
	ld.global.nc.f32 	%f8, [%rd3];
	setp.neu.f32 	%p10, %f7, %f8;
	@%p10 bra 	$L__BB8_15;
	st.global.u64 	[%rd5+24576], %rd4;
$L__BB8_15:
	add.s32 	%r42, %r42, 4;
	add.s32 	%r41, %r41, 4096;
	add.s32 	%r40, %r40, 4096;
	setp.ne.s32 	%p11, %r42, 0;
	@%p11 bra 	$L__BB8_3;
$L__BB8_16:
	setp.eq.s32 	%p12, %r6, 0;
	@%p12 bra 	$L__BB8_22;
	add.s32 	%r38, %r5, %r2;
	shl.b32 	%r39, %r43, 10;
	add.s32 	%r46, %r38, %r39;
	or.b32  	%r45, %r5, %r39;
	mul.wide.u32 	%rd25, %r45, 8;
	add.s64 	%rd28, %rd1, %rd25;
	neg.s32 	%r44, %r6;
$L__BB8_18:
	.pragma "nounroll";
	setp.ge.u32 	%p13, %r45, %r28;
	@%p13 bra 	$L__BB8_21;
	mul.wide.u32 	%rd26, %r46, 4;
	add.s64 	%rd27, %rd2, %rd26;
	ld.global.nc.f32 	%f9, [%rd27];
	ld.global.nc.f32 	%f10, [%rd3];
	setp.neu.f32 	%p14, %f9, %f10;
	@%p14 bra 	$L__BB8_21;
	st.global.u64 	[%rd28], %rd4;
$L__BB8_21:
	add.s32 	%r46, %r46, 1024;
	add.s64 	%rd28, %rd28, 8192;
	add.s32 	%r45, %r45, 1024;
	add.s32 	%r44, %r44, 1;
	setp.ne.s32 	%p15, %r44, 0;
	@%p15 bra 	$L__BB8_18;
$L__BB8_22:
	ret;

}
	// .globl	_ZN3cub18CUB_300001_SM_10006detail11EmptyKernelIvEEvv
.visible .entry _ZN3cub18CUB_300001_SM_10006detail11EmptyKernelIvEEvv()
{


	ret;

}
	// .globl	_ZN3cub18CUB_300001_SM_10006detail8for_each13static_kernelINS2_12policy_hub_t12policy_500_tElN6thrust24THRUST_300001_SM_1000_NS8cuda_cub6__fill7functorINS7_10device_ptrIlEEiEEEEvT0_T1_
.visible .entry _ZN3cub18CUB_300001_SM_10006detail8for_each13static_kernelINS2_12policy_hub_t12policy_500_tElN6thrust24THRUST_300001_SM_1000_NS8cuda_cub6__fill7functorINS7_10device_ptrIlEEiEEEEvT0_T1_(
	.param .u64 _ZN3cub18CUB_300001_SM_10006detail8for_each13static_kernelINS2_12policy_hub_t12policy_500_tElN6thrust24THRUST_300001_SM_1000_NS8cuda_cub6__fill7functorINS7_10device_ptrIlEEiEEEEvT0_T1__param_0,
	.param .align 8 .b8 _ZN3cub18CUB_300001_SM_10006detail8for_each13static_kernelINS2_12policy_hub_t12policy_500_tElN6thrust24THRUST_300001_SM_1000_NS8cuda_cub6__fill7functorINS7_10device_ptrIlEEiEEEEvT0_T1__param_1[16]
)
.maxntid 256
{
	.reg .pred 	%p<4>;
	.reg .b16 	%rs<5>;
	.reg .b32 	%r<11>;
	.reg .b64 	%rd<19>;

	ld.param.u32 	%r2, [_ZN3cub18CUB_300001_SM_10006detail8for_each13static_kernelINS2_12policy_hub_t12policy_500_tElN6thrust24THRUST_300001_SM_1000_NS8cuda_cub6__fill7functorINS7_10device_ptrIlEEiEEEEvT0_T1__param_1+8];
	ld.param.u64 	%rd6, [_ZN3cub18CUB_300001_SM_10006detail8for_each13static_kernelINS2_12policy_hub_t12policy_500_tElN6thrust24THRUST_300001_SM_1000_NS8cuda_cub6__fill7functorINS7_10device_ptrIlEEiEEEEvT0_T1__param_1];
	ld.param.u64 	%rd7, [_ZN3cub18CUB_300001_SM_10006detail8for_each13static_kernelINS2_12policy_hub_t12policy_500_tElN6thrust24THRUST_300001_SM_1000_NS8cuda_cub6__fill7functorINS7_10device_ptrIlEEiEEEEvT0_T1__param_0];
	mov.u32 	%r8, %ctaid.x;
	mul.wide.u32 	%rd1, %r8, 512;
	sub.s64 	%rd2, %rd7, %rd1;
	setp.lt.s64 	%p1, %rd2, 512;
	@%p1 bra 	$L__BB10_2;
	cvt.s64.s32 	%rd13, %r2;
	mov.u32 	%r10, %tid.x;
	cvta.to.global.u64 	%rd14, %rd6;
	cvt.u64.u32 	%rd15, %r10;
	add.s64 	%rd16, %rd1, %rd15;
	shl.b64 	%rd17, %rd16, 3;
	add.s64 	%rd18, %rd14, %rd17;
	st.global.u64 	[%rd18], %rd13;
	st.global.u64 	[%rd18+2048], %rd13;
	bra.uni 	$L__BB10_6;
$L__BB10_2:
	cvta.to.global.u64 	%rd8, %rd6;
	mov.u32 	%r1, %tid.x;
	cvt.s64.s32 	%rd3, %rd2;
	cvt.s64.s32 	%rd4, %r2;
	cvt.u64.u32 	%rd9, %r1;
	setp.le.s64 	%p2, %rd3, %rd9;
	add.s64 	%rd10, %rd1, %rd9;
	shl.b64 	%rd11, %rd10, 3;
	add.s64 	%rd5, %rd8, %rd11;
	@%p2 bra 	$L__BB10_4;
	st.global.u64 	[%rd5], %rd4;
$L__BB10_4:
	add.s32 	%r9, %r1, 256;
	cvt.u64.u32 	%rd12, %r9;
	setp.le.s64 	%p3, %rd3, %rd12;
	@%p3 bra 	$L__BB10_6;
	st.global.u64 	[%rd5+2048], %rd4;
$L__BB10_6:
	ret;

}
	// .globl	_ZN3cub18CUB_300001_SM_10006detail4scan23DeviceCompactInitKernelINS0_13ScanTileStateIiLb1EEEPlEEvT_iT0_
.visible .entry _ZN3cub18CUB_300001_SM_10006detail4scan23DeviceCompactInitKernelINS0_13ScanTileStateIiLb1EEEPlEEvT_iT0_(
	.param .align 8 .b8 _ZN3cub18CUB_300001_SM_10006detail4scan23DeviceCompactInitKernelINS0_13ScanTileStateIiLb1EEEPlEEvT_iT0__param_0[8],
	.param .u32 _ZN3cub18CUB_300001_SM_10006detail4scan23DeviceCompactInitKernelINS0_13ScanTileStateIiLb1EEEPlEEvT_iT0__param_1,
	.param .u64 .ptr .align 1 _ZN3cub18CUB_300001_SM_10006detail4scan23DeviceCompactInitKernelINS0_13ScanTileStateIiLb1EEEPlEEvT_iT0__param_2
)
{
	.reg .pred 	%p<6>;
	.reg .b32 	%r<11>;
	.reg .b64 	%rd<10>;

	ld.param.u64 	%rd3, [_ZN3cub18CUB_300001_SM_10006detail4scan23DeviceCompactInitKernelINS0_13ScanTileStateIiLb1EEEPlEEvT_iT0__param_0];
	ld.param.u32 	%r4, [_ZN3cub18CUB_300001_SM_10006detail4scan23DeviceCompactInitKernelINS0_13ScanTileStateIiLb1EEEPlEEvT_iT0__param_1];
	ld.param.u64 	%rd2, [_ZN3cub18CUB_300001_SM_10006detail4scan23DeviceCompactInitKernelINS0_13ScanTileStateIiLb1EEEPlEEvT_iT0__param_2];
	cvta.to.global.u64 	%rd1, %rd3;
	mov.u32 	%r1, %ctaid.x;
	mov.u32 	%r5, %ntid.x;
	mov.u32 	%r2, %tid.x;
	mad.lo.s32 	%r3, %r1, %r5, %r2;
	setp.ge.s32 	%p1, %r3, %r4;
	@%p1 bra 	$L__BB11_2;
	mul.wide.s32 	%rd4, %r3, 8;
	add.s64 	%rd5, %rd1, %rd4;
	mov.b32 	%r6, 0;
	mov.b32 	%r7, 99;
	st.global.v2.u32 	[%rd5+256], {%r7, %r6};
$L__BB11_2:
	setp.ne.s32 	%p2, %r1, 0;
	setp.gt.u32 	%p3, %r2, 31;
	or.pred  	%p4, %p2, %p3;
	@%p4 bra 	$L__BB11_4;
	mul.wide.u32 	%rd6, %r2, 8;
	add.s64 	%rd7, %rd1, %rd6;
	mov.b32 	%r9, 0;
	st.global.v2.u32 	[%rd7], {%r9, %r9};
$L__BB11_4:
	or.b32  	%r10, %r1, %r2;
	setp.ne.s32 	%p5, %r10, 0;
	@%p5 bra 	$L__BB11_6;
	cvta.to.global.u64 	%rd8, %rd2;
	mov.b64 	%rd9, 0;
	st.global.u64 	[%rd8], %rd9;
$L__BB11_6:
	ret;

}
	// .globl	_ZN3cub18CUB_300001_SM_10006detail6select23DeviceSelectSweepKernelINS2_10policy_hubIfhiLb0ELNS0_10SelectImplE0EE10Policy1000EN6thrust24THRUST_300001_SM_1000_NS10device_ptrIfEENSA_IhEESB_PlNS0_13ScanTileStateIiLb1EEE7is_tureNS0_8NullTypeEiNS2_19streaming_context_tIlLb1EEELS5_0EEEvT0_T1_T2_T3_T4_T5_T6_T7_iT8_NS1_7vsmem_tE
.visible .entry _ZN3cub18CUB_300001_SM_10006detail6select23DeviceSelectSweepKernelINS2_10policy_hubIfhiLb0ELNS0_10SelectImplE0EE10Policy1000EN6thrust24THRUST_300001_SM_1000_NS10device_ptrIfEENSA_IhEESB_PlNS0_13ScanTileStateIiLb1EEE7is_tureNS0_8NullTypeEiNS2_19streaming_context_tIlLb1EEELS5_0EEEvT0_T1_T2_T3_T4_T5_T6_T7_iT8_NS1_7vsmem_tE(
	.param .align 8 .b8 _ZN3cub18CUB_300001_SM_10006detail6select23DeviceSelectSweepKernelINS2_10policy_hubIfhiLb0ELNS0_10SelectImplE0EE10Policy1000EN6thrust24THRUST_300001_SM_1000_NS10device_ptrIfEENSA_IhEESB_PlNS0_13ScanTileStateIiLb1EEE7is_tureNS0_8NullTypeEiNS2_19streaming_context_tIlLb1EEELS5_0EEEvT0_T1_T2_T3_T4_T5_T6_T7_iT8_NS1_7vsmem_tE_param_0[8],
	.param .align 8 .b8 _ZN3cub18CUB_300001_SM_10006detail6select23DeviceSelectSweepKernelINS2_10policy_hubIfhiLb0ELNS0_10SelectImplE0EE10Policy1000EN6thrust24THRUST_300001_SM_1000_NS10device_ptrIfEENSA_IhEESB_PlNS0_13ScanTileStateIiLb1EEE7is_tureNS0_8NullTypeEiNS2_19streaming_context_tIlLb1EEELS5_0EEEvT0_T1_T2_T3_T4_T5_T6_T7_iT8_NS1_7vsmem_tE_param_1[8],
	.param .align 8 .b8 _ZN3cub18CUB_300001_SM_10006detail6select23DeviceSelectSweepKernelINS2_10policy_hubIfhiLb0ELNS0_10SelectImplE0EE10Policy1000EN6thrust24THRUST_300001_SM_1000_NS10device_ptrIfEENSA_IhEESB_PlNS0_13ScanTileStateIiLb1EEE7is_tureNS0_8NullTypeEiNS2_19streaming_context_tIlLb1EEELS5_0EEEvT0_T1_T2_T3_T4_T5_T6_T7_iT8_NS1_7vsmem_tE_param_2[8],
	.param .u64 .ptr .align 1 _ZN3cub18CUB_300001_SM_10006detail6select23DeviceSelectSweepKernelINS2_10policy_hubIfhiLb0ELNS0_10SelectImplE0EE10Policy1000EN6thrust24THRUST_300001_SM_1000_NS10device_ptrIfEENSA_IhEESB_PlNS0_13ScanTileStateIiLb1EEE7is_tureNS0_8NullTypeEiNS2_19streaming_context_tIlLb1EEELS5_0EEEvT0_T1_T2_T3_T4_T5_T6_T7_iT8_NS1_7vsmem_tE_param_3,
	.param .align 8 .b8 _ZN3cub18CUB_300001_SM_10006detail6select23DeviceSelectSweepKernelINS2_10policy_hubIfhiLb0ELNS0_10SelectImplE0EE10Policy1000EN6thrust24THRUST_300001_SM_1000_NS10device_ptrIfEENSA_IhEESB_PlNS0_13ScanTileStateIiLb1EEE7is_tureNS0_8NullTypeEiNS2_19streaming_context_tIlLb1EEELS5_0EEEvT0_T1_T2_T3_T4_T5_T6_T7_iT8_NS1_7vsmem_tE_param_4[8],
	.param .align 1 .b8 _ZN3cub18CUB_300001_SM_10006detail6select23DeviceSelectSweepKernelINS2_10policy_hubIfhiLb0ELNS0_10SelectImplE0EE10Policy1000EN6thrust24THRUST_300001_SM_1000_NS10device_ptrIfEENSA_IhEESB_PlNS0_13ScanTileStateIiLb1EEE7is_tureNS0_8NullTypeEiNS2_19streaming_context_tIlLb1EEELS5_0EEEvT0_T1_T2_T3_T4_T5_T6_T7_iT8_NS1_7vsmem_tE_param_5[1],
	.param .align 1 .b8 _ZN3cub18CUB_300001_SM_10006detail6select23DeviceSelectSweepKernelINS2_10policy_hubIfhiLb0ELNS0_10SelectImplE0EE10Policy1000EN6thrust24THRUST_300001_SM_1000_NS10device_ptrIfEENSA_IhEESB_PlNS0_13ScanTileStateIiLb1EEE7is_tureNS0_8NullTypeEiNS2_19streaming_context_tIlLb1EEELS5_0EEEvT0_T1_T2_T3_T4_T5_T6_T7_iT8_NS1_7vsmem_tE_param_6[1],
	.param .u32 _ZN3cub18CUB_300001_SM_10006detail6select23DeviceSelectSweepKernelINS2_10policy_hubIfhiLb0ELNS0_10SelectImplE0EE10Policy1000EN6thrust24THRUST_300001_SM_1000_NS10device_ptrIfEENSA_IhEESB_PlNS0_13ScanTileStateIiLb1EEE7is_tureNS0_8NullTypeEiNS2_19streaming_context_tIlLb1EEELS5_0EEEvT0_T1_T2_T3_T4_T5_T6_T7_iT8_NS1_7vsmem_tE_param_7,
	.param .u32 _ZN3cub18CUB_300001_SM_10006detail6select23DeviceSelectSweepKernelINS2_10policy_hubIfhiLb0ELNS0_10SelectImplE0EE10Policy1000EN6thrust24THRUST_300001_SM_1000_NS10device_ptrIfEENSA_IhEESB_PlNS0_13ScanTileStateIiLb1EEE7is_tureNS0_8NullTypeEiNS2_19streaming_context_tIlLb1EEELS5_0EEEvT0_T1_T2_T3_T4_T5_T6_T7_iT8_NS1_7vsmem_tE_param_8,
	.param .align 8 .b8 _ZN3cub18CUB_300001_SM_10006detail6select23DeviceSelectSweepKernelINS2_10policy_hubIfhiLb0ELNS0_10SelectImplE0EE10Policy1000EN6thrust24THRUST_300001_SM_1000_NS10device_ptrIfEENSA_IhEESB_PlNS0_13ScanTileStateIiLb1EEE7is_tureNS0_8NullTypeEiNS2_19streaming_context_tIlLb1EEELS5_0EEEvT0_T1_T2_T3_T4_T5_T6_T7_iT8_NS1_7vsmem_tE_param_9[40],
	.param .align 8 .b8 _ZN3cub18CUB_300001_SM_10006detail6select23DeviceSelectSweepKernelINS2_10policy_hubIfhiLb0ELNS0_10SelectImplE0EE10Policy1000EN6thrust24THRUST_300001_SM_1000_NS10device_ptrIfEENSA_IhEESB_PlNS0_13ScanTileStateIiLb1EEE7is_tureNS0_8NullTypeEiNS2_19streaming_context_tIlLb1EEELS5_0EEEvT0_T1_T2_T3_T4_T5_T6_T7_iT8_NS1_7vsmem_tE_param_10[8]
)
.maxntid 512
{
	.reg .pred 	%p<535>;
	.reg .b16 	%rs<150>;
	.reg .b32 	%r<1439>;
	.reg .b32 	%f<161>;
	.reg .b64 	%rd<742>;
	// demoted variable
	.shared .align 16 .b8 _ZZN3cub18CUB_300001_SM_10006detail6select23DeviceSelectSweepKernelINS2_10policy_hubIfhiLb0ELNS0_10SelectImplE0EE10Policy1000EN6thrust24THRUST_300001_SM_1000_NS10device_ptrIfEENSA_IhEESB_PlNS0_13ScanTileStateIiLb1EEE7is_tureNS0_8NullTypeEiNS2_19streaming_context_tIlLb1EEELS5_0EEEvT0_T1_T2_T3_T4_T5_T6_T7_iT8_NS1_7vsmem_tEE19static_temp_storage[28672];
	ld.param.u64 	%rd2, [_ZN3cub18CUB_300001_SM_10006detail6select23DeviceSelectSweepKernelINS2_10policy_hubIfhiLb0ELNS0_10SelectImplE0EE10Policy1000EN6thrust24THRUST_300001_SM_1000_NS10device_ptrIfEENSA_IhEESB_PlNS0_13ScanTileStateIiLb1EEE7is_tureNS0_8NullTypeEiNS2_19streaming_context_tIlLb1EEELS5_0EEEvT0_T1_T2_T3_T4_T5_T6_T7_iT8_NS1_7vsmem_tE_param_4];
	ld.param.u64 	%rd204, [_ZN3cub18CUB_300001_SM_10006detail6select23DeviceSelectSweepKernelINS2_10policy_hubIfhiLb0ELNS0_10SelectImplE0EE10Policy1000EN6thrust24THRUST_300001_SM_1000_NS10device_ptrIfEENSA_IhEESB_PlNS0_13ScanTileStateIiLb1EEE7is_tureNS0_8NullTypeEiNS2_19streaming_context_tIlLb1EEELS5_0EEEvT0_T1_T2_T3_T4_T5_T6_T7_iT8_NS1_7vsmem_tE_param_1];
	ld.param.u64 	%rd205, [_ZN3cub18CUB_300001_SM_10006detail6select23DeviceSelectSweepKernelINS2_10policy_hubIfhiLb0ELNS0_10SelectImplE0EE10Policy1000EN6thrust24THRUST_300001_SM_1000_NS10device_ptrIfEENSA_IhEESB_PlNS0_13ScanTileStateIiLb1EEE7is_tureNS0_8NullTypeEiNS2_19streaming_context_tIlLb1EEELS5_0EEEvT0_T1_T2_T3_T4_T5_T6_T7_iT8_NS1_7vsmem_tE_param_2];
	ld.param.u64 	%rd206, [_ZN3cub18CUB_300001_SM_10006detail6select23DeviceSelectSweepKernelINS2_10policy_hubIfhiLb0ELNS0_10SelectImplE0EE10Policy1000EN6thrust24THRUST_300001_SM_1000_NS10device_ptrIfEENSA_IhEESB_PlNS0_13ScanTileStateIiLb1EEE7is_tureNS0_8NullTypeEiNS2_19streaming_context_tIlLb1EEELS5_0EEEvT0_T1_T2_T3_T4_T5_T6_T7_iT8_NS1_7vsmem_tE_param_0];
	ld.param.u32 	%r368, [_ZN3cub18CUB_300001_SM_10006detail6select23DeviceSelectSweepKernelINS2_10policy_hubIfhiLb0ELNS0_10SelectImplE0EE10Policy1000EN6thrust24THRUST_300001_SM_1000_NS10device_ptrIfEENSA_IhEESB_PlNS0_13ScanTileStateIiLb1EEE7is_tureNS0_8NullTypeEiNS2_19streaming_context_tIlLb1EEELS5_0EEEvT0_T1_T2_T3_T4_T5_T6_T7_iT8_NS1_7vsmem_tE_param_8];
	mov.b64 	%rd203, _ZN3cub18CUB_300001_SM_10006detail6select23DeviceSelectSweepKernelINS2_10policy_hubIfhiLb0ELNS0_10SelectImplE0EE10Policy1000EN6thrust24THRUST_300001_SM_1000_NS10device_ptrIfEENSA_IhEESB_PlNS0_13ScanTileStateIiLb1EEE7is_tureNS0_8NullTypeEiNS2_19streaming_context_tIlLb1EEELS5_0EEEvT0_T1_T2_T3_T4_T5_T6_T7_iT8_NS1_7vsmem_tE_param_9;
	mov.u64 	%rd1, %rd203;
	cvta.to.global.u64 	%rd3, %rd206;
	cvta.to.global.u64 	%rd4, %rd205;
	cvta.to.global.u64 	%rd5, %rd204;
	mov.u32 	%r369, %ctaid.x;
	mov.u32 	%r370, %nctaid.y;
	mov.u32 	%r371, %ctaid.y;
	mad.lo.s32 	%r1363, %r369, %r370, %r371;
	mul.lo.s32 	%r2, %r1363, 7168;
	add.s32 	%r372, %r368, -1;
	setp.ge.s32 	%p1, %r1363, %r372;
	@%p1 bra 	$L__BB12_228;
	setp.ne.s32 	%p319, %r1363, 0;
	@%p319 bra 	$L__BB12_108;
	ld.param.u8 	%rs130, [%rd1];
	setp.eq.s16 	%p438, %rs130, 0;
	ld.param.u64 	%rd553, [%rd1+16];
	selp.b64 	%rd554, %rd553, 0, %p438;
	cvt.u64.u32 	%rd555, %r2;
	add.s64 	%rd556, %rd554, %rd555;
	mov.u32 	%r3, %tid.x;
	mul.lo.s32 	%r1171, %r3, 14;
	cvt.u64.u32 	%rd557, %r1171;
	add.s64 	%rd558, %rd556, %rd557;
	shl.b64 	%rd559, %rd558, 2;
	add.s64 	%rd560, %rd3, %rd559;
	ld.global.f32 	%f1, [%rd560];
	ld.global.f32 	%f2, [%rd560+4];
	ld.global.f32 	%f3, [%rd560+8];
	ld.global.f32 	%f4, [%rd560+12];
	ld.global.f32 	%f5, [%rd560+16];
	ld.global.f32 	%f6, [%rd560+20];
	ld.global.f32 	%f7, [%rd560+24];
	ld.global.f32 	%f8, [%rd560+28];
	ld.global.f32 	%f9, [%rd560+32];
	ld.global.f32 	%f10, [%rd560+36];
	ld.global.f32 	%f11, [%rd560+40];
	ld.global.f32 	%f12, [%rd560+44];
	ld.global.f32 	%f13, [%rd560+48];
	ld.global.f32 	%f14, [%rd560+52];
	bar.sync 	0;
	add.s64 	%rd561, %rd5, %rd558;
	ld.global.u8 	%rs1, [%rd561];
	ld.global.u8 	%rs2, [%rd561+1];
	ld.global.u8 	%rs3, [%rd561+2];
	ld.global.u8 	%rs4, [%rd561+3];
	ld.global.u8 	%rs5, [%rd561+4];
	ld.global.u8 	%rs6, [%rd561+5];
	ld.global.u8 	%rs7, [%rd561+6];
	ld.global.u8 	%rs8, [%rd561+7];
	ld.global.u8 	%rs9, [%rd561+8];
	ld.global.u8 	%rs10, [%rd561+9];
	ld.global.u8 	%rs11, [%rd561+10];
	ld.global.u8 	%rs12, [%rd561+11];
	ld.global.u8 	%rs13, [%rd561+12];
	ld.global.u8 	%rs14, [%rd561+13];
	setp.eq.s16 	%p439, %rs1, 49;
	selp.u32 	%r1172, 1, 0, %p439;
	setp.eq.s16 	%p440, %rs2, 49;
	selp.u32 	%r1173, 1, 0, %p440;
	setp.eq.s16 	%p441, %rs3, 49;
	selp.u32 	%r1174, 1, 0, %p441;
	setp.eq.s16 	%p442, %rs4, 49;
	selp.u32 	%r1175, 1, 0, %p442;
	setp.eq.s16 	%p443, %rs5, 49;
	selp.u32 	%r1176, 1, 0, %p443;
	setp.eq.s16 	%p444, %rs6, 49;
	selp.u32 	%r1177, 1, 0, %p444;
	setp.eq.s16 	%p445, %rs7, 49;
	selp.u32 	%r1178, 1, 0, %p445;
	setp.eq.s16 	%p446, %rs8, 49;
	selp.u32 	%r1179, 1, 0, %p446;
	setp.eq.s16 	%p447, %rs9, 49;
	selp.u32 	%r1180, 1, 0, %p447;
	setp.eq.s16 	%p448, %rs10, 49;
	selp.u32 	%r1181, 1, 0, %p448;
	setp.eq.s16 	%p449, %rs11, 49;
	selp.u32 	%r1182, 1, 0, %p449;
	setp.eq.s16 	%p450, %rs12, 49;
	selp.u32 	%r1183, 1, 0, %p450;
	setp.eq.s16 	%p451, %rs13, 49;
	selp.u32 	%r1184, 1, 0, %p451;
	setp.eq.s16 	%p452, %rs14, 49;
	selp.u32 	%r1185, 1, 0, %p452;
	bar.sync 	0;
	add.s32 	%r1186, %r1173, %r1172;
	add.s32 	%r1187, %r1186, %r1174;
	add.s32 	%r1188, %r1187, %r1175;
	add.s32 	%r4, %r1188, %r1176;
	add.s32 	%r1189, %r4, %r1177;
	add.s32 	%r1190, %r1189, %r1178;
	add.s32 	%r1191, %r1190, %r1179;
	add.s32 	%r1192, %r1191, %r1180;
	add.s32 	%r1193, %r1192, %r1181;
	add.s32 	%r1194, %r1193, %r1182;
	add.s32 	%r5, %r1194, %r1183;
	add.s32 	%r6, %r5, %r1184;
	add.s32 	%r1145, %r6, %r1185;
	shr.u32 	%r7, %r3, 5;
	// begin inline asm
	mov.u32 %r1140, %laneid;
	// end inline asm
	mov.b32 	%r1143, 1;
	mov.b32 	%r1168, 0;
	mov.b32 	%r1170, -1;
	// begin inline asm
	{  .reg .s32 r0;  .reg .pred p;  shfl.sync.up.b32 r0|p, %r1145, %r1143, %r1168, %r1170;  @p add.s32 r0, r0, %r1145;  mov.s32 %r1141, r0;}
	// end inline asm
	mov.b32 	%r1149, 2;
	// begin inline asm
	{  .reg .s32 r0;  .reg .pred p;  shfl.sync.up.b32 r0|p, %r1141, %r1149, %r1168, %r1170;  @p add.s32 r0, r0, %r1141;  mov.s32 %r1147, r0;}
	// end inline asm
	mov.b32 	%r1155, 4;
	// begin inline asm
	{  .reg .s32 r0;  .reg .pred p;  shfl.sync.up.b32 r0|p, %r1147, %r1155, %r1168, %r1170;  @p add.s32 r0, r0, %r1147;  mov.s32 %r1153, r0;}
	// end inline asm
	mov.b32 	%r1161, 8;
	// begin inline asm
	{  .reg .s32 r0;  .reg .pred p;  shfl.sync.up.b32 r0|p, %r1153, %r1161, %r1168, %r1170;  @p add.s32 r0, r0, %r1153;  mov.s32 %r1159, r0;}
	// end inline asm
	mov.b32 	%r1167, 16;
	// begin inline asm
	{  .reg .s32 r0;  .reg .pred p;  shfl.sync.up.b32 r0|p, %r1159, %r1167, %r1168, %r1170;  @p add.s32 r0, r0, %r1159;  mov.s32 %r1165, r0;}
	// end inline asm
	setp.ne.s32 	%p453, %r1140, 31;
	@%p453 bra 	$L__BB12_4;
	shl.b32 	%r1195, %r7, 2;
	mov.u32 	%r1196, _ZZN3cub18CUB_300001_SM_10006detail6select23DeviceSelectSweepKernelINS2_10policy_hubIfhiLb0ELNS0_10SelectImplE0EE10Policy1000EN6thrust24THRUST_300001_SM_1000_NS10device_ptrIfEENSA_IhEESB_PlNS0_13ScanTileStateIiLb1EEE7is_tureNS0_8NullTypeEiNS2_19streaming_context_tIlLb1EEELS5_0EEEvT0_T1_T2_T3_T4_T5_T6_T7_iT8_NS1_7vsmem_tEE19static_temp_storage;
	add.s32 	%r1197, %r1196, %r1195;
	st.shared.u32 	[%r1197], %r1165;
$L__BB12_4:
	bar.sync 	0;
	ld.shared.v4.u32 	{%r10, %r11, %r12, %r13}, [_ZZN3cub18CUB_300001_SM_10006detail6select23DeviceSelectSweepKernelINS2_10policy_hubIfhiLb0ELNS0_10SelectImplE0EE10Policy1000EN6thrust24THRUST_300001_SM_1000_NS10device_ptrIfEENSA_IhEESB_PlNS0_13ScanTileStateIiLb1EEE7is_tureNS0_8NullTypeEiNS2_19streaming_context_tIlLb1EEELS5_0EEEvT0_T1_T2_T3_T4_T5_T6_T7_iT8_NS1_7vsmem_tEE19static_temp_storage];
	shr.u32 	%r1198, %r3, 5;
	add.s32 	%r1199, %r11, %r10;
	setp.eq.s32 	%p454, %r1198, 2;
	selp.b32 	%r1200, %r1199, %r10, %p454;
	add.s32 	%r1201, %r1199, %r12;
	setp.eq.s32 	%p455, %r1198, 3;
	selp.b32 	%r1202, %r1201, %r1200, %p455;
	add.s32 	%r1203, %r1201, %r13;
	setp.eq.s32 	%p456, %r1198, 4;
	selp.b32 	%r1204, %r1203, %r1202, %p456;
	ld.shared.v4.u32 	{%r14, %r15, %r16, %r17}, [_ZZN3cub18CUB_300001_SM_10006detail6select23DeviceSelectSweepKernelINS2_10policy_hubIfhiLb0ELNS0_10SelectImplE0EE10Policy1000EN6thrust24THRUST_300001_SM_1000_NS10device_ptrIfEENSA_IhEESB_PlNS0_13ScanTileStateIiLb1EEE7is_tureNS0_8NullTypeEiNS2_19streaming_context_tIlLb1EEELS5_0EEEvT0_T1_T2_T3_T4_T5_T6_T7_iT8_NS1_7vsmem_tEE19static_temp_storage+16];
	add.s32 	%r1205, %r1203, %r14;
	setp.eq.s32 	%p457, %r1198, 5;
	selp.b32 	%r1206, %r1205, %r1204, %p457;
	add.s32 	%r1207, %r1205, %r15;
	setp.eq.s32 	%p458, %r1198, 6;
	selp.b32 	%r1208, %r1207, %r1206, %p458;
	add.s32 	%r1209, %r1207, %r16;
	setp.eq.s32 	%p459, %r1198, 7;
	selp.b32 	%r1210, %r1209, %r1208, %p459;
	add.s32 	%r1211, %r1209, %r17;
	setp.eq.s32 	%p460, %r1198, 8;
	selp.b32 	%r1212, %r1211, %r1210, %p460;
	ld.shared.v4.u32 	{%r18, %r19, %r20, %r21}, [_ZZN3cub18CUB_300001_SM_10006detail6select23DeviceSelectSweepKernelINS2_10policy_hubIfhiLb0ELNS0_10SelectImplE0EE10Policy1000EN6thrust24THRUST_300001_SM_1000_NS10device_ptrIfEENSA_IhEESB_PlNS0_13ScanTileStateIiLb1EEE7is_tureNS0_8NullTypeEiNS2_19streaming_context_tIlLb1EEELS5_0EEEvT0_T1_T2_T3_T4_T5_T6_T7_iT8_NS1_7vsmem_tEE19static_temp_storage+32];
	add.s32 	%r1213, %r1211, %r18;
	setp.eq.s32 	%p461, %r1198, 9;
	selp.b32 	%r1214, %r1213, %r1212, %p461;
	add.s32 	%r1215, %r1213, %r19;
	setp.eq.s32 	%p462, %r1198, 10;
	selp.b32 	%r1216, %r1215, %r1214, %p462;
	add.s32 	%r1217, %r1215, %r20;
	setp.eq.s32 	%p463, %r1198, 11;
	selp.b32 	%r1218, %r1217, %r1216, %p463;
	add.s32 	%r1219, %r1217, %r21;
	setp.eq.s32 	%p464, %r1198, 12;
	selp.b32 	%r1220, %r1219, %r1218, %p464;
	ld.shared.v4.u32 	{%r22, %r23, %r24, %r25}, [_ZZN3cub18CUB_300001_SM_10006detail6select23DeviceSelectSweepKernelINS2_10policy_hubIfhiLb0ELNS0_10SelectImplE0EE10Policy1000EN6thrust24THRUST_300001_SM_1000_NS10device_ptrIfEENSA_IhEESB_PlNS0_13ScanTileStateIiLb1EEE7is_tureNS0_8NullTypeEiNS2_19streaming_context_tIlLb1EEELS5_0EEEvT0_T1_T2_T3_T4_T5_T6_T7_iT8_NS1_7vsmem_tEE19static_temp_storage+48];
	add.s32 	%r1221, %r1219, %r22;
	setp.eq.s32 	%p465, %r1198, 13;
	selp.b32 	%r1222, %r1221, %r1220, %p465;
	add.s32 	%r1223, %r1221, %r23;
	setp.eq.s32 	%p466, %r1198, 14;
	selp.b32 	%r1224, %r1223, %r1222, %p466;
	add.s32 	%r1225, %r1223, %r24;
	setp.eq.s32 	%p467, %r1198, 15;
	selp.b32 	%r1226, %r1225, %r1224, %p467;
	setp.lt.u32 	%p468, %r3, 32;
	selp.b32 	%r1227, 0, %r1226, %p468;
	setp.eq.s32 	%p469, %r1140, 0;
	setp.eq.s16 	%p470, %rs14, 49;
	selp.u32 	%r1228, 1, 0, %p470;
	add.s32 	%r1229, %r6, %r1228;
	sub.s32 	%r1230, %r1165, %r1229;
	selp.b32 	%r1231, 0, %r1230, %p469;
	add.s32 	%r26, %r1227, %r1231;
	setp.eq.s16 	%p471, %rs1, 49;
	selp.u32 	%r1232, 1, 0, %p471;
	add.s32 	%r27, %r26, %r1232;
	setp.eq.s16 	%p472, %rs2, 49;
	selp.u32 	%r1233, 1, 0, %p472;
	add.s32 	%r1234, %r1233, %r1232;
	add.s32 	%r28, %r1234, %r26;
	setp.eq.s16 	%p473, %rs3, 49;
	selp.u32 	%r1235, 1, 0, %p473;
	add.s32 	%r29, %r28, %r1235;
	setp.eq.s16 	%p474, %rs4, 49;
	selp.u32 	%r1236, 1, 0, %p474;
	add.s32 	%r30, %r29, %r1236;
	add.s32 	%r31, %r4, %r26;
	setp.eq.s16 	%p475, %rs6, 49;
	selp.u32 	%r1237, 1, 0, %p475;
	add.s32 	%r32, %r31, %r1237;
	setp.eq.s16 	%p476, %rs7, 49;
	selp.u32 	%r1238, 1, 0, %p476;
	add.s32 	%r33, %r32, %r1238;
	setp.eq.s16 	%p477, %rs8, 49;
	selp.u32 	%r1239, 1, 0, %p477;
	add.s32 	%r34, %r33, %r1239;
	setp.eq.s16 	%p478, %rs9, 49;
	selp.u32 	%r1240, 1, 0, %p478;
	add.s32 	%r35, %r34, %r1240;
	setp.eq.s16 	%p479, %rs10, 49;
	selp.u32 	%r1241, 1, 0, %p479;
	add.s32 	%r36, %r35, %r1241;
	setp.eq.s16 	%p480, %rs11, 49;
	selp.u32 	%r1242, 1, 0, %p480;
	add.s32 	%r37, %r36, %r1242;
	add.s32 	%r38, %r5, %r26;
	add.s32 	%r39, %r6, %r26;
	setp.ne.s32 	%p481, %r3, 0;
	@%p481 bra 	$L__BB12_6;
	add.s64 	%rd562, %rd2, 256;
	add.s32 	%r1245, %r11, %r10;
	add.s32 	%r1246, %r1245, %r12;
	add.s32 	%r1247, %r1246, %r13;
	add.s32 	%r1248, %r1247, %r14;
	add.s32 	%r1249, %r1248, %r15;
	add.s32 	%r1250, %r1249, %r16;
	add.s32 	%r1251, %r1250, %r17;
	add.s32 	%r1252, %r1251, %r18;
	add.s32 	%r1253, %r1252, %r19;
	add.s32 	%r1254, %r1253, %r20;
	add.s32 	%r1255, %r1254, %r21;
	add.s32 	%r1256, %r1255, %r22;
	add.s32 	%r1257, %r1256, %r23;
	add.s32 	%r1258, %r1257, %r24;
	add.s32 	%r1244, %r1258, %r25;
	mov.b32 	%r1243, 101;
	// begin inline asm
	st.relaxed.gpu.v2.u32 [%rd562], {%r1243, %r1244};
	// end inline asm
$L__BB12_6:
	add.s32 	%r1259, %r11, %r10;
	add.s32 	%r1260, %r1259, %r12;
	add.s32 	%r1261, %r1260, %r13;
	add.s32 	%r1262, %r1261, %r14;
	add.s32 	%r1263, %r1262, %r15;
	add.s32 	%r1264, %r1263, %r16;
	add.s32 	%r1265, %r1264, %r17;
	add.s32 	%r1266, %r1265, %r18;
	add.s32 	%r1267, %r1266, %r19;
	add.s32 	%r1268, %r1267, %r20;
	add.s32 	%r1269, %r1268, %r21;
	add.s32 	%r1270, %r1269, %r22;
	add.s32 	%r1271, %r1270, %r23;
	add.s32 	%r1272, %r1271, %r24;
	add.s32 	%r1273, %r1272, %r25;
	setp.gt.s32 	%p482, %r1273, 512;
	@%p482 bra 	$L__BB12_63;
	setp.eq.s16 	%p483, %rs1, 49;
	mov.u64 	%rd563, %rd203;
	ld.param.u8 	%rs15, [%rd563];
	ld.param.u64 	%rd564, [%rd563+24];
	cvta.to.global.u64 	%rd6, %rd564;
	@%p483 bra 	$L__BB12_8;
	bra.uni 	$L__BB12_11;
$L__BB12_8:
	setp.ne.s16 	%p484, %rs15, 0;
	mov.b64 	%rd667, 0;
	@%p484 bra 	$L__BB12_10;
	ld.global.u64 	%rd667, [%rd6];
$L__BB12_10:
	cvt.s64.s32 	%rd566, %r26;
	add.s64 	%rd567, %rd667, %rd566;
	shl.b64 	%rd568, %rd567, 2;
	add.s64 	%rd569, %rd4, %rd568;
	st.global.f32 	[%rd569], %f1;
$L__BB12_11:
	setp.ne.s16 	%p485, %rs2, 49;
	@%p485 bra 	$L__BB12_15;
	setp.ne.s16 	%p486, %rs15, 0;
	mov.b64 	%rd668, 0;
	@%p486 bra 	$L__BB12_14;
	ld.global.u64 	%rd668, [%rd6];
$L__BB12_14:
	cvt.s64.s32 	%rd571, %r27;
	add.s64 	%rd572, %rd668, %rd571;
	shl.b64 	%rd573, %rd572, 2;
	add.s64 	%rd574, %rd4, %rd573;
	st.global.f32 	[%rd574], %f2;
$L__BB12_15:
	setp.ne.s16 	%p487, %rs3, 49;
	@%p487 bra 	$L__BB12_19;
	setp.ne.s16 	%p488, %rs15, 0;
	mov.b64 	%rd669, 0;
	@%p488 bra 	$L__BB12_18;
	ld.global.u64 	%rd669, [%rd6];
$L__BB12_18:
	cvt.s64.s32 	%rd576, %r28;
	add.s64 	%rd577, %rd669, %rd576;
	shl.b64 	%rd578, %rd577, 2;
	add.s64 	%rd579, %rd4, %rd578;
	st.global.f32 	[%rd579], %f3;
$L__BB12_19:
	setp.ne.s16 	%p489, %rs4, 49;
	@%p489 bra 	$L__BB12_23;
	setp.ne.s16 	%p490, %rs15, 0;
	mov.b64 	%rd670, 0;
	@%p490 bra 	$L__BB12_22;
	ld.global.u64 	%rd670, [%rd6];
$L__BB12_22:
	cvt.s64.s32 	%rd581, %r29;
	add.s64 	%rd582, %rd670, %rd581;
	shl.b64 	%rd583, %rd582, 2;
	add.s64 	%rd584, %rd4, %rd583;
	st.global.f32 	[%rd584], %f4;
$L__BB12_23:
	setp.ne.s16 	%p491, %rs5, 49;
	@%p491 bra 	$L__BB12_27;
	setp.ne.s16 	%p492, %rs15, 0;
	mov.b64 	%rd671, 0;
	@%p492 bra 	$L__BB12_26;
	ld.global.u64 	%rd671, [%rd6];
$L__BB12_26:
	cvt.s64.s32 	%rd586, %r30;
	add.s64 	%rd587, %rd671, %rd586;
	shl.b64 	%rd588, %rd587, 2;
	add.s64 	%rd589, %rd4, %rd588;
	st.global.f32 	[%rd589], %f5;
$L__BB12_27:
	setp.ne.s16 	%p493, %rs6, 49;
	@%p493 bra 	$L__BB12_31;
	setp.ne.s16 	%p494, %rs15, 0;
	mov.b64 	%rd672, 0;
	@%p494 bra 	$L__BB12_30;
	ld.global.u64 	%rd672, [%rd6];
$L__BB12_30:
	cvt.s64.s32 	%rd591, %r31;
	add.s64 	%rd592, %rd672, %rd591;
	shl.b64 	%rd593, %rd592, 2;
	add.s64 	%rd594, %rd4, %rd593;
	st.global.f32 	[%rd594], %f6;
$L__BB12_31:
	setp.ne.s16 	%p495, %rs7, 49;
	@%p495 bra 	$L__BB12_35;
	setp.ne.s16 	%p496, %rs15, 0;
	mov.b64 	%rd673, 0;
	@%p496 bra 	$L__BB12_34;
	ld.global.u64 	%rd673, [%rd6];
$L__BB12_34:
	cvt.s64.s32 	%rd596, %r32;
	add.s64 	%rd597, %rd673, %rd596;
	shl.b64 	%rd598, %rd597, 2;
	add.s64 	%rd599, %rd4, %rd598;
	st.global.f32 	[%rd599], %f7;
$L__BB12_35:
	setp.ne.s16 	%p497, %rs8, 49;
	@%p497 bra 	$L__BB12_39;
	setp.ne.s16 	%p498, %rs15, 0;
	mov.b64 	%rd674, 0;
	@%p498 bra 	$L__BB12_38;
	ld.global.u64 	%rd674, [%rd6];
$L__BB12_38:
	cvt.s64.s32 	%rd601, %r33;
	add.s64 	%rd602, %rd674, %rd601;
	shl.b64 	%rd603, %rd602, 2;
	add.s64 	%rd604, %rd4, %rd603;
	st.global.f32 	[%rd604], %f8;
$L__BB12_39:
	setp.ne.s16 	%p499, %rs9, 49;
	@%p499 bra 	$L__BB12_43;
	setp.ne.s16 	%p500, %rs15, 0;
	mov.b64 	%rd675, 0;
	@%p500 bra 	$L__BB12_42;
	ld.global.u64 	%rd675, [%rd6];
$L__BB12_42:
	cvt.s64.s32 	%rd606, %r34;
	add.s64 	%rd607, %rd675, %rd606;
	shl.b64 	%rd608, %rd607, 2;
	add.s64 	%rd609, %rd4, %rd608;
	st.global.f32 	[%rd609], %f9;
$L__BB12_43:
	setp.ne.s16 	%p501, %rs10, 49;
	@%p501 bra 	$L__BB12_47;
	setp.ne.s16 	%p502, %rs15, 0;
	mov.b64 	%rd676, 0;
	@%p502 bra 	$L__BB12_46;
	ld.global.u64 	%rd676, [%rd6];
$L__BB12_46:
	cvt.s64.s32 	%rd611, %r35;
	add.s64 	%rd612, %rd676, %rd611;
	shl.b64 	%rd613, %rd612, 2;
	add.s64 	%rd614, %rd4, %rd613;
	st.global.f32 	[%rd614], %f10;
$L__BB12_47:
	setp.ne.s16 	%p503, %rs11, 49;
	@%p503 bra 	$L__BB12_51;
	setp.ne.s16 	%p504, %rs15, 0;
	mov.b64 	%rd677, 0;
	@%p504 bra 	$L__BB12_50;
	ld.global.u64 	%rd677, [%rd6];
$L__BB12_50:
	cvt.s64.s32 	%rd616, %r36;
	add.s64 	%rd617, %rd677, %rd616;
	shl.b64 	%rd618, %rd617, 2;
	add.s64 	%rd619, %rd4, %rd618;
	st.global.f32 	[%rd619], %f11;
$L__BB12_51:
	setp.ne.s16 	%p505, %rs12, 49;
	@%p505 bra 	$L__BB12_55;
	setp.ne.s16 	%p506, %rs15, 0;
	mov.b64 	%rd678, 0;
	@%p506 bra 	$L__BB12_54;
	ld.global.u64 	%rd678, [%rd6];
$L__BB12_54:
	cvt.s64.s32 	%rd621, %r37;
	add.s64 	%rd622, %rd678, %rd621;
	shl.b64 	%rd623, %rd622, 2;
	add.s64 	%rd624, %rd4, %rd623;
	st.global.f32 	[%rd624], %f12;
$L__BB12_55:
	setp.ne.s16 	%p507, %rs13, 49;
	@%p507 bra 	$L__BB12_59;
	setp.ne.s16 	%p508, %rs15, 0;
	mov.b64 	%rd679, 0;
	@%p508 bra 	$L__BB12_58;
	ld.global.u64 	%rd679, [%rd6];
$L__BB12_58:
	cvt.s64.s32 	%rd626, %r38;
	add.s64 	%rd627, %rd679, %rd626;
	shl.b64 	%rd628, %rd627, 2;
	add.s64 	%rd629, %rd4, %rd628;
	st.global.f32 	[%rd629], %f13;
$L__BB12_59:
	setp.ne.s16 	%p509, %rs14, 49;
	@%p509 bra 	$L__BB12_573;
	setp.ne.s16 	%p510, %rs15, 0;
	mov.b64 	%rd680, 0;
	@%p510 bra 	$L__BB12_62;
	ld.global.u64 	%rd680, [%rd6];
$L__BB12_62:
	cvt.s64.s32 	%rd631, %r39;
	add.s64 	%rd632, %rd680, %rd631;
	shl.b64 	%rd633, %rd632, 2;
	add.s64 	%rd634, %rd4, %rd633;
	st.global.f32 	[%rd634], %f14;
	bra.uni 	$L__BB12_573;
$L__BB12_63:
	setp.ne.s16 	%p511, %rs1, 49;
	bar.sync 	0;
	@%p511 bra 	$L__BB12_65;
	shl.b32 	%r1274, %r26, 2;
	mov.u32 	%r1275, _ZZN3cub18CUB_300001_SM_10006detail6select23DeviceSelectSweepKernelINS2_10policy_hubIfhiLb0ELNS0_10SelectImplE0EE10Policy1000EN6thrust24THRUST_300001_SM_1000_NS10device_ptrIfEENSA_IhEESB_PlNS0_13ScanTileStateIiLb1EEE7is_tureNS0_8NullTypeEiNS2_19streaming_context_tIlLb1EEELS5_0EEEvT0_T1_T2_T3_T4_T5_T6_T7_iT8_NS1_7vsmem_tEE19static_temp_storage;
	add.s32 	%r1276, %r1275, %r1274;
	st.shared.f32 	[%r1276], %f1;
$L__BB12_65:
	setp.ne.s16 	%p512, %rs2, 49;
	@%p512 bra 	$L__BB12_67;
	shl.b32 	%r1277, %r27, 2;
	mov.u32 	%r1278, _ZZN3cub18CUB_300001_SM_10006detail6select23DeviceSelectSweepKernelINS2_10policy_hubIfhiLb0ELNS0_10SelectImplE0EE10Policy1000EN6thrust24THRUST_300001_SM_1000_NS10device_ptrIfEENSA_IhEESB_PlNS0_13ScanTileStateIiLb1EEE7is_tureNS0_8NullTypeEiNS2_19streaming_context_tIlLb1EEELS5_0EEEvT0_T1_T2_T3_T4_T5_T6_T7_iT8_NS1_7vsmem_tEE19static_temp_storage;
	add.s32 	%r1279, %r1278, %r1277;
	st.shared.f32 	[%r1279], %f2;
$L__BB12_67:
	setp.ne.s16 	%p513, %rs3, 49;
	@%p513 bra 	$L__BB12_69;
	shl.b32 	%r1280, %r28, 2;
	mov.u32 	%r1281, _ZZN3cub18CUB_300001_SM_10006detail6select23DeviceSelectSweepKernelINS2_10policy_hubIfhiLb0ELNS0_10SelectImplE0EE10Policy1000EN6thrust24THRUST_300001_SM_1000_NS10device_ptrIfEENSA_IhEESB_PlNS0_13ScanTileStateIiLb1EEE7is_tureNS0_8NullTypeEiNS2_19streaming_context_tIlLb1EEELS5_0EEEvT0_T1_T2_T3_T4_T5_T6_T7_iT8_NS1_7vsmem_tEE19static_temp_storage;
	add.s32 	%r1282, %r1281, %r1280;
	st.shared.f32 	[%r1282], %f3;
$L__BB12_69:
	setp.ne.s16 	%p514, %rs4, 49;
	@%p514 bra 	$L__BB12_71;
	shl.b32 	%r1283, %r29, 2;
	mov.u32 	%r1284, _ZZN3cub18CUB_300001_SM_10006detail6select23DeviceSelectSweepKernelINS2_10policy_hubIfhiLb0ELNS0_10SelectImplE0EE10Policy1000EN6thrust24THRUST_300001_SM_1000_NS10device_ptrIfEENSA_IhEESB_PlNS0_13ScanTileStateIiLb1EEE7is_tureNS0_8NullTypeEiNS2_19streaming_context_tIlLb1EEELS5_0EEEvT0_T1_T2_T3_T4_T5_T6_T7_iT8_NS1_7vsmem_tEE19static_temp_storage;
	add.s32 	%r1285, %r1284, %r1283;
	st.shared.f32 	[%r1285], %f4;
$L__BB12_71:
	setp.ne.s16 	%p515, %rs5, 49;
	@%p515 bra 	$L__BB12_73;
	shl.b32 	%r1286, %r30, 2;
	mov.u32 	%r1287, _ZZN3cub18CUB_300001_SM_10006detail6select23DeviceSelectSweepKernelINS2_10policy_hubIfhiLb0ELNS0_10SelectImplE0EE10Policy1000EN6thrust24THRUST_300001_SM_1000_NS10device_ptrIfEENSA_IhEESB_PlNS0_13ScanTileStateIiLb1EEE7is_tureNS0_8NullTypeEiNS2_19streaming_context_tIlLb1EEELS5_0EEEvT0_T1_T2_T3_T4_T5_T6_T7_iT8_NS1_7vsmem_tEE19static_temp_storage;
	add.s32 	%r1288, %r1287, %r1286;
	st.shared.f32 	[%r1288], %f5;
$L__BB12_73:
	setp.ne.s16 	%p516, %rs6, 49;
	@%p516 bra 	$L__BB12_75;
	shl.b32 	%r1289, %r31, 2;
	mov.u32 	%r1290, _ZZN3cub18CUB_300001_SM_10006detail6select23DeviceSelectSweepKernelINS2_10policy_hubIfhiLb0ELNS0_10SelectImplE0EE10Policy1000EN6thrust24THRUST_300001_SM_1000_NS10device_ptrIfEENSA_IhEESB_PlNS0_13ScanTileStateIiLb1EEE7is_tureNS0_8NullTypeEiNS2_19streaming_context_tIlLb1EEELS5_0EEEvT0_T1_T2_T3_T4_T5_T6_T7_iT8_NS1_7vsmem_tEE19static_temp_storage;
	add.s32 	%r1291, %r1290, %r1289;
	st.shared.f32 	[%r1291], %f6;
$L__BB12_75:
	setp.ne.s16 	%p517, %rs7, 49;
	@%p517 bra 	$L__BB12_77;
	shl.b32 	%r1292, %r32, 2;
	mov.u32 	%r1293, _ZZN3cub18CUB_300001_SM_10006detail6select23DeviceSelectSweepKernelINS2_10policy_hubIfhiLb0ELNS0_10SelectImplE0EE10Policy1000EN6thrust24THRUST_300001_SM_1000_NS10device_ptrIfEENSA_IhEESB_PlNS0_13ScanTileStateIiLb1EEE7is_tureNS0_8NullTypeEiNS2_19streaming_context_tIlLb1EEELS5_0EEEvT0_T1_T2_T3_T4_T5_T6_T7_iT8_NS1_7vsmem_tEE19static_temp_storage;
	add.s32 	%r1294, %r1293, %r1292;
	st.shared.f32 	[%r1294], %f7;
$L__BB12_77:
	setp.ne.s16 	%p518, %rs8, 49;
	@%p518 bra 	$L__BB12_79;
	shl.b32 	%r1295, %r33, 2;
	mov.u32 	%r1296, _ZZN3cub18CUB_300001_SM_10006detail6select23DeviceSelectSweepKernelINS2_10policy_hubIfhiLb0ELNS0_10SelectImplE0EE10Policy1000EN6thrust24THRUST_300001_SM_1000_NS10device_ptrIfEENSA_IhEESB_PlNS0_13ScanTileStateIiLb1EEE7is_tureNS0_8NullTypeEiNS2_19streaming_context_tIlLb1EEELS5_0EEEvT0_T1_T2_T3_T4_T5_T6_T7_iT8_NS1_7vsmem_tEE19static_temp_storage;
	add.s32 	%r1297, %r1296, %r1295;
	st.shared.f32 	[%r1297], %f8;
$L__BB12_79:
	setp.ne.s16 	%p519, %rs9, 49;
	@%p519 bra 	$L__BB12_81;
	shl.b32 	%r1298, %r34, 2;
	mov.u32 	%r1299, _ZZN3cub18CUB_300001_SM_10006detail6select23DeviceSelectSweepKernelINS2_10policy_hubIfhiLb0ELNS0_10SelectImplE0EE10Policy1000EN6thrust24THRUST_300001_SM_1000_NS10device_ptrIfEENSA_IhEESB_PlNS0_13ScanTileStateIiLb1EEE7is_tureNS0_8NullTypeEiNS2_19streaming_context_tIlLb1EEELS5_0EEEvT0_T1_T2_T3_T4_T5_T6_T7_iT8_NS1_7vsmem_tEE19static_temp_storage;
	add.s32 	%r1300, %r1299, %r1298;
	st.shared.f32 	[%r1300], %f9;
$L__BB12_81:
	setp.ne.s16 	%p520, %rs10, 49;
	@%p520 bra 	$L__BB12_83;
	shl.b32 	%r1301, %r35, 2;
	mov.u32 	%r1302, _ZZN3cub18CUB_300001_SM_10006detail6select23DeviceSelectSweepKernelINS2_10policy_hubIfhiLb0ELNS0_10SelectImplE0EE10Policy1000EN6thrust24THRUST_300001_SM_1000_NS10device_ptrIfEENSA_IhEESB_PlNS0_13ScanTileStateIiLb1EEE7is_tureNS0_8NullTypeEiNS2_19streaming_context_tIlLb1EEELS5_0EEEvT0_T1_T2_T3_T4_T5_T6_T7_iT8_NS1_7vsmem_tEE19static_temp_storage;
	add.s32 	%r1303, %r1302, %r1301;
	st.shared.f32 	[%r1303], %f10;
$L__BB12_83:
	setp.ne.s16 	%p521, %rs11, 49;
	@%p521 bra 	$L__BB12_85;
	shl.b32 	%r1304, %r36, 2;
	mov.u32 	%r1305, _ZZN3cub18CUB_300001_SM_10006detail6select23DeviceSelectSweepKernelINS2_10policy_hubIfhiLb0ELNS0_10SelectImplE0EE10Policy1000EN6thrust24THRUST_300001_SM_1000_NS10device_ptrIfEENSA_IhEESB_PlNS0_13ScanTileStateIiLb1EEE7is_tureNS0_8NullTypeEiNS2_19streaming_context_tIlLb1EEELS5_0EEEvT0_T1_T2_T3_T4_T5_T6_T7_iT8_NS1_7vsmem_tEE19static_temp_storage;
	add.s32 	%r1306, %r1305, %r1304;
	st.shared.f32 	[%r1306], %f11;
$L__BB12_85:
	setp.ne.s16 	%p522, %rs12, 49;
	@%p522 bra 	$L__BB12_87;
	shl.b32 	%r1307, %r37, 2;
	mov.u32 	%r1308, _ZZN3cub18CUB_300001_SM_10006detail6select23DeviceSelectSweepKernelINS2_10policy_hubIfhiLb0ELNS0_10SelectImplE0EE10Policy1000EN6thrust24THRUST_300001_SM_1000_NS10device_ptrIfEENSA_IhEESB_PlNS0_13ScanTileStateIiLb1EEE7is_tureNS0_8NullTypeEiNS2_19streaming_context_tIlLb1EEELS5_0EEEvT0_T1_T2_T3_T4_T5_T6_T7_iT8_NS1_7vsmem_tEE19static_temp_storage;
	add.s32 	%r1309, %r1308, %r1307;
	st.shared.f32 	[%r1309], %f12;
$L__BB12_87:
	setp.ne.s16 	%p523, %rs13, 49;
	@%p523 bra 	$L__BB12_89;
	shl.b32 	%r1310, %r38, 2;
	mov.u32 	%r1311, _ZZN3cub18CUB_300001_SM_10006detail6select23DeviceSelectSweepKernelINS2_10policy_hubIfhiLb0ELNS0_10SelectImplE0EE10Policy1000EN6thrust24THRUST_300001_SM_1000_NS10device_ptrIfEENSA_IhEESB_PlNS0_13ScanTileStateIiLb1EEE7is_tureNS0_8NullTypeEiNS2_19streaming_context_tIlLb1EEELS5_0EEEvT0_T1_T2_T3_T4_T5_T6_T7_iT8_NS1_7vsmem_tEE19static_temp_storage;
	add.s32 	%r1312, %r1311, %r1310;
	st.shared.f32 	[%r1312], %f13;
$L__BB12_89:
	setp.ne.s16 	%p524, %rs14, 49;
	@%p524 bra 	$L__BB12_91;
	shl.b32 	%r1313, %r39, 2;
	mov.u32 	%r1314, _ZZN3cub18CUB_300001_SM_10006detail6select23DeviceSelectSweepKernelINS2_10policy_hubIfhiLb0ELNS0_10SelectImplE0EE10Policy1000EN6thrust24THRUST_300001_SM_1000_NS10device_ptrIfEENSA_IhEESB_PlNS0_13ScanTileStateIiLb1EEE7is_tureNS0_8NullTypeEiNS2_19streaming_context_tIlLb1EEELS5_0EEEvT0_T1_T2_T3_T4_T5_T6_T7_iT8_NS1_7vsmem_tEE19static_temp_storage;
	add.s32 	%r1315, %r1314, %r1313;
	st.shared.f32 	[%r1315], %f14;
$L__BB12_91:
	bar.sync 	0;
	mov.u32 	%r1362, %tid.x;
	setp.ge.u32 	%p525, %r1362, %r1273;
	@%p525 bra 	$L__BB12_573;
	mov.u64 	%rd635, %rd203;
	ld.param.u8 	%rs16, [%rd635];
	ld.param.u64 	%rd636, [%rd635+24];
	cvta.to.global.u64 	%rd7, %rd636;
	add.s32 	%r1330, %r11, %r12;
	add.s32 	%r1331, %r1330, %r13;
	add.s32 	%r1332, %r1331, %r14;
	add.s32 	%r1333, %r1332, %r15;
	add.s32 	%r1334, %r1333, %r16;
	add.s32 	%r1335, %r1334, %r17;
	add.s32 	%r1336, %r1335, %r18;
	add.s32 	%r1337, %r1336, %r19;
	add.s32 	%r1338, %r1337, %r20;
	add.s32 	%r1339, %r1338, %r21;
	add.s32 	%r1340, %r1339, %r22;
	add.s32 	%r1341, %r1340, %r23;
	add.s32 	%r1342, %r1341, %r24;
	add.s32 	%r1343, %r1342, %r25;
	add.s32 	%r1344, %r1343, %r10;
	not.b32 	%r1345, %r1362;
	add.s32 	%r42, %r1344, %r1345;
	and.b32  	%r1346, %r42, 1536;
	setp.eq.s32 	%p526, %r1346, 1536;
	@%p526 bra 	$L__BB12_97;
	cvt.u64.u32 	%rd660, %r1362;
	shl.b32 	%r1347, %r1362, 2;
	mov.u32 	%r1348, _ZZN3cub18CUB_300001_SM_10006detail6select23DeviceSelectSweepKernelINS2_10policy_hubIfhiLb0ELNS0_10SelectImplE0EE10Policy1000EN6thrust24THRUST_300001_SM_1000_NS10device_ptrIfEENSA_IhEESB_PlNS0_13ScanTileStateIiLb1EEE7is_tureNS0_8NullTypeEiNS2_19streaming_context_tIlLb1EEELS5_0EEEvT0_T1_T2_T3_T4_T5_T6_T7_iT8_NS1_7vsmem_tEE19static_temp_storage;
	add.s32 	%r1359, %r1348, %r1347;
	shr.u32 	%r1349, %r42, 9;
	add.s32 	%r1350, %r1349, 1;
	and.b32  	%r1351, %r1350, 3;
	neg.s32 	%r1358, %r1351;
$L__BB12_94:
	.pragma "nounroll";
	setp.ne.s16 	%p527, %rs16, 0;
	mov.b64 	%rd661, 0;
	@%p527 bra 	$L__BB12_96;
	ld.global.u64 	%rd661, [%rd7];
$L__BB12_96:
	add.s64 	%rd638, %rd661, %rd660;
	shl.b64 	%rd639, %rd638, 2;
	add.s64 	%rd640, %rd4, %rd639;
	ld.shared.f32 	%f128, [%r1359];
	st.global.f32 	[%rd640], %f128;
	add.s64 	%rd660, %rd660, 512;
	cvt.u32.u64 	%r1362, %rd660;
	add.s32 	%r1359, %r1359, 2048;
	add.s32 	%r1358, %r1358, 1;
	setp.ne.s32 	%p528, %r1358, 0;
	@%p528 bra 	$L__BB12_94;
$L__BB12_97:
	setp.lt.u32 	%p529, %r42, 1536;
	@%p529 bra 	$L__BB12_573;
	mul.wide.u32 	%rd642, %r1362, 4;
	add.s64 	%rd13, %rd4, %rd642;
	shl.b32 	%r1352, %r1362, 2;
	mov.u32 	%r1353, _ZZN3cub18CUB_300001_SM_10006detail6select23DeviceSelectSweepKernelINS2_10policy_hubIfhiLb0ELNS0_10SelectImplE0EE10Policy1000EN6thrust24THRUST_300001_SM_1000_NS10device_ptrIfEENSA_IhEESB_PlNS0_13ScanTileStateIiLb1EEE7is_tureNS0_8NullTypeEiNS2_19streaming_context_tIlLb1EEELS5_0EEEvT0_T1_T2_T3_T4_T5_T6_T7_iT8_NS1_7vsmem_tEE19static_temp_storage;
	add.s32 	%r1354, %r1352, %r1353;
	add.s32 	%r1361, %r1354, 4096;
	mov.b64 	%rd662, 0;
$L__BB12_99:
	setp.ne.s16 	%p530, %rs16, 0;
	mov.b64 	%rd663, 0;
	@%p530 bra 	$L__BB12_101;
	ld.global.u64 	%rd663, [%rd7];
$L__BB12_101:
	setp.ne.s16 	%p531, %rs16, 0;
	shl.b64 	%rd645, %rd663, 2;
	add.s64 	%rd646, %rd662, %rd645;
	add.s64 	%rd647, %rd13, %rd646;
	ld.shared.f32 	%f129, [%r1361+-4096];
	st.global.f32 	[%rd647], %f129;
	mov.b64 	%rd664, 0;
	@%p531 bra 	$L__BB12_103;
	ld.global.u64 	%rd664, [%rd7];
$L__BB12_103:
	setp.ne.s16 	%p532, %rs16, 0;
	shl.b64 	%rd649, %rd664, 2;
	add.s64 	%rd650, %rd662, %rd649;
	add.s64 	%rd651, %rd13, %rd650;
	ld.shared.f32 	%f130, [%r1361+-2048];
	st.global.f32 	[%rd651+2048], %f130;
	mov.b64 	%rd665, 0;
	@%p532 bra 	$L__BB12_105;
	ld.global.u64 	%rd665, [%rd7];
$L__BB12_105:
	setp.ne.s16 	%p533, %rs16, 0;
	shl.b64 	%rd653, %rd665, 2;
	add.s64 	%rd654, %rd662, %rd653;
	add.s64 	%rd655, %rd13, %rd654;
	ld.shared.f32 	%f131, [%r1361];
	st.global.f32 	[%rd655+4096], %f131;
	mov.b64 	%rd666, 0;
	@%p533 bra 	$L__BB12_107;
	ld.global.u64 	%rd666, [%rd7];
$L__BB12_107:
	shl.b64 	%rd656, %rd666, 2;
	add.s64 	%rd657, %rd662, %rd656;
	add.s64 	%rd658, %rd13, %rd657;
	ld.shared.f32 	%f132, [%r1361+2048];
	st.global.f32 	[%rd658+6144], %f132;
	add.s32 	%r1362, %r1362, 2048;
	add.s64 	%rd662, %rd662, 8192;
	add.s32 	%r1361, %r1361, 8192;
	setp.lt.s32 	%p534, %r1362, %r1273;
	@%p534 bra 	$L__BB12_99;
	bra.uni 	$L__BB12_573;
$L__BB12_108:
	ld.param.u8 	%rs110, [%rd1];
	setp.eq.s16 	%p320, %rs110, 0;
	ld.param.u64 	%rd438, [%rd1+16];
	selp.b64 	%rd439, %rd438, 0, %p320;
	cvt.s64.s32 	%rd440, %r2;
	add.s64 	%rd441, %rd439, %rd440;
	mov.u32 	%r1380, %tid.x;
	mul.lo.s32 	%r885, %r1380, 14;
	cvt.u64.u32 	%rd442, %r885;
	add.s64 	%rd443, %rd441, %rd442;
	shl.b64 	%rd444, %rd443, 2;
	add.s64 	%rd445, %rd3, %rd444;
	ld.global.f32 	%f15, [%rd445];
	ld.global.f32 	%f16, [%rd445+4];
	ld.global.f32 	%f17, [%rd445+8];
	ld.global.f32 	%f18, [%rd445+12];
	ld.global.f32 	%f19, [%rd445+16];
	ld.global.f32 	%f20, [%rd445+20];
	ld.global.f32 	%f21, [%rd445+24];
	ld.global.f32 	%f22, [%rd445+28];
	ld.global.f32 	%f23, [%rd445+32];
	ld.global.f32 	%f24, [%rd445+36];
	ld.global.f32 	%f25, [%rd445+40];
	ld.global.f32 	%f26, [%rd445+44];
	ld.global.f32 	%f27, [%rd445+48];
	ld.global.f32 	%f28, [%rd445+52];
	bar.sync 	0;
	add.s64 	%rd446, %rd5, %rd443;
	ld.global.u8 	%rs17, [%rd446];
	ld.global.u8 	%rs18, [%rd446+1];
	ld.global.u8 	%rs19, [%rd446+2];
	ld.global.u8 	%rs20, [%rd446+3];
	ld.global.u8 	%rs21, [%rd446+4];
	ld.global.u8 	%rs22, [%rd446+5];
	ld.global.u8 	%rs23, [%rd446+6];
	ld.global.u8 	%rs24, [%rd446+7];
	ld.global.u8 	%rs25, [%rd446+8];
	ld.global.u8 	%rs26, [%rd446+9];
	ld.global.u8 	%rs27, [%rd446+10];
	ld.global.u8 	%rs28, [%rd446+11];
	ld.global.u8 	%rs29, [%rd446+12];
	ld.global.u8 	%rs30, [%rd446+13];
	setp.eq.s16 	%p321, %rs17, 49;
	selp.u32 	%r886, 1, 0, %p321;
	setp.eq.s16 	%p322, %rs18, 49;
	selp.u32 	%r887, 1, 0, %p322;
	setp.eq.s16 	%p323, %rs19, 49;
	selp.u32 	%r888, 1, 0, %p323;
	setp.eq.s16 	%p324, %rs20, 49;
	selp.u32 	%r889, 1, 0, %p324;
	setp.eq.s16 	%p325, %rs21, 49;
	selp.u32 	%r890, 1, 0, %p325;
	setp.eq.s16 	%p326, %rs22, 49;
	selp.u32 	%r891, 1, 0, %p326;
	setp.eq.s16 	%p327, %rs23, 49;
	selp.u32 	%r892, 1, 0, %p327;
	setp.eq.s16 	%p328, %rs24, 49;
	selp.u32 	%r893, 1, 0, %p328;
	setp.eq.s16 	%p329, %rs25, 49;
	selp.u32 	%r894, 1, 0, %p329;
	setp.eq.s16 	%p330, %rs26, 49;
	selp.u32 	%r895, 1, 0, %p330;
	setp.eq.s16 	%p331, %rs27, 49;
	selp.u32 	%r896, 1, 0, %p331;
	setp.eq.s16 	%p332, %rs28, 49;
	selp.u32 	%r897, 1, 0, %p332;
	setp.eq.s16 	%p333, %rs29, 49;
	selp.u32 	%r898, 1, 0, %p333;
	setp.eq.s16 	%p334, %rs30, 49;
	selp.u32 	%r899, 1, 0, %p334;
	bar.sync 	0;
	add.s32 	%r900, %r887, %r886;
	add.s32 	%r901, %r900, %r888;
	add.s32 	%r902, %r901, %r889;
	add.s32 	%r57, %r902, %r890;
	add.s32 	%r58, %r57, %r891;
	add.s32 	%r59, %r58, %r892;
	add.s32 	%r60, %r59, %r893;
	add.s32 	%r61, %r60, %r894;
	add.s32 	%r62, %r61, %r895;
	add.s32 	%r63, %r62, %r896;
	add.s32 	%r64, %r63, %r897;
	add.s32 	%r903, %r64, %r898;
	add.s32 	%r859, %r903, %r899;
	shr.u32 	%r66, %r1380, 5;
	// begin inline asm
	mov.u32 %r854, %laneid;
	// end inline asm
	mov.b32 	%r857, 1;
	mov.b32 	%r882, 0;
	mov.b32 	%r884, -1;
	// begin inline asm
	{  .reg .s32 r0;  .reg .pred p;  shfl.sync.up.b32 r0|p, %r859, %r857, %r882, %r884;  @p add.s32 r0, r0, %r859;  mov.s32 %r855, r0;}
	// end inline asm
	mov.b32 	%r863, 2;
	// begin inline asm
	{  .reg .s32 r0;  .reg .pred p;  shfl.sync.up.b32 r0|p, %r855, %r863, %r882, %r884;  @p add.s32 r0, r0, %r855;  mov.s32 %r861, r0;}
	// end inline asm
	mov.b32 	%r869, 4;
	// begin inline asm
	{  .reg .s32 r0;  .reg .pred p;  shfl.sync.up.b32 r0|p, %r861, %r869, %r882, %r884;  @p add.s32 r0, r0, %r861;  mov.s32 %r867, r0;}
	// end inline asm
	mov.b32 	%r875, 8;
	// begin inline asm
	{  .reg .s32 r0;  .reg .pred p;  shfl.sync.up.b32 r0|p, %r867, %r875, %r882, %r884;  @p add.s32 r0, r0, %r867;  mov.s32 %r873, r0;}
	// end inline asm
	mov.b32 	%r881, 16;
	// begin inline asm
	{  .reg .s32 r0;  .reg .pred p;  shfl.sync.up.b32 r0|p, %r873, %r881, %r882, %r884;  @p add.s32 r0, r0, %r873;  mov.s32 %r879, r0;}
	// end inline asm
	setp.ne.s32 	%p335, %r854, 31;
	@%p335 bra 	$L__BB12_110;
	shl.b32 	%r904, %r66, 2;
	mov.u32 	%r905, _ZZN3cub18CUB_300001_SM_10006detail6select23DeviceSelectSweepKernelINS2_10policy_hubIfhiLb0ELNS0_10SelectImplE0EE10Policy1000EN6thrust24THRUST_300001_SM_1000_NS10device_ptrIfEENSA_IhEESB_PlNS0_13ScanTileStateIiLb1EEE7is_tureNS0_8NullTypeEiNS2_19streaming_context_tIlLb1EEELS5_0EEEvT0_T1_T2_T3_T4_T5_T6_T7_iT8_NS1_7vsmem_tEE19static_temp_storage;
	add.s32 	%r906, %r905, %r904;
	st.shared.u32 	[%r906], %r879;
$L__BB12_110:
	sub.s32 	%r907, %r879, %r859;
	bar.sync 	0;
	ld.shared.v4.u32 	{%r908, %r909, %r910, %r911}, [_ZZN3cub18CUB_300001_SM_10006detail6select23DeviceSelectSweepKernelINS2_10policy_hubIfhiLb0ELNS0_10SelectImplE0EE10Policy1000EN6thrust24THRUST_300001_SM_1000_NS10device_ptrIfEENSA_IhEESB_PlNS0_13ScanTileStateIiLb1EEE7is_tureNS0_8NullTypeEiNS2_19streaming_context_tIlLb1EEELS5_0EEEvT0_T1_T2_T3_T4_T5_T6_T7_iT8_NS1_7vsmem_tEE19static_temp_storage];
	add.s32 	%r912, %r909, %r908;
	setp.eq.s32 	%p336, %r66, 2;
	selp.b32 	%r913, %r912, %r908, %p336;
	add.s32 	%r914, %r912, %r910;
	setp.eq.s32 	%p337, %r66, 3;
	selp.b32 	%r915, %r914, %r913, %p337;
	add.s32 	%r916, %r914, %r911;
	setp.eq.s32 	%p338, %r66, 4;
	selp.b32 	%r917, %r916, %r915, %p338;
	ld.shared.v4.u32 	{%r918, %r919, %r920, %r921}, [_ZZN3cub18CUB_300001_SM_10006detail6select23DeviceSelectSweepKernelINS2_10policy_hubIfhiLb0ELNS0_10SelectImplE0EE10Policy1000EN6thrust24THRUST_300001_SM_1000_NS10device_ptrIfEENSA_IhEESB_PlNS0_13ScanTileStateIiLb1EEE7is_tureNS0_8NullTypeEiNS2_19streaming_context_tIlLb1EEELS5_0EEEvT0_T1_T2_T3_T4_T5_T6_T7_iT8_NS1_7vsmem_tEE19static_temp_storage+16];
	add.s32 	%r922, %r916, %r918;
	setp.eq.s32 	%p339, %r66, 5;
	selp.b32 	%r923, %r922, %r917, %p339;
	add.s32 	%r924, %r922, %r919;
	setp.eq.s32 	%p340, %r66, 6;
	selp.b32 	%r925, %r924, %r923, %p340;
	add.s32 	%r926, %r924, %r920;
	setp.eq.s32 	%p341, %r66, 7;
	selp.b32 	%r927, %r926, %r925, %p341;
	add.s32 	%r928, %r926, %r921;
	setp.eq.s32 	%p342, %r66, 8;
	selp.b32 	%r929, %r928, %r927, %p342;
	ld.shared.v4.u32 	{%r930, %r931, %r932, %r933}, [_ZZN3cub18CUB_300001_SM_10006detail6select23DeviceSelectSweepKernelINS2_10policy_hubIfhiLb0ELNS0_10SelectImplE0EE10Policy1000EN6thrust24THRUST_300001_SM_1000_NS10device_ptrIfEENSA_IhEESB_PlNS0_13ScanTileStateIiLb1EEE7is_tureNS0_8NullTypeEiNS2_19streaming_context_tIlLb1EEELS5_0EEEvT0_T1_T2_T3_T4_T5_T6_T7_iT8_NS1_7vsmem_tEE19static_temp_storage+32];
	add.s32 	%r934, %r928, %r930;
	setp.eq.s32 	%p343, %r66, 9;
	selp.b32 	%r935, %r934, %r929, %p343;
	add.s32 	%r936, %r934, %r931;
	setp.eq.s32 	%p344, %r66, 10;
	selp.b32 	%r937, %r936, %r935, %p344;
	add.s32 	%r938, %r936, %r932;
	setp.eq.s32 	%p345, %r66, 11;
	selp.b32 	%r939, %r938, %r937, %p345;
	add.s32 	%r940, %r938, %r933;
	setp.eq.s32 	%p346, %r66, 12;
	selp.b32 	%r941, %r940, %r939, %p346;
	ld.shared.v4.u32 	{%r942, %r943, %r944, %r945}, [_ZZN3cub18CUB_300001_SM_10006detail6select23DeviceSelectSweepKernelINS2_10policy_hubIfhiLb0ELNS0_10SelectImplE0EE10Policy1000EN6thrust24THRUST_300001_SM_1000_NS10device_ptrIfEENSA_IhEESB_PlNS0_13ScanTileStateIiLb1EEE7is_tureNS0_8NullTypeEiNS2_19streaming_context_tIlLb1EEELS5_0EEEvT0_T1_T2_T3_T4_T5_T6_T7_iT8_NS1_7vsmem_tEE19static_temp_storage+48];
	add.s32 	%r946, %r940, %r942;
	setp.eq.s32 	%p347, %r66, 13;
	selp.b32 	%r947, %r946, %r941, %p347;
	add.s32 	%r948, %r946, %r943;
	setp.eq.s32 	%p348, %r66, 14;
	selp.b32 	%r949, %r948, %r947, %p348;
	add.s32 	%r950, %r948, %r944;
	setp.eq.s32 	%p349, %r66, 15;
	selp.b32 	%r951, %r950, %r949, %p349;
	add.s32 	%r69, %r950, %r945;
	setp.gt.u32 	%p350, %r1380, 31;
	setp.lt.u32 	%p351, %r1380, 32;
	setp.eq.s32 	%p352, %r854, 0;
	selp.b32 	%r952, 0, %r907, %p352;
	add.s32 	%r1376, %r951, %r952;
	selp.b32 	%r71, %r907, %r1376, %p351;
	@%p350 bra 	$L__BB12_126;
	setp.ne.s32 	%p353, %r1380, 0;
	mul.wide.s32 	%rd447, %r1363, 8;
	add.s64 	%rd52, %rd2, %rd447;
	@%p353 bra 	$L__BB12_113;
	st.shared.u32 	[_ZZN3cub18CUB_300001_SM_10006detail6select23DeviceSelectSweepKernelINS2_10policy_hubIfhiLb0ELNS0_10SelectImplE0EE10Policy1000EN6thrust24THRUST_300001_SM_1000_NS10device_ptrIfEENSA_IhEESB_PlNS0_13ScanTileStateIiLb1EEE7is_tureNS0_8NullTypeEiNS2_19streaming_context_tIlLb1EEELS5_0EEEvT0_T1_T2_T3_T4_T5_T6_T7_iT8_NS1_7vsmem_tEE19static_temp_storage+108], %r69;
	add.s64 	%rd448, %rd52, 256;
	mov.b32 	%r953, 100;
	// begin inline asm
	st.relaxed.gpu.v2.u32 [%rd448], {%r953, %r69};
	// end inline asm
$L__BB12_113:
	not.b32 	%r959, %r1380;
	add.s32 	%r1371, %r1363, %r959;
	mov.b32 	%r955, 675;
	// begin inline asm
	nanosleep.u32 %r955;
	// end inline asm
	mul.wide.s32 	%rd450, %r1371, 8;
	add.s64 	%rd451, %rd2, %rd450;
	add.s64 	%rd449, %rd451, 256;
	// begin inline asm
	ld.relaxed.gpu.v2.u32 {%r1373, %r1365}, [%rd449];
	// end inline asm
	mov.b32 	%r1366, 422;
$L__BB12_114:
	setp.eq.s32 	%p354, %r1373, 99;
	mov.b32 	%r960, -1;
	vote.sync.any.pred 	%p355, %p354, %r960;
	not.pred 	%p356, %p355;
	@%p356 bra 	$L__BB12_116;
	mul.lo.s32 	%r1138, %r1363, 16807;
	and.b32  	%r1363, %r1138, 2147483647;
	add.s32 	%r1139, %r1366, 1;
	rem.u32 	%r1135, %r1363, %r1139;
	// begin inline asm
	nanosleep.u32 %r1135;
	// end inline asm
	shr.u32 	%r1366, %r1366, 1;
	// begin inline asm
	ld.relaxed.gpu.v2.u32 {%r1373, %r1365}, [%rd449];
	// end inline asm
	bra.uni 	$L__BB12_114;
$L__BB12_116:
	setp.eq.s32 	%p357, %r1373, 101;
	mov.b32 	%r987, -1;
	vote.sync.ballot.b32 	%r989, %p357, %r987;
	// begin inline asm
	mov.u32 %r962, %lanemask_ge;
	// end inline asm
	and.b32  	%r990, %r989, %r962;
	or.b32  	%r991, %r990, -2147483648;
	add.s32 	%r992, %r991, -1;
	not.b32 	%r993, %r991;
	and.b32  	%r994, %r993, %r992;
	popc.b32 	%r966, %r994;
	mov.b32 	%r965, 1;
	// begin inline asm
	shfl.sync.down.b32 %r963, %r1365, %r965, %r966, %r987;
	// end inline asm
	setp.lt.s32 	%p359, %r854, %r966;
	selp.b32 	%r995, %r963, 0, %p359;
	add.s32 	%r969, %r995, %r1365;
	mov.b32 	%r970, 2;
	// begin inline asm
	shfl.sync.down.b32 %r968, %r969, %r970, %r966, %r987;
	// end inline asm
	add.s32 	%r996, %r854, 2;
	setp.gt.s32 	%p360, %r996, %r966;
	selp.b32 	%r997, 0, %r968, %p360;
	add.s32 	%r974, %r969, %r997;
	mov.b32 	%r975, 4;
	// begin inline asm
	shfl.sync.down.b32 %r973, %r974, %r975, %r966, %r987;
	// end inline asm
	add.s32 	%r998, %r854, 4;
	setp.gt.s32 	%p361, %r998, %r966;
	selp.b32 	%r999, 0, %r973, %p361;
	add.s32 	%r979, %r974, %r999;
	mov.b32 	%r980, 8;
	// begin inline asm
	shfl.sync.down.b32 %r978, %r979, %r980, %r966, %r987;
	// end inline asm
	add.s32 	%r1000, %r854, 8;
	setp.gt.s32 	%p362, %r1000, %r966;
	selp.b32 	%r1001, 0, %r978, %p362;
	add.s32 	%r984, %r979, %r1001;
	mov.b32 	%r985, 16;
	// begin inline asm
	shfl.sync.down.b32 %r983, %r984, %r985, %r966, %r987;
	// end inline asm
	add.s32 	%r1002, %r854, 16;
	setp.gt.s32 	%p363, %r1002, %r966;
	selp.b32 	%r1003, 0, %r983, %p363;
	add.s32 	%r1369, %r984, %r1003;
	add.s64 	%rd54, %rd2, 256;
	mov.b32 	%r1367, 422;
$L__BB12_117:
	setp.ne.s32 	%p364, %r1373, 101;
	mov.b32 	%r1004, -1;
	vote.sync.all.pred 	%p365, %p364, %r1004;
	not.pred 	%p366, %p365;
	@%p366 bra 	$L__BB12_122;
	shr.u32 	%r1367, %r1367, 1;
	mul.wide.s32 	%rd547, %r1371, 8;
	add.s64 	%rd548, %rd54, %rd547;
	add.s64 	%rd546, %rd548, -256;
	// begin inline asm
	ld.relaxed.gpu.v2.u32 {%r1373, %r1374}, [%rd546];
	// end inline asm
	mov.u32 	%r1375, %r1367;
$L__BB12_119:
	setp.eq.s32 	%p428, %r1373, 99;
	mov.b32 	%r1087, -1;
	vote.sync.any.pred 	%p429, %p428, %r1087;
	not.pred 	%p430, %p429;
	@%p430 bra 	$L__BB12_121;
	mul.lo.s32 	%r1133, %r1363, 16807;
	and.b32  	%r1363, %r1133, 2147483647;
	add.s32 	%r1134, %r1375, 1;
	rem.u32 	%r1130, %r1363, %r1134;
	// begin inline asm
	nanosleep.u32 %r1130;
	// end inline asm
	shr.u32 	%r1375, %r1375, 1;
	// begin inline asm
	ld.relaxed.gpu.v2.u32 {%r1373, %r1374}, [%rd546];
	// end inline asm
	bra.uni 	$L__BB12_119;
$L__BB12_121:
	setp.eq.s32 	%p431, %r1373, 101;
	mov.b32 	%r1113, -1;
	vote.sync.ballot.b32 	%r1114, %p431, %r1113;
	and.b32  	%r1115, %r1114, %r962;
	or.b32  	%r1116, %r1115, -2147483648;
	add.s32 	%r1117, %r1116, -1;
	not.b32 	%r1118, %r1116;
	and.b32  	%r1119, %r1118, %r1117;
	popc.b32 	%r1092, %r1119;
	mov.b32 	%r1091, 1;
	// begin inline asm
	shfl.sync.down.b32 %r1089, %r1374, %r1091, %r1092, %r1113;
	// end inline asm
	setp.lt.s32 	%p433, %r854, %r1092;
	selp.b32 	%r1120, %r1089, 0, %p433;
	add.s32 	%r1095, %r1120, %r1374;
	mov.b32 	%r1096, 2;
	// begin inline asm
	shfl.sync.down.b32 %r1094, %r1095, %r1096, %r1092, %r1113;
	// end inline asm
	setp.gt.s32 	%p434, %r996, %r1092;
	selp.b32 	%r1122, 0, %r1094, %p434;
	add.s32 	%r1100, %r1095, %r1122;
	mov.b32 	%r1101, 4;
	// begin inline asm
	shfl.sync.down.b32 %r1099, %r1100, %r1101, %r1092, %r1113;
	// end inline asm
	setp.gt.s32 	%p435, %r998, %r1092;
	selp.b32 	%r1124, 0, %r1099, %p435;
	add.s32 	%r1105, %r1100, %r1124;
	mov.b32 	%r1106, 8;
	// begin inline asm
	shfl.sync.down.b32 %r1104, %r1105, %r1106, %r1092, %r1113;
	// end inline asm
	setp.gt.s32 	%p436, %r1000, %r1092;
	selp.b32 	%r1126, 0, %r1104, %p436;
	add.s32 	%r1110, %r1105, %r1126;
	mov.b32 	%r1111, 16;
	// begin inline asm
	shfl.sync.down.b32 %r1109, %r1110, %r1111, %r1092, %r1113;
	// end inline asm
	setp.gt.s32 	%p437, %r1002, %r1092;
	selp.b32 	%r1128, 0, %r1109, %p437;
	add.s32 	%r1129, %r1128, %r1369;
	add.s32 	%r1369, %r1129, %r1110;
	add.s32 	%r1371, %r1371, -32;
	bra.uni 	$L__BB12_117;
$L__BB12_122:
	setp.ne.s32 	%p367, %r1380, 0;
	@%p367 bra 	$L__BB12_124;
	add.s32 	%r1007, %r1369, %r69;
	add.s64 	%rd452, %rd52, 256;
	mov.b32 	%r1006, 101;
	// begin inline asm
	st.relaxed.gpu.v2.u32 [%rd452], {%r1006, %r1007};
	// end inline asm
	st.shared.u32 	[_ZZN3cub18CUB_300001_SM_10006detail6select23DeviceSelectSweepKernelINS2_10policy_hubIfhiLb0ELNS0_10SelectImplE0EE10Policy1000EN6thrust24THRUST_300001_SM_1000_NS10device_ptrIfEENSA_IhEESB_PlNS0_13ScanTileStateIiLb1EEE7is_tureNS0_8NullTypeEiNS2_19streaming_context_tIlLb1EEELS5_0EEEvT0_T1_T2_T3_T4_T5_T6_T7_iT8_NS1_7vsmem_tEE19static_temp_storage+100], %r1369;
	st.shared.u32 	[_ZZN3cub18CUB_300001_SM_10006detail6select23DeviceSelectSweepKernelINS2_10policy_hubIfhiLb0ELNS0_10SelectImplE0EE10Policy1000EN6thrust24THRUST_300001_SM_1000_NS10device_ptrIfEENSA_IhEESB_PlNS0_13ScanTileStateIiLb1EEE7is_tureNS0_8NullTypeEiNS2_19streaming_context_tIlLb1EEELS5_0EEEvT0_T1_T2_T3_T4_T5_T6_T7_iT8_NS1_7vsmem_tEE19static_temp_storage+104], %r1007;
$L__BB12_124:
	setp.ne.s32 	%p368, %r854, 0;
	mov.u32 	%r1376, %r71;
	@%p368 bra 	$L__BB12_126;
	st.shared.u32 	[_ZZN3cub18CUB_300001_SM_10006detail6select23DeviceSelectSweepKernelINS2_10policy_hubIfhiLb0ELNS0_10SelectImplE0EE10Policy1000EN6thrust24THRUST_300001_SM_1000_NS10device_ptrIfEENSA_IhEESB_PlNS0_13ScanTileStateIiLb1EEE7is_tureNS0_8NullTypeEiNS2_19streaming_context_tIlLb1EEELS5_0EEEvT0_T1_T2_T3_T4_T5_T6_T7_iT8_NS1_7vsmem_tEE19static_temp_storage+80], %r1369;
	mov.u32 	%r1376, %r1369;
$L__BB12_126:
	mov.u64 	%rd55, %rd203;
	bar.sync 	0;
	setp.eq.s32 	%p369, %r1380, 0;
	ld.shared.u32 	%r1008, [_ZZN3cub18CUB_300001_SM_10006detail6select23DeviceSelectSweepKernelINS2_10policy_hubIfhiLb0ELNS0_10SelectImplE0EE10Policy1000EN6thrust24THRUST_300001_SM_1000_NS10device_ptrIfEENSA_IhEESB_PlNS0_13ScanTileStateIiLb1EEE7is_tureNS0_8NullTypeEiNS2_19streaming_context_tIlLb1EEELS5_0EEEvT0_T1_T2_T3_T4_T5_T6_T7_iT8_NS1_7vsmem_tEE19static_temp_storage+80];
	selp.b32 	%r1009, 0, %r1008, %p369;
	add.s32 	%r108, %r1009, %r1376;
	setp.eq.s16 	%p370, %rs17, 49;
	selp.u32 	%r1010, 1, 0, %p370;
	add.s32 	%r109, %r108, %r1010;
	setp.eq.s16 	%p371, %rs18, 49;
	selp.u32 	%r1011, 1, 0, %p371;
	add.s32 	%r1012, %r1011, %r1010;
	add.s32 	%r110, %r1012, %r108;
	setp.eq.s16 	%p372, %rs19, 49;
	selp.u32 	%r1013, 1, 0, %p372;
	add.s32 	%r111, %r110, %r1013;
	setp.eq.s16 	%p373, %rs20, 49;
	selp.u32 	%r1014, 1, 0, %p373;
	add.s32 	%r112, %r111, %r1014;
	add.s32 	%r113, %r57, %r108;
	add.s32 	%r114, %r58, %r108;
	add.s32 	%r115, %r59, %r108;
	add.s32 	%r116, %r60, %r108;
	add.s32 	%r117, %r61, %r108;
	add.s32 	%r118, %r62, %r108;
	add.s32 	%r119, %r63, %r108;
	add.s32 	%r120, %r64, %r108;
	setp.eq.s16 	%p374, %rs29, 49;
	selp.u32 	%r1015, 1, 0, %p374;
	add.s32 	%r121, %r120, %r1015;
	ld.shared.u32 	%r122, [_ZZN3cub18CUB_300001_SM_10006detail6select23DeviceSelectSweepKernelINS2_10policy_hubIfhiLb0ELNS0_10SelectImplE0EE10Policy1000EN6thrust24THRUST_300001_SM_1000_NS10device_ptrIfEENSA_IhEESB_PlNS0_13ScanTileStateIiLb1EEE7is_tureNS0_8NullTypeEiNS2_19streaming_context_tIlLb1EEELS5_0EEEvT0_T1_T2_T3_T4_T5_T6_T7_iT8_NS1_7vsmem_tEE19static_temp_storage+108];
	ld.shared.u32 	%r123, [_ZZN3cub18CUB_300001_SM_10006detail6select23DeviceSelectSweepKernelINS2_10policy_hubIfhiLb0ELNS0_10SelectImplE0EE10Policy1000EN6thrust24THRUST_300001_SM_1000_NS10device_ptrIfEENSA_IhEESB_PlNS0_13ScanTileStateIiLb1EEE7is_tureNS0_8NullTypeEiNS2_19streaming_context_tIlLb1EEELS5_0EEEvT0_T1_T2_T3_T4_T5_T6_T7_iT8_NS1_7vsmem_tEE19static_temp_storage+100];
	setp.gt.s32 	%p375, %r122, 512;
	@%p375 bra 	$L__BB12_183;
	setp.eq.s16 	%p376, %rs17, 49;
	ld.param.u8 	%rs31, [%rd55];
	ld.param.u64 	%rd453, [%rd55+24];
	cvta.to.global.u64 	%rd56, %rd453;
	@%p376 bra 	$L__BB12_128;
	bra.uni 	$L__BB12_131;
$L__BB12_128:
	setp.ne.s16 	%p377, %rs31, 0;
	mov.b64 	%rd686, 0;
	@%p377 bra 	$L__BB12_130;
	ld.global.u64 	%rd686, [%rd56];
$L__BB12_130:
	cvt.s64.s32 	%rd455, %r108;
	add.s64 	%rd456, %rd686, %rd455;
	shl.b64 	%rd457, %rd456, 2;
	add.s64 	%rd458, %rd4, %rd457;
	st.global.f32 	[%rd458], %f15;
$L__BB12_131:
	setp.ne.s16 	%p378, %rs18, 49;
	@%p378 bra 	$L__BB12_135;
	setp.ne.s16 	%p379, %rs31, 0;
	mov.b64 	%rd687, 0;
	@%p379 bra 	$L__BB12_134;
	ld.global.u64 	%rd687, [%rd56];
$L__BB12_134:
	cvt.s64.s32 	%rd460, %r109;
	add.s64 	%rd461, %rd687, %rd460;
	shl.b64 	%rd462, %rd461, 2;
	add.s64 	%rd463, %rd4, %rd462;
	st.global.f32 	[%rd463], %f16;
$L__BB12_135:
	setp.ne.s16 	%p380, %rs19, 49;
	@%p380 bra 	$L__BB12_139;
	setp.ne.s16 	%p381, %rs31, 0;
	mov.b64 	%rd688, 0;
	@%p381 bra 	$L__BB12_138;
	ld.global.u64 	%rd688, [%rd56];
$L__BB12_138:
	cvt.s64.s32 	%rd465, %r110;
	add.s64 	%rd466, %rd688, %rd465;
	shl.b64 	%rd467, %rd466, 2;
	add.s64 	%rd468, %rd4, %rd467;
	st.global.f32 	[%rd468], %f17;
$L__BB12_139:
	setp.ne.s16 	%p382, %rs20, 49;
	@%p382 bra 	$L__BB12_143;
	setp.ne.s16 	%p383, %rs31, 0;
	mov.b64 	%rd689, 0;
	@%p383 bra 	$L__BB12_142;
	ld.global.u64 	%rd689, [%rd56];
$L__BB12_142:
	cvt.s64.s32 	%rd470, %r111;
	add.s64 	%rd471, %rd689, %rd470;
	shl.b64 	%rd472, %rd471, 2;
	add.s64 	%rd473, %rd4, %rd472;
	st.global.f32 	[%rd473], %f18;
$L__BB12_143:
	setp.ne.s16 	%p384, %rs21, 49;
	@%p384 bra 	$L__BB12_147;
	setp.ne.s16 	%p385, %rs31, 0;
	mov.b64 	%rd690, 0;
	@%p385 bra 	$L__BB12_146;
	ld.global.u64 	%rd690, [%rd56];
$L__BB12_146:
	cvt.s64.s32 	%rd475, %r112;
	add.s64 	%rd476, %rd690, %rd475;
	shl.b64 	%rd477, %rd476, 2;
	add.s64 	%rd478, %rd4, %rd477;
	st.global.f32 	[%rd478], %f19;
$L__BB12_147:
	setp.ne.s16 	%p386, %rs22, 49;
	@%p386 bra 	$L__BB12_151;
	setp.ne.s16 	%p387, %rs31, 0;
	mov.b64 	%rd691, 0;
	@%p387 bra 	$L__BB12_150;
	ld.global.u64 	%rd691, [%rd56];
$L__BB12_150:
	cvt.s64.s32 	%rd480, %r113;
	add.s64 	%rd481, %rd691, %rd480;
	shl.b64 	%rd482, %rd481, 2;
	add.s64 	%rd483, %rd4, %rd482;
	st.global.f32 	[%rd483], %f20;
$L__BB12_151:
	setp.ne.s16 	%p388, %rs23, 49;
	@%p388 bra 	$L__BB12_155;
	setp.ne.s16 	%p389, %rs31, 0;
	mov.b64 	%rd692, 0;
	@%p389 bra 	$L__BB12_154;
	ld.global.u64 	%rd692, [%rd56];
$L__BB12_154:
	cvt.s64.s32 	%rd485, %r114;
	add.s64 	%rd486, %rd692, %rd485;
	shl.b64 	%rd487, %rd486, 2;
	add.s64 	%rd488, %rd4, %rd487;
	st.global.f32 	[%rd488], %f21;
$L__BB12_155:
	setp.ne.s16 	%p390, %rs24, 49;
	@%p390 bra 	$L__BB12_159;
	setp.ne.s16 	%p391, %rs31, 0;
	mov.b64 	%rd693, 0;
	@%p391 bra 	$L__BB12_158;
	ld.global.u64 	%rd693, [%rd56];
$L__BB12_158:
	cvt.s64.s32 	%rd490, %r115;
	add.s64 	%rd491, %rd693, %rd490;
	shl.b64 	%rd492, %rd491, 2;
	add.s64 	%rd493, %rd4, %rd492;
	st.global.f32 	[%rd493], %f22;
$L__BB12_159:
	setp.ne.s16 	%p392, %rs25, 49;
	@%p392 bra 	$L__BB12_163;
	setp.ne.s16 	%p393, %rs31, 0;
	mov.b64 	%rd694, 0;
	@%p393 bra 	$L__BB12_162;
	ld.global.u64 	%rd694, [%rd56];
$L__BB12_162:
	cvt.s64.s32 	%rd495, %r116;
	add.s64 	%rd496, %rd694, %rd495;
	shl.b64 	%rd497, %rd496, 2;
	add.s64 	%rd498, %rd4, %rd497;
	st.global.f32 	[%rd498], %f23;
$L__BB12_163:
	setp.ne.s16 	%p394, %rs26, 49;
	@%p394 bra 	$L__BB12_167;
	setp.ne.s16 	%p395, %rs31, 0;
	mov.b64 	%rd695, 0;
	@%p395 bra 	$L__BB12_166;
	ld.global.u64 	%rd695, [%rd56];
$L__BB12_166:
	cvt.s64.s32 	%rd500, %r117;
	add.s64 	%rd501, %rd695, %rd500;
	shl.b64 	%rd502, %rd501, 2;
	add.s64 	%rd503, %rd4, %rd502;
	st.global.f32 	[%rd503], %f24;
$L__BB12_167:
	setp.ne.s16 	%p396, %rs27, 49;
	@%p396 bra 	$L__BB12_171;
	setp.ne.s16 	%p397, %rs31, 0;
	mov.b64 	%rd696, 0;
	@%p397 bra 	$L__BB12_170;
	ld.global.u64 	%rd696, [%rd56];
$L__BB12_170:
	cvt.s64.s32 	%rd505, %r118;
	add.s64 	%rd506, %rd696, %rd505;
	shl.b64 	%rd507, %rd506, 2;
	add.s64 	%rd508, %rd4, %rd507;
	st.global.f32 	[%rd508], %f25;
$L__BB12_171:
	setp.ne.s16 	%p398, %rs28, 49;
	@%p398 bra 	$L__BB12_175;
	setp.ne.s16 	%p399, %rs31, 0;
	mov.b64 	%rd697, 0;
	@%p399 bra 	$L__BB12_174;
	ld.global.u64 	%rd697, [%rd56];
$L__BB12_174:
	cvt.s64.s32 	%rd510, %r119;
	add.s64 	%rd511, %rd697, %rd510;
	shl.b64 	%rd512, %rd511, 2;
	add.s64 	%rd513, %rd4, %rd512;
	st.global.f32 	[%rd513], %f26;
$L__BB12_175:
	setp.ne.s16 	%p400, %rs29, 49;
	@%p400 bra 	$L__BB12_179;
	setp.ne.s16 	%p401, %rs31, 0;
	mov.b64 	%rd698, 0;
	@%p401 bra 	$L__BB12_178;
	ld.global.u64 	%rd698, [%rd56];
$L__BB12_178:
	cvt.s64.s32 	%rd515, %r120;
	add.s64 	%rd516, %rd698, %rd515;
	shl.b64 	%rd517, %rd516, 2;
	add.s64 	%rd518, %rd4, %rd517;
	st.global.f32 	[%rd518], %f27;
$L__BB12_179:
	setp.ne.s16 	%p402, %rs30, 49;
	@%p402 bra 	$L__BB12_573;
	setp.ne.s16 	%p403, %rs31, 0;
	mov.b64 	%rd699, 0;
	@%p403 bra 	$L__BB12_182;
	ld.global.u64 	%rd699, [%rd56];
$L__BB12_182:
	cvt.s64.s32 	%rd520, %r121;
	add.s64 	%rd521, %rd699, %rd520;
	shl.b64 	%rd522, %rd521, 2;
	add.s64 	%rd523, %rd4, %rd522;
	st.global.f32 	[%rd523], %f28;
	bra.uni 	$L__BB12_573;
$L__BB12_183:
	setp.ne.s16 	%p404, %rs17, 49;
	bar.sync 	0;
	@%p404 bra 	$L__BB12_185;
	sub.s32 	%r1016, %r108, %r123;
	shl.b32 	%r1017, %r1016, 2;
	mov.u32 	%r1018, _ZZN3cub18CUB_300001_SM_10006detail6select23DeviceSelectSweepKernelINS2_10policy_hubIfhiLb0ELNS0_10SelectImplE0EE10Policy1000EN6thrust24THRUST_300001_SM_1000_NS10device_ptrIfEENSA_IhEESB_PlNS0_13ScanTileStateIiLb1EEE7is_tureNS0_8NullTypeEiNS2_19streaming_context_tIlLb1EEELS5_0EEEvT0_T1_T2_T3_T4_T5_T6_T7_iT8_NS1_7vsmem_tEE19static_temp_storage;
	add.s32 	%r1019, %r1018, %r1017;
	st.shared.f32 	[%r1019], %f15;
$L__BB12_185:
	setp.ne.s16 	%p405, %rs18, 49;
	@%p405 bra 	$L__BB12_187;
	sub.s32 	%r1020, %r109, %r123;
	shl.b32 	%r1021, %r1020, 2;
	mov.u32 	%r1022, _ZZN3cub18CUB_300001_SM_10006detail6select23DeviceSelectSweepKernelINS2_10policy_hubIfhiLb0ELNS0_10SelectImplE0EE10Policy1000EN6thrust24THRUST_300001_SM_1000_NS10device_ptrIfEENSA_IhEESB_PlNS0_13ScanTileStateIiLb1EEE7is_tureNS0_8NullTypeEiNS2_19streaming_context_tIlLb1EEELS5_0EEEvT0_T1_T2_T3_T4_T5_T6_T7_iT8_NS1_7vsmem_tEE19static_temp_storage;
	add.s32 	%r1023, %r1022, %r1021;
	st.shared.f32 	[%r1023], %f16;
$L__BB12_187:
	setp.ne.s16 	%p406, %rs19, 49;
	@%p406 bra 	$L__BB12_189;
	sub.s32 	%r1024, %r110, %r123;
	shl.b32 	%r1025, %r1024, 2;
	mov.u32 	%r1026, _ZZN3cub18CUB_300001_SM_10006detail6select23DeviceSelectSweepKernelINS2_10policy_hubIfhiLb0ELNS0_10SelectImplE0EE10Policy1000EN6thrust24THRUST_300001_SM_1000_NS10device_ptrIfEENSA_IhEESB_PlNS0_13ScanTileStateIiLb1EEE7is_tureNS0_8NullTypeEiNS2_19streaming_context_tIlLb1EEELS5_0EEEvT0_T1_T2_T3_T4_T5_T6_T7_iT8_NS1_7vsmem_tEE19static_temp_storage;
	add.s32 	%r1027, %r1026, %r1025;
	st.shared.f32 	[%r1027], %f17;
$L__BB12_189:
	setp.ne.s16 	%p407, %rs20, 49;
	@%p407 bra 	$L__BB12_191;
	sub.s32 	%r1028, %r111, %r123;
	shl.b32 	%r1029, %r1028, 2;
	mov.u32 	%r1030, _ZZN3cub18CUB_300001_SM_10006detail6select23DeviceSelectSweepKernelINS2_10policy_hubIfhiLb0ELNS0_10SelectImplE0EE10Policy1000EN6thrust24THRUST_300001_SM_1000_NS10device_ptrIfEENSA_IhEESB_PlNS0_13ScanTileStateIiLb1EEE7is_tureNS0_8NullTypeEiNS2_19streaming_context_tIlLb1EEELS5_0EEEvT0_T1_T2_T3_T4_T5_T6_T7_iT8_NS1_7vsmem_tEE19static_temp_storage;
	add.s32 	%r1031, %r1030, %r1029;
	st.shared.f32 	[%r1031], %f18;
$L__BB12_191:
	setp.ne.s16 	%p408, %rs21, 49;
	@%p408 bra 	$L__BB12_193;
	sub.s32 	%r1032, %r112, %r123;
	shl.b32 	%r1033, %r1032, 2;
	mov.u32 	%r1034, _ZZN3cub18CUB_300001_SM_10006detail6select23DeviceSelectSweepKernelINS2_10policy_hubIfhiLb0ELNS0_10SelectImplE0EE10Policy1000EN6thrust24THRUST_300001_SM_1000_NS10device_ptrIfEENSA_IhEESB_PlNS0_13ScanTileStateIiLb1EEE7is_tureNS0_8NullTypeEiNS2_19streaming_context_tIlLb1EEELS5_0EEEvT0_T1_T2_T3_T4_T5_T6_T7_iT8_NS1_7vsmem_tEE19static_temp_storage;
	add.s32 	%r1035, %r1034, %r1033;
	st.shared.f32 	[%r1035], %f19;
$L__BB12_193:
	setp.ne.s16 	%p409, %rs22, 49;
	@%p409 bra 	$L__BB12_195;
	sub.s32 	%r1036, %r113, %r123;
	shl.b32 	%r1037, %r1036, 2;
	mov.u32 	%r1038, _ZZN3cub18CUB_300001_SM_10006detail6select23DeviceSelectSweepKernelINS2_10policy_hubIfhiLb0ELNS0_10SelectImplE0EE10Policy1000EN6thrust24THRUST_300001_SM_1000_NS10device_ptrIfEENSA_IhEESB_PlNS0_13ScanTileStateIiLb1EEE7is_tureNS0_8NullTypeEiNS2_19streaming_context_tIlLb1EEELS5_0EEEvT0_T1_T2_T3_T4_T5_T6_T7_iT8_NS1_7vsmem_tEE19static_temp_storage;
	add.s32 	%r1039, %r1038, %r1037;
	st.shared.f32 	[%r1039], %f20;
$L__BB12_195:
	setp.ne.s16 	%p410, %rs23, 49;
	@%p410 bra 	$L__BB12_197;
	sub.s32 	%r1040, %r114, %r123;
	shl.b32 	%r1041, %r1040, 2;
	mov.u32 	%r1042, _ZZN3cub18CUB_300001_SM_10006detail6select23DeviceSelectSweepKernelINS2_10policy_hubIfhiLb0ELNS0_10SelectImplE0EE10Policy1000EN6thrust24THRUST_300001_SM_1000_NS10device_ptrIfEENSA_IhEESB_PlNS0_13ScanTileStateIiLb1EEE7is_tureNS0_8NullTypeEiNS2_19streaming_context_tIlLb1EEELS5_0EEEvT0_T1_T2_T3_T4_T5_T6_T7_iT8_NS1_7vsmem_tEE19static_temp_storage;
	add.s32 	%r1043, %r1042, %r1041;
	st.shared.f32 	[%r1043], %f21;
$L__BB12_197:
	setp.ne.s16 	%p411, %rs24, 49;
	@%p411 bra 	$L__BB12_199;
	sub.s32 	%r1044, %r115, %r123;
	shl.b32 	%r1045, %r1044, 2;
	mov.u32 	%r1046, _ZZN3cub18CUB_300001_SM_10006detail6select23DeviceSelectSweepKernelINS2_10policy_hubIfhiLb0ELNS0_10SelectImplE0EE10Policy1000EN6thrust24THRUST_300001_SM_1000_NS10device_ptrIfEENSA_IhEESB_PlNS0_13ScanTileStateIiLb1EEE7is_tureNS0_8NullTypeEiNS2_19streaming_context_tIlLb1EEELS5_0EEEvT0_T1_T2_T3_T4_T5_T6_T7_iT8_NS1_7vsmem_tEE19static_temp_storage;
	add.s32 	%r1047, %r1046, %r1045;
	st.shared.f32 	[%r1047], %f22;
$L__BB12_199:
	setp.ne.s16 	%p412, %rs25, 49;
	@%p412 bra 	$L__BB12_201;
	sub.s32 	%r1048, %r116, %r123;
	shl.b32 	%r1049, %r1048, 2;
	mov.u32 	%r1050, _ZZN3cub18CUB_300001_SM_10006detail6select23DeviceSelectSweepKernelINS2_10policy_hubIfhiLb0ELNS0_10SelectImplE0EE10Policy1000EN6thrust24THRUST_300001_SM_1000_NS10device_ptrIfEENSA_IhEESB_PlNS0_13ScanTileStateIiLb1EEE7is_tureNS0_8NullTypeEiNS2_19streaming_context_tIlLb1EEELS5_0EEEvT0_T1_T2_T3_T4_T5_T6_T7_iT8_NS1_7vsmem_tEE19static_temp_storage;
	add.s32 	%r1051, %r1050, %r1049;
	st.shared.f32 	[%r1051], %f23;
$L__BB12_201:
	setp.ne.s16 	%p413, %rs26, 49;
	@%p413 bra 	$L__BB12_203;
	sub.s32 	%r1052, %r117, %r123;
	shl.b32 	%r1053, %r1052, 2;
	mov.u32 	%r1054, _ZZN3cub18CUB_300001_SM_10006detail6select23DeviceSelectSweepKernelINS2_10policy_hubIfhiLb0ELNS0_10SelectImplE0EE10Policy1000EN6thrust24THRUST_300001_SM_1000_NS10device_ptrIfEENSA_IhEESB_PlNS0_13ScanTileStateIiLb1EEE7is_tureNS0_8NullTypeEiNS2_19streaming_context_tIlLb1EEELS5_0EEEvT0_T1_T2_T3_T4_T5_T6_T7_iT8_NS1_7vsmem_tEE19static_temp_storage;
	add.s32 	%r1055, %r1054, %r1053;
	st.shared.f32 	[%r1055], %f24;
$L__BB12_203:
	setp.ne.s16 	%p414, %rs27, 49;
	@%p414 bra 	$L__BB12_205;
	sub.s32 	%r1056, %r118, %r123;
	shl.b32 	%r1057, %r1056, 2;
	mov.u32 	%r1058, _ZZN3cub18CUB_300001_SM_10006detail6select23DeviceSelectSweepKernelINS2_10policy_hubIfhiLb0ELNS0_10SelectImplE0EE10Policy1000EN6thrust24THRUST_300001_SM_1000_NS10device_ptrIfEENSA_IhEESB_PlNS0_13ScanTileStateIiLb1EEE7is_tureNS0_8NullTypeEiNS2_19streaming_context_tIlLb1EEELS5_0EEEvT0_T1_T2_T3_T4_T5_T6_T7_iT8_NS1_7vsmem_tEE19static_temp_storage;
	add.s32 	%r1059, %r1058, %r1057;
	st.shared.f32 	[%r1059], %f25;
$L__BB12_205:
	setp.ne.s16 	%p415, %rs28, 49;
	@%p415 bra 	$L__BB12_207;
	sub.s32 	%r1060, %r119, %r123;
	shl.b32 	%r1061, %r1060, 2;
	mov.u32 	%r1062, _ZZN3cub18CUB_300001_SM_10006detail6select23DeviceSelectSweepKernelINS2_10policy_hubIfhiLb0ELNS0_10SelectImplE0EE10Policy1000EN6thrust24THRUST_300001_SM_1000_NS10device_ptrIfEENSA_IhEESB_PlNS0_13ScanTileStateIiLb1EEE7is_tureNS0_8NullTypeEiNS2_19streaming_context_tIlLb1EEELS5_0EEEvT0_T1_T2_T3_T4_T5_T6_T7_iT8_NS1_7vsmem_tEE19static_temp_storage;
	add.s32 	%r1063, %r1062, %r1061;
	st.shared.f32 	[%r1063], %f26;
$L__BB12_207:
	setp.ne.s16 	%p416, %rs29, 49;
	@%p416 bra 	$L__BB12_209;
	sub.s32 	%r1064, %r120, %r123;
	shl.b32 	%r1065, %r1064, 2;
	mov.u32 	%r1066, _ZZN3cub18CUB_300001_SM_10006detail6select23DeviceSelectSweepKernelINS2_10policy_hubIfhiLb0ELNS0_10SelectImplE0EE10Policy1000EN6thrust24THRUST_300001_SM_1000_NS10device_ptrIfEENSA_IhEESB_PlNS0_13ScanTileStateIiLb1EEE7is_tureNS0_8NullTypeEiNS2_19streaming_context_tIlLb1EEELS5_0EEEvT0_T1_T2_T3_T4_T5_T6_T7_iT8_NS1_7vsmem_tEE19static_temp_storage;
	add.s32 	%r1067, %r1066, %r1065;
	st.shared.f32 	[%r1067], %f27;
$L__BB12_209:
	setp.ne.s16 	%p417, %rs30, 49;
	@%p417 bra 	$L__BB12_211;
	sub.s32 	%r1068, %r121, %r123;
	shl.b32 	%r1069, %r1068, 2;
	mov.u32 	%r1070, _ZZN3cub18CUB_300001_SM_10006detail6select23DeviceSelectSweepKernelINS2_10policy_hubIfhiLb0ELNS0_10SelectImplE0EE10Policy1000EN6thrust24THRUST_300001_SM_1000_NS10device_ptrIfEENSA_IhEESB_PlNS0_13ScanTileStateIiLb1EEE7is_tureNS0_8NullTypeEiNS2_19streaming_context_tIlLb1EEELS5_0EEEvT0_T1_T2_T3_T4_T5_T6_T7_iT8_NS1_7vsmem_tEE19static_temp_storage;
	add.s32 	%r1071, %r1070, %r1069;
	st.shared.f32 	[%r1071], %f28;
$L__BB12_211:
	bar.sync 	0;
	setp.ge.s32 	%p418, %r1380, %r122;
	@%p418 bra 	$L__BB12_573;
	ld.param.u8 	%rs32, [%rd55];
	ld.param.u64 	%rd524, [%rd55+24];
	cvta.to.global.u64 	%rd57, %rd524;
	not.b32 	%r1072, %r1380;
	add.s32 	%r124, %r122, %r1072;
	and.b32  	%r1073, %r124, 1536;
	setp.eq.s32 	%p419, %r1073, 1536;
	@%p419 bra 	$L__BB12_217;
	shr.u32 	%r1074, %r124, 9;
	add.s32 	%r1075, %r1074, 1;
	and.b32  	%r1076, %r1075, 3;
	add.s32 	%r1379, %r1380, %r123;
	shl.b32 	%r1077, %r1380, 2;
	mov.u32 	%r1078, _ZZN3cub18CUB_300001_SM_10006detail6select23DeviceSelectSweepKernelINS2_10policy_hubIfhiLb0ELNS0_10SelectImplE0EE10Policy1000EN6thrust24THRUST_300001_SM_1000_NS10device_ptrIfEENSA_IhEESB_PlNS0_13ScanTileStateIiLb1EEE7is_tureNS0_8NullTypeEiNS2_19streaming_context_tIlLb1EEELS5_0EEEvT0_T1_T2_T3_T4_T5_T6_T7_iT8_NS1_7vsmem_tEE19static_temp_storage;
	add.s32 	%r1378, %r1078, %r1077;
	neg.s32 	%r1377, %r1076;
	shl.b32 	%r1079, %r1075, 9;
	and.b32  	%r1080, %r1079, 1536;
	add.s32 	%r1380, %r1380, %r1080;
$L__BB12_214:
	.pragma "nounroll";
	setp.ne.s16 	%p420, %rs32, 0;
	mov.b64 	%rd681, 0;
	@%p420 bra 	$L__BB12_216;
	ld.global.u64 	%rd681, [%rd57];
$L__BB12_216:
	cvt.s64.s32 	%rd526, %r1379;
	add.s64 	%rd527, %rd681, %rd526;
	shl.b64 	%rd528, %rd527, 2;
	add.s64 	%rd529, %rd4, %rd528;
	ld.shared.f32 	%f123, [%r1378];
	st.global.f32 	[%rd529], %f123;
	add.s32 	%r1379, %r1379, 512;
	add.s32 	%r1378, %r1378, 2048;
	add.s32 	%r1377, %r1377, 1;
	setp.ne.s32 	%p421, %r1377, 0;
	@%p421 bra 	$L__BB12_214;
$L__BB12_217:
	setp.lt.u32 	%p422, %r124, 1536;
	@%p422 bra 	$L__BB12_573;
	add.s32 	%r1382, %r1380, %r123;
	shl.b32 	%r1081, %r1380, 2;
	mov.u32 	%r1082, _ZZN3cub18CUB_300001_SM_10006detail6select23DeviceSelectSweepKernelINS2_10policy_hubIfhiLb0ELNS0_10SelectImplE0EE10Policy1000EN6thrust24THRUST_300001_SM_1000_NS10device_ptrIfEENSA_IhEESB_PlNS0_13ScanTileStateIiLb1EEE7is_tureNS0_8NullTypeEiNS2_19streaming_context_tIlLb1EEELS5_0EEEvT0_T1_T2_T3_T4_T5_T6_T7_iT8_NS1_7vsmem_tEE19static_temp_storage;
	add.s32 	%r1083, %r1081, %r1082;
	add.s32 	%r1381, %r1083, 4096;
$L__BB12_219:
	setp.ne.s16 	%p423, %rs32, 0;
	cvt.s64.s32 	%rd60, %r1382;
	mov.b64 	%rd682, 0;
	@%p423 bra 	$L__BB12_221;
	ld.global.u64 	%rd682, [%rd57];
$L__BB12_221:
	setp.ne.s16 	%p424, %rs32, 0;
	add.s64 	%rd532, %rd682, %rd60;
	shl.b64 	%rd533, %rd532, 2;
	add.s64 	%rd534, %rd4, %rd533;
	ld.shared.f32 	%f124, [%r1381+-4096];
	st.global.f32 	[%rd534], %f124;
	mov.b64 	%rd683, 0;
	@%p424 bra 	$L__BB12_223;
	ld.global.u64 	%rd683, [%rd57];
$L__BB12_223:
	setp.ne.s16 	%p425, %rs32, 0;
	add.s64 	%rd536, %rd683, %rd60;
	shl.b64 	%rd537, %rd536, 2;
	add.s64 	%rd538, %rd4, %rd537;
	ld.shared.f32 	%f125, [%r1381+-2048];
	st.global.f32 	[%rd538+2048], %f125;
	mov.b64 	%rd684, 0;
	@%p425 bra 	$L__BB12_225;
	ld.global.u64 	%rd684, [%rd57];
$L__BB12_225:
	setp.ne.s16 	%p426, %rs32, 0;
	add.s64 	%rd540, %rd684, %rd60;
	shl.b64 	%rd541, %rd540, 2;
	add.s64 	%rd542, %rd4, %rd541;
	ld.shared.f32 	%f126, [%r1381];
	st.global.f32 	[%rd542+4096], %f126;
	mov.b64 	%rd685, 0;
	@%p426 bra 	$L__BB12_227;
	ld.global.u64 	%rd685, [%rd57];
$L__BB12_227:
	cvt.u32.u64 	%r1084, %rd60;
	add.s64 	%rd543, %rd685, %rd60;
	shl.b64 	%rd544, %rd543, 2;
	add.s64 	%rd545, %rd4, %rd544;
	ld.shared.f32 	%f127, [%r1381+2048];
	st.global.f32 	[%rd545+6144], %f127;
	add.s32 	%r1380, %r1380, 2048;
	add.s32 	%r1382, %r1084, 2048;
	add.s32 	%r1381, %r1381, 8192;
	setp.lt.s32 	%p427, %r1380, %r122;
	@%p427 bra 	$L__BB12_219;
	bra.uni 	$L__BB12_573;
$L__BB12_228:
	ld.param.u32 	%r1355, [_ZN3cub18CUB_300001_SM_10006detail6select23DeviceSelectSweepKernelINS2_10policy_hubIfhiLb0ELNS0_10SelectImplE0EE10Policy1000EN6thrust24THRUST_300001_SM_1000_NS10device_ptrIfEENSA_IhEESB_PlNS0_13ScanTileStateIiLb1EEE7is_tureNS0_8NullTypeEiNS2_19streaming_context_tIlLb1EEELS5_0EEEvT0_T1_T2_T3_T4_T5_T6_T7_iT8_NS1_7vsmem_tE_param_7];
	sub.s32 	%r144, %r1355, %r2;
	setp.ne.s32 	%p2, %r1363, 0;
	@%p2 bra 	$L__BB12_389;
	ld.param.u8 	%rs72, [%rd1];
	setp.eq.s16 	%p173, %rs72, 0;
	ld.param.u64 	%rd320, [%rd1+16];
	selp.b64 	%rd321, %rd320, 0, %p173;
	cvt.u64.u32 	%rd97, %r2;
	add.s64 	%rd322, %rd321, %rd97;
	mov.u32 	%r1400, %tid.x;
	mul.lo.s32 	%r672, %r1400, 14;
	setp.ge.s32 	%p174, %r672, %r144;
	cvt.u64.u32 	%rd98, %r672;
	add.s64 	%rd323, %rd322, %rd98;
	shl.b64 	%rd324, %rd323, 2;
	add.s64 	%rd99, %rd3, %rd324;
	@%p174 bra 	$L__BB12_231;
	ld.global.f32 	%f133, [%rd99];
$L__BB12_231:
	cvt.u32.u64 	%r673, %rd98;
	add.s32 	%r146, %r673, 1;
	setp.ge.s32 	%p175, %r146, %r144;
	@%p175 bra 	$L__BB12_233;
	ld.global.f32 	%f134, [%rd99+4];
$L__BB12_233:
	add.s32 	%r147, %r673, 2;
	setp.ge.s32 	%p176, %r147, %r144;
	@%p176 bra 	$L__BB12_235;
	ld.global.f32 	%f135, [%rd99+8];
$L__BB12_235:
	add.s32 	%r148, %r673, 3;
	setp.ge.s32 	%p177, %r148, %r144;
	@%p177 bra 	$L__BB12_237;
	ld.global.f32 	%f136, [%rd99+12];
$L__BB12_237:
	add.s32 	%r149, %r673, 4;
	setp.ge.s32 	%p178, %r149, %r144;
	@%p178 bra 	$L__BB12_239;
	ld.global.f32 	%f137, [%rd99+16];
$L__BB12_239:
	add.s32 	%r150, %r673, 5;
	setp.ge.s32 	%p179, %r150, %r144;
	@%p179 bra 	$L__BB12_241;
	ld.global.f32 	%f138, [%rd99+20];
$L__BB12_241:
	add.s32 	%r151, %r673, 6;
	setp.ge.s32 	%p180, %r151, %r144;
	@%p180 bra 	$L__BB12_243;
	ld.global.f32 	%f139, [%rd99+24];
$L__BB12_243:
	add.s32 	%r152, %r673, 7;
	setp.ge.s32 	%p181, %r152, %r144;
	@%p181 bra 	$L__BB12_245;
	ld.global.f32 	%f140, [%rd99+28];
$L__BB12_245:
	add.s32 	%r153, %r673, 8;
	setp.ge.s32 	%p182, %r153, %r144;
	@%p182 bra 	$L__BB12_247;
	ld.global.f32 	%f141, [%rd99+32];
$L__BB12_247:
	add.s32 	%r154, %r673, 9;
	setp.ge.s32 	%p183, %r154, %r144;
	@%p183 bra 	$L__BB12_249;
	ld.global.f32 	%f142, [%rd99+36];
$L__BB12_249:
	add.s32 	%r155, %r673, 10;
	setp.ge.s32 	%p184, %r155, %r144;
	@%p184 bra 	$L__BB12_251;
	ld.global.f32 	%f143, [%rd99+40];
$L__BB12_251:
	add.s32 	%r156, %r673, 11;
	setp.ge.s32 	%p185, %r156, %r144;
	@%p185 bra 	$L__BB12_253;
	ld.global.f32 	%f144, [%rd99+44];
$L__BB12_253:
	add.s32 	%r157, %r673, 12;
	setp.ge.s32 	%p186, %r157, %r144;
	@%p186 bra 	$L__BB12_255;
	ld.global.f32 	%f145, [%rd99+48];
$L__BB12_255:
	add.s32 	%r158, %r673, 13;
	setp.ge.s32 	%p187, %r158, %r144;
	@%p187 bra 	$L__BB12_257;
	ld.global.f32 	%f146, [%rd99+52];
$L__BB12_257:
	setp.ge.s32 	%p188, %r673, %r144;
	bar.sync 	0;
	setp.eq.s16 	%p189, %rs72, 0;
	selp.b64 	%rd326, %rd320, 0, %p189;
	add.s64 	%rd327, %rd326, %rd97;
	add.s64 	%rd328, %rd327, %rd98;
	add.s64 	%rd100, %rd5, %rd328;
	mov.b32 	%r1384, 1;
	@%p188 bra 	$L__BB12_259;
	ld.global.u8 	%rs74, [%rd100];
	setp.eq.s16 	%p190, %rs74, 49;
	selp.u32 	%r1384, 1, 0, %p190;
$L__BB12_259:
	setp.ge.s32 	%p191, %r146, %r144;
	mov.b32 	%r1385, 1;
	@%p191 bra 	$L__BB12_261;
	ld.global.u8 	%rs75, [%rd100+1];
	setp.eq.s16 	%p192, %rs75, 49;
	selp.u32 	%r1385, 1, 0, %p192;
$L__BB12_261:
	setp.ge.s32 	%p193, %r147, %r144;
	mov.b32 	%r1386, 1;
	@%p193 bra 	$L__BB12_263;
	ld.global.u8 	%rs76, [%rd100+2];
	setp.eq.s16 	%p194, %rs76, 49;
	selp.u32 	%r1386, 1, 0, %p194;
$L__BB12_263:
	setp.ge.s32 	%p195, %r148, %r144;
	mov.b32 	%r1387, 1;
	@%p195 bra 	$L__BB12_265;
	ld.global.u8 	%rs77, [%rd100+3];
	setp.eq.s16 	%p196, %rs77, 49;
	selp.u32 	%r1387, 1, 0, %p196;
$L__BB12_265:
	setp.ge.s32 	%p197, %r149, %r144;
	mov.b32 	%r1388, 1;
	@%p197 bra 	$L__BB12_267;
	ld.global.u8 	%rs78, [%rd100+4];
	setp.eq.s16 	%p198, %rs78, 49;
	selp.u32 	%r1388, 1, 0, %p198;
$L__BB12_267:
	setp.ge.s32 	%p199, %r150, %r144;
	mov.b32 	%r1389, 1;
	@%p199 bra 	$L__BB12_269;
	ld.global.u8 	%rs79, [%rd100+5];
	setp.eq.s16 	%p200, %rs79, 49;
	selp.u32 	%r1389, 1, 0, %p200;
$L__BB12_269:
	setp.ge.s32 	%p201, %r151, %r144;
	mov.b32 	%r1390, 1;
	@%p201 bra 	$L__BB12_271;
	ld.global.u8 	%rs80, [%rd100+6];
	setp.eq.s16 	%p202, %rs80, 49;
	selp.u32 	%r1390, 1, 0, %p202;
$L__BB12_271:
	setp.ge.s32 	%p203, %r152, %r144;
	mov.b32 	%r1391, 1;
	@%p203 bra 	$L__BB12_273;
	ld.global.u8 	%rs81, [%rd100+7];
	setp.eq.s16 	%p204, %rs81, 49;
	selp.u32 	%r1391, 1, 0, %p204;
$L__BB12_273:
	setp.ge.s32 	%p205, %r153, %r144;
	mov.b32 	%r1392, 1;
	@%p205 bra 	$L__BB12_275;
	ld.global.u8 	%rs82, [%rd100+8];
	setp.eq.s16 	%p206, %rs82, 49;
	selp.u32 	%r1392, 1, 0, %p206;
$L__BB12_275:
	setp.ge.s32 	%p207, %r154, %r144;
	mov.b32 	%r1393, 1;
	@%p207 bra 	$L__BB12_277;
	ld.global.u8 	%rs83, [%rd100+9];
	setp.eq.s16 	%p208, %rs83, 49;
	selp.u32 	%r1393, 1, 0, %p208;
$L__BB12_277:
	setp.ge.s32 	%p209, %r155, %r144;
	mov.b32 	%r1394, 1;
	@%p209 bra 	$L__BB12_279;
	ld.global.u8 	%rs84, [%rd100+10];
	setp.eq.s16 	%p210, %rs84, 49;
	selp.u32 	%r1394, 1, 0, %p210;
$L__BB12_279:
	setp.ge.s32 	%p211, %r156, %r144;
	mov.b32 	%r1395, 1;
	@%p211 bra 	$L__BB12_281;
	ld.global.u8 	%rs85, [%rd100+11];
	setp.eq.s16 	%p212, %rs85, 49;
	selp.u32 	%r1395, 1, 0, %p212;
$L__BB12_281:
	setp.ge.s32 	%p213, %r157, %r144;
	mov.b32 	%r1396, 1;
	@%p213 bra 	$L__BB12_283;
	ld.global.u8 	%rs86, [%rd100+12];
	setp.eq.s16 	%p214, %rs86, 49;
	selp.u32 	%r1396, 1, 0, %p214;
$L__BB12_283:
	setp.ge.s32 	%p215, %r158, %r144;
	mov.b32 	%r1397, 1;
	@%p215 bra 	$L__BB12_285;
	ld.global.u8 	%rs87, [%rd100+13];
	setp.eq.s16 	%p216, %rs87, 49;
	selp.u32 	%r1397, 1, 0, %p216;
$L__BB12_285:
	bar.sync 	0;
	add.s32 	%r187, %r1385, %r1384;
	add.s32 	%r732, %r1386, %r187;
	add.s32 	%r188, %r1387, %r732;
	add.s32 	%r189, %r1388, %r188;
	add.s32 	%r190, %r1389, %r189;
	add.s32 	%r733, %r1390, %r190;
	add.s32 	%r734, %r1391, %r733;
	add.s32 	%r735, %r1392, %r734;
	add.s32 	%r736, %r1393, %r735;
	add.s32 	%r737, %r1394, %r736;
	add.s32 	%r738, %r1395, %r737;
	add.s32 	%r739, %r1396, %r738;
	add.s32 	%r706, %r1397, %r739;
	shr.u32 	%r191, %r1400, 5;
	// begin inline asm
	mov.u32 %r701, %laneid;
	// end inline asm
	mov.b32 	%r704, 1;
	mov.b32 	%r729, 0;
	mov.b32 	%r731, -1;
	// begin inline asm
	{  .reg .s32 r0;  .reg .pred p;  shfl.sync.up.b32 r0|p, %r706, %r704, %r729, %r731;  @p add.s32 r0, r0, %r706;  mov.s32 %r702, r0;}
	// end inline asm
	mov.b32 	%r710, 2;
	// begin inline asm
	{  .reg .s32 r0;  .reg .pred p;  shfl.sync.up.b32 r0|p, %r702, %r710, %r729, %r731;  @p add.s32 r0, r0, %r702;  mov.s32 %r708, r0;}
	// end inline asm
	mov.b32 	%r716, 4;
	// begin inline asm
	{  .reg .s32 r0;  .reg .pred p;  shfl.sync.up.b32 r0|p, %r708, %r716, %r729, %r731;  @p add.s32 r0, r0, %r708;  mov.s32 %r714, r0;}
	// end inline asm
	mov.b32 	%r722, 8;
	// begin inline asm
	{  .reg .s32 r0;  .reg .pred p;  shfl.sync.up.b32 r0|p, %r714, %r722, %r729, %r731;  @p add.s32 r0, r0, %r714;  mov.s32 %r720, r0;}
	// end inline asm
	mov.b32 	%r728, 16;
	// begin inline asm
	{  .reg .s32 r0;  .reg .pred p;  shfl.sync.up.b32 r0|p, %r720, %r728, %r729, %r731;  @p add.s32 r0, r0, %r720;  mov.s32 %r726, r0;}
	// end inline asm
	setp.ne.s32 	%p217, %r701, 31;
	@%p217 bra 	$L__BB12_287;
	shl.b32 	%r740, %r191, 2;
	mov.u32 	%r741, _ZZN3cub18CUB_300001_SM_10006detail6select23DeviceSelectSweepKernelINS2_10policy_hubIfhiLb0ELNS0_10SelectImplE0EE10Policy1000EN6thrust24THRUST_300001_SM_1000_NS10device_ptrIfEENSA_IhEESB_PlNS0_13ScanTileStateIiLb1EEE7is_tureNS0_8NullTypeEiNS2_19streaming_context_tIlLb1EEELS5_0EEEvT0_T1_T2_T3_T4_T5_T6_T7_iT8_NS1_7vsmem_tEE19static_temp_storage;
	add.s32 	%r742, %r741, %r740;
	st.shared.u32 	[%r742], %r726;
$L__BB12_287:
	bar.sync 	0;
	ld.shared.v4.u32 	{%r194, %r195, %r196, %r197}, [_ZZN3cub18CUB_300001_SM_10006detail6select23DeviceSelectSweepKernelINS2_10policy_hubIfhiLb0ELNS0_10SelectImplE0EE10Policy1000EN6thrust24THRUST_300001_SM_1000_NS10device_ptrIfEENSA_IhEESB_PlNS0_13ScanTileStateIiLb1EEE7is_tureNS0_8NullTypeEiNS2_19streaming_context_tIlLb1EEELS5_0EEEvT0_T1_T2_T3_T4_T5_T6_T7_iT8_NS1_7vsmem_tEE19static_temp_storage];
	shr.u32 	%r743, %r1400, 5;
	add.s32 	%r744, %r195, %r194;
	setp.eq.s32 	%p218, %r743, 2;
	selp.b32 	%r745, %r744, %r194, %p218;
	add.s32 	%r746, %r744, %r196;
	setp.eq.s32 	%p219, %r743, 3;
	selp.b32 	%r747, %r746, %r745, %p219;
	add.s32 	%r748, %r746, %r197;
	setp.eq.s32 	%p220, %r743, 4;
	selp.b32 	%r749, %r748, %r747, %p220;
	ld.shared.v4.u32 	{%r198, %r199, %r200, %r201}, [_ZZN3cub18CUB_300001_SM_10006detail6select23DeviceSelectSweepKernelINS2_10policy_hubIfhiLb0ELNS0_10SelectImplE0EE10Policy1000EN6thrust24THRUST_300001_SM_1000_NS10device_ptrIfEENSA_IhEESB_PlNS0_13ScanTileStateIiLb1EEE7is_tureNS0_8NullTypeEiNS2_19streaming_context_tIlLb1EEELS5_0EEEvT0_T1_T2_T3_T4_T5_T6_T7_iT8_NS1_7vsmem_tEE19static_temp_storage+16];
	add.s32 	%r750, %r748, %r198;
	setp.eq.s32 	%p221, %r743, 5;
	selp.b32 	%r751, %r750, %r749, %p221;
	add.s32 	%r752, %r750, %r199;
	setp.eq.s32 	%p222, %r743, 6;
	selp.b32 	%r753, %r752, %r751, %p222;
	add.s32 	%r754, %r752, %r200;
	setp.eq.s32 	%p223, %r743, 7;
	selp.b32 	%r755, %r754, %r753, %p223;
	add.s32 	%r756, %r754, %r201;
	setp.eq.s32 	%p224, %r743, 8;
	selp.b32 	%r757, %r756, %r755, %p224;
	ld.shared.v4.u32 	{%r202, %r203, %r204, %r205}, [_ZZN3cub18CUB_300001_SM_10006detail6select23DeviceSelectSweepKernelINS2_10policy_hubIfhiLb0ELNS0_10SelectImplE0EE10Policy1000EN6thrust24THRUST_300001_SM_1000_NS10device_ptrIfEENSA_IhEESB_PlNS0_13ScanTileStateIiLb1EEE7is_tureNS0_8NullTypeEiNS2_19streaming_context_tIlLb1EEELS5_0EEEvT0_T1_T2_T3_T4_T5_T6_T7_iT8_NS1_7vsmem_tEE19static_temp_storage+32];
	add.s32 	%r758, %r756, %r202;
	setp.eq.s32 	%p225, %r743, 9;
	selp.b32 	%r759, %r758, %r757, %p225;
	add.s32 	%r760, %r758, %r203;
	setp.eq.s32 	%p226, %r743, 10;
	selp.b32 	%r761, %r760, %r759, %p226;
	add.s32 	%r762, %r760, %r204;
	setp.eq.s32 	%p227, %r743, 11;
	selp.b32 	%r763, %r762, %r761, %p227;
	add.s32 	%r764, %r762, %r205;
	setp.eq.s32 	%p228, %r743, 12;
	selp.b32 	%r765, %r764, %r763, %p228;
	ld.shared.v4.u32 	{%r206, %r207, %r208, %r209}, [_ZZN3cub18CUB_300001_SM_10006detail6select23DeviceSelectSweepKernelINS2_10policy_hubIfhiLb0ELNS0_10SelectImplE0EE10Policy1000EN6thrust24THRUST_300001_SM_1000_NS10device_ptrIfEENSA_IhEESB_PlNS0_13ScanTileStateIiLb1EEE7is_tureNS0_8NullTypeEiNS2_19streaming_context_tIlLb1EEELS5_0EEEvT0_T1_T2_T3_T4_T5_T6_T7_iT8_NS1_7vsmem_tEE19static_temp_storage+48];
	add.s32 	%r766, %r764, %r206;
	setp.eq.s32 	%p229, %r743, 13;
	selp.b32 	%r767, %r766, %r765, %p229;
	add.s32 	%r768, %r766, %r207;
	setp.eq.s32 	%p230, %r743, 14;
	selp.b32 	%r769, %r768, %r767, %p230;
	add.s32 	%r770, %r768, %r208;
	setp.eq.s32 	%p231, %r743, 15;
	selp.b32 	%r771, %r770, %r769, %p231;
	setp.lt.u32 	%p232, %r1400, 32;
	selp.b32 	%r772, 0, %r771, %p232;
	setp.eq.s32 	%p233, %r701, 0;
	add.s32 	%r773, %r1390, %r190;
	add.s32 	%r774, %r1391, %r773;
	add.s32 	%r775, %r1392, %r774;
	add.s32 	%r776, %r1393, %r775;
	add.s32 	%r777, %r1394, %r776;
	add.s32 	%r778, %r1395, %r777;
	add.s32 	%r779, %r1396, %r778;
	add.s32 	%r780, %r1397, %r779;
	sub.s32 	%r781, %r726, %r780;
	selp.b32 	%r782, 0, %r781, %p233;
	add.s32 	%r210, %r772, %r782;
	add.s32 	%r211, %r210, %r1384;
	add.s32 	%r212, %r187, %r210;
	add.s32 	%r213, %r212, %r1386;
	add.s32 	%r214, %r188, %r210;
	add.s32 	%r215, %r189, %r210;
	add.s32 	%r216, %r190, %r210;
	add.s32 	%r217, %r773, %r210;
	add.s32 	%r218, %r774, %r210;
	add.s32 	%r219, %r775, %r210;
	add.s32 	%r220, %r776, %r210;
	add.s32 	%r221, %r777, %r210;
	add.s32 	%r222, %r778, %r210;
	add.s32 	%r223, %r779, %r210;
	add.s32 	%r783, %r144, %r209;
	add.s32 	%r784, %r783, %r770;
	add.s32 	%r1438, %r784, -7168;
	setp.gt.s32 	%p234, %r1438, 512;
	@%p234 bra 	$L__BB12_344;
	mov.u64 	%rd329, %rd203;
	ld.param.u8 	%rs33, [%rd329];
	ld.param.u64 	%rd330, [%rd329+24];
	cvta.to.global.u64 	%rd101, %rd330;
	setp.ne.s32 	%p235, %r1384, 0;
	setp.lt.s32 	%p236, %r210, %r1438;
	and.pred  	%p237, %p235, %p236;
	@%p237 bra 	$L__BB12_289;
	bra.uni 	$L__BB12_292;
$L__BB12_289:
	setp.ne.s16 	%p238, %rs33, 0;
	mov.b64 	%rd707, 0;
	@%p238 bra 	$L__BB12_291;
	ld.global.u64 	%rd707, [%rd101];
$L__BB12_291:
	cvt.s64.s32 	%rd332, %r210;
	add.s64 	%rd333, %rd707, %rd332;
	shl.b64 	%rd334, %rd333, 2;
	add.s64 	%rd335, %rd4, %rd334;
	st.global.f32 	[%rd335], %f133;
$L__BB12_292:
	setp.eq.s32 	%p239, %r1385, 0;
	setp.ge.s32 	%p240, %r211, %r1438;
	or.pred  	%p241, %p239, %p240;
	@%p241 bra 	$L__BB12_296;
	setp.ne.s16 	%p242, %rs33, 0;
	mov.b64 	%rd708, 0;
	@%p242 bra 	$L__BB12_295;
	ld.global.u64 	%rd708, [%rd101];
$L__BB12_295:
	cvt.s64.s32 	%rd337, %r211;
	add.s64 	%rd338, %rd708, %rd337;
	shl.b64 	%rd339, %rd338, 2;
	add.s64 	%rd340, %rd4, %rd339;
	st.global.f32 	[%rd340], %f134;
$L__BB12_296:
	setp.eq.s32 	%p243, %r1386, 0;
	setp.ge.s32 	%p244, %r212, %r1438;
	or.pred  	%p245, %p243, %p244;
	@%p245 bra 	$L__BB12_300;
	setp.ne.s16 	%p246, %rs33, 0;
	mov.b64 	%rd709, 0;
	@%p246 bra 	$L__BB12_299;
	ld.global.u64 	%rd709, [%rd101];
$L__BB12_299:
	cvt.s64.s32 	%rd342, %r212;
	add.s64 	%rd343, %rd709, %rd342;
	shl.b64 	%rd344, %rd343, 2;
	add.s64 	%rd345, %rd4, %rd344;
	st.global.f32 	[%rd345], %f135;
$L__BB12_300:
	setp.eq.s32 	%p247, %r1387, 0;
	setp.ge.s32 	%p248, %r213, %r1438;
	or.pred  	%p249, %p247, %p248;
	@%p249 bra 	$L__BB12_304;
	setp.ne.s16 	%p250, %rs33, 0;
	mov.b64 	%rd710, 0;
	@%p250 bra 	$L__BB12_303;
	ld.global.u64 	%rd710, [%rd101];
$L__BB12_303:
	cvt.s64.s32 	%rd347, %r213;
	add.s64 	%rd348, %rd710, %rd347;
	shl.b64 	%rd349, %rd348, 2;
	add.s64 	%rd350, %rd4, %rd349;
	st.global.f32 	[%rd350], %f136;
$L__BB12_304:
	setp.eq.s32 	%p251, %r1388, 0;
	setp.ge.s32 	%p252, %r214, %r1438;
	or.pred  	%p253, %p251, %p252;
	@%p253 bra 	$L__BB12_308;
	setp.ne.s16 	%p254, %rs33, 0;
	mov.b64 	%rd711, 0;
	@%p254 bra 	$L__BB12_307;
	ld.global.u64 	%rd711, [%rd101];
$L__BB12_307:
	cvt.s64.s32 	%rd352, %r214;
	add.s64 	%rd353, %rd711, %rd352;
	shl.b64 	%rd354, %rd353, 2;
	add.s64 	%rd355, %rd4, %rd354;
	st.global.f32 	[%rd355], %f137;
$L__BB12_308:
	setp.eq.s32 	%p255, %r1389, 0;
	setp.ge.s32 	%p256, %r215, %r1438;
	or.pred  	%p257, %p255, %p256;
	@%p257 bra 	$L__BB12_312;
	setp.ne.s16 	%p258, %rs33, 0;
	mov.b64 	%rd712, 0;
	@%p258 bra 	$L__BB12_311;
	ld.global.u64 	%rd712, [%rd101];
$L__BB12_311:
	cvt.s64.s32 	%rd357, %r215;
	add.s64 	%rd358, %rd712, %rd357;
	shl.b64 	%rd359, %rd358, 2;
	add.s64 	%rd360, %rd4, %rd359;
	st.global.f32 	[%rd360], %f138;
$L__BB12_312:
	setp.eq.s32 	%p259, %r1390, 0;
	setp.ge.s32 	%p260, %r216, %r1438;
	or.pred  	%p261, %p259, %p260;
	@%p261 bra 	$L__BB12_316;
	setp.ne.s16 	%p262, %rs33, 0;
	mov.b64 	%rd713, 0;
	@%p262 bra 	$L__BB12_315;
	ld.global.u64 	%rd713, [%rd101];
$L__BB12_315:
	cvt.s64.s32 	%rd362, %r216;
	add.s64 	%rd363, %rd713, %rd362;
	shl.b64 	%rd364, %rd363, 2;
	add.s64 	%rd365, %rd4, %rd364;
	st.global.f32 	[%rd365], %f139;
$L__BB12_316:
	setp.eq.s32 	%p263, %r1391, 0;
	setp.ge.s32 	%p264, %r217, %r1438;
	or.pred  	%p265, %p263, %p264;
	@%p265 bra 	$L__BB12_320;
	setp.ne.s16 	%p266, %rs33, 0;
	mov.b64 	%rd714, 0;
	@%p266 bra 	$L__BB12_319;
	ld.global.u64 	%rd714, [%rd101];
$L__BB12_319:
	cvt.s64.s32 	%rd367, %r217;
	add.s64 	%rd368, %rd714, %rd367;
	shl.b64 	%rd369, %rd368, 2;
	add.s64 	%rd370, %rd4, %rd369;
	st.global.f32 	[%rd370], %f140;
$L__BB12_320:
	setp.eq.s32 	%p267, %r1392, 0;
	setp.ge.s32 	%p268, %r218, %r1438;
	or.pred  	%p269, %p267, %p268;
	@%p269 bra 	$L__BB12_324;
	setp.ne.s16 	%p270, %rs33, 0;
	mov.b64 	%rd715, 0;
	@%p270 bra 	$L__BB12_323;
	ld.global.u64 	%rd715, [%rd101];
$L__BB12_323:
	cvt.s64.s32 	%rd372, %r218;
	add.s64 	%rd373, %rd715, %rd372;
	shl.b64 	%rd374, %rd373, 2;
	add.s64 	%rd375, %rd4, %rd374;
	st.global.f32 	[%rd375], %f141;
$L__BB12_324:
	setp.eq.s32 	%p271, %r1393, 0;
	setp.ge.s32 	%p272, %r219, %r1438;
	or.pred  	%p273, %p271, %p272;
	@%p273 bra 	$L__BB12_328;
	setp.ne.s16 	%p274, %rs33, 0;
	mov.b64 	%rd716, 0;
	@%p274 bra 	$L__BB12_327;
	ld.global.u64 	%rd716, [%rd101];
$L__BB12_327:
	cvt.s64.s32 	%rd377, %r219;
	add.s64 	%rd378, %rd716, %rd377;
	shl.b64 	%rd379, %rd378, 2;
	add.s64 	%rd380, %rd4, %rd379;
	st.global.f32 	[%rd380], %f142;
$L__BB12_328:
	setp.eq.s32 	%p275, %r1394, 0;
	setp.ge.s32 	%p276, %r220, %r1438;
	or.pred  	%p277, %p275, %p276;
	@%p277 bra 	$L__BB12_332;
	setp.ne.s16 	%p278, %rs33, 0;
	mov.b64 	%rd717, 0;
	@%p278 bra 	$L__BB12_331;
	ld.global.u64 	%rd717, [%rd101];
$L__BB12_331:
	cvt.s64.s32 	%rd382, %r220;
	add.s64 	%rd383, %rd717, %rd382;
	shl.b64 	%rd384, %rd383, 2;
	add.s64 	%rd385, %rd4, %rd384;
	st.global.f32 	[%rd385], %f143;
$L__BB12_332:
	setp.eq.s32 	%p279, %r1395, 0;
	setp.ge.s32 	%p280, %r221, %r1438;
	or.pred  	%p281, %p279, %p280;
	@%p281 bra 	$L__BB12_336;
	setp.ne.s16 	%p282, %rs33, 0;
	mov.b64 	%rd718, 0;
	@%p282 bra 	$L__BB12_335;
	ld.global.u64 	%rd718, [%rd101];
$L__BB12_335:
	cvt.s64.s32 	%rd387, %r221;
	add.s64 	%rd388, %rd718, %rd387;
	shl.b64 	%rd389, %rd388, 2;
	add.s64 	%rd390, %rd4, %rd389;
	st.global.f32 	[%rd390], %f144;
$L__BB12_336:
	setp.eq.s32 	%p283, %r1396, 0;
	setp.ge.s32 	%p284, %r222, %r1438;
	or.pred  	%p285, %p283, %p284;
	@%p285 bra 	$L__BB12_340;
	setp.ne.s16 	%p286, %rs33, 0;
	mov.b64 	%rd719, 0;
	@%p286 bra 	$L__BB12_339;
	ld.global.u64 	%rd719, [%rd101];
$L__BB12_339:
	cvt.s64.s32 	%rd392, %r222;
	add.s64 	%rd393, %rd719, %rd392;
	shl.b64 	%rd394, %rd393, 2;
	add.s64 	%rd395, %rd4, %rd394;
	st.global.f32 	[%rd395], %f145;
$L__BB12_340:
	setp.eq.s32 	%p287, %r1397, 0;
	setp.ge.s32 	%p288, %r223, %r1438;
	or.pred  	%p289, %p287, %p288;
	@%p289 bra 	$L__BB12_565;
	setp.ne.s16 	%p290, %rs33, 0;
	mov.b64 	%rd720, 0;
	@%p290 bra 	$L__BB12_343;
	ld.global.u64 	%rd720, [%rd101];
$L__BB12_343:
	cvt.s64.s32 	%rd397, %r223;
	add.s64 	%rd398, %rd720, %rd397;
	shl.b64 	%rd399, %rd398, 2;
	add.s64 	%rd400, %rd4, %rd399;
	st.global.f32 	[%rd400], %f146;
	bra.uni 	$L__BB12_565;
$L__BB12_344:
	bar.sync 	0;
	setp.eq.s32 	%p291, %r1384, 0;
	@%p291 bra 	$L__BB12_346;
	shl.b32 	%r785, %r210, 2;
	mov.u32 	%r786, _ZZN3cub18CUB_300001_SM_10006detail6select23DeviceSelectSweepKernelINS2_10policy_hubIfhiLb0ELNS0_10SelectImplE0EE10Policy1000EN6thrust24THRUST_300001_SM_1000_NS10device_ptrIfEENSA_IhEESB_PlNS0_13ScanTileStateIiLb1EEE7is_tureNS0_8NullTypeEiNS2_19streaming_context_tIlLb1EEELS5_0EEEvT0_T1_T2_T3_T4_T5_T6_T7_iT8_NS1_7vsmem_tEE19static_temp_storage;
	add.s32 	%r787, %r786, %r785;
	st.shared.f32 	[%r787], %f133;
$L__BB12_346:
	setp.eq.s32 	%p292, %r1385, 0;
	@%p292 bra 	$L__BB12_348;
	shl.b32 	%r788, %r211, 2;
	mov.u32 	%r789, _ZZN3cub18CUB_300001_SM_10006detail6select23DeviceSelectSweepKernelINS2_10policy_hubIfhiLb0ELNS0_10SelectImplE0EE10Policy1000EN6thrust24THRUST_300001_SM_1000_NS10device_ptrIfEENSA_IhEESB_PlNS0_13ScanTileStateIiLb1EEE7is_tureNS0_8NullTypeEiNS2_19streaming_context_tIlLb1EEELS5_0EEEvT0_T1_T2_T3_T4_T5_T6_T7_iT8_NS1_7vsmem_tEE19static_temp_storage;
	add.s32 	%r790, %r789, %r788;
	st.shared.f32 	[%r790], %f134;
$L__BB12_348:
	setp.eq.s32 	%p293, %r1386, 0;
	@%p293 bra 	$L__BB12_350;
	shl.b32 	%r791, %r212, 2;
	mov.u32 	%r792, _ZZN3cub18CUB_300001_SM_10006detail6select23DeviceSelectSweepKernelINS2_10policy_hubIfhiLb0ELNS0_10SelectImplE0EE10Policy1000EN6thrust24THRUST_300001_SM_1000_NS10device_ptrIfEENSA_IhEESB_PlNS0_13ScanTileStateIiLb1EEE7is_tureNS0_8NullTypeEiNS2_19streaming_context_tIlLb1EEELS5_0EEEvT0_T1_T2_T3_T4_T5_T6_T7_iT8_NS1_7vsmem_tEE19static_temp_storage;
	add.s32 	%r793, %r792, %r791;
	st.shared.f32 	[%r793], %f135;
$L__BB12_350:
	setp.eq.s32 	%p294, %r1387, 0;
	@%p294 bra 	$L__BB12_352;
	shl.b32 	%r794, %r213, 2;
	mov.u32 	%r795, _ZZN3cub18CUB_300001_SM_10006detail6select23DeviceSelectSweepKernelINS2_10policy_hubIfhiLb0ELNS0_10SelectImplE0EE10Policy1000EN6thrust24THRUST_300001_SM_1000_NS10device_ptrIfEENSA_IhEESB_PlNS0_13ScanTileStateIiLb1EEE7is_tureNS0_8NullTypeEiNS2_19streaming_context_tIlLb1EEELS5_0EEEvT0_T1_T2_T3_T4_T5_T6_T7_iT8_NS1_7vsmem_tEE19static_temp_storage;
	add.s32 	%r796, %r795, %r794;
	st.shared.f32 	[%r796], %f136;
$L__BB12_352:
	setp.eq.s32 	%p295, %r1388, 0;
	@%p295 bra 	$L__BB12_354;
	shl.b32 	%r797, %r214, 2;
	mov.u32 	%r798, _ZZN3cub18CUB_300001_SM_10006detail6select23DeviceSelectSweepKernelINS2_10policy_hubIfhiLb0ELNS0_10SelectImplE0EE10Policy1000EN6thrust24THRUST_300001_SM_1000_NS10device_ptrIfEENSA_IhEESB_PlNS0_13ScanTileStateIiLb1EEE7is_tureNS0_8NullTypeEiNS2_19streaming_context_tIlLb1EEELS5_0EEEvT0_T1_T2_T3_T4_T5_T6_T7_iT8_NS1_7vsmem_tEE19static_temp_storage;
	add.s32 	%r799, %r798, %r797;
	st.shared.f32 	[%r799], %f137;
$L__BB12_354:
	setp.eq.s32 	%p296, %r1389, 0;
	@%p296 bra 	$L__BB12_356;
	shl.b32 	%r800, %r215, 2;
	mov.u32 	%r801, _ZZN3cub18CUB_300001_SM_10006detail6select23DeviceSelectSweepKernelINS2_10policy_hubIfhiLb0ELNS0_10SelectImplE0EE10Policy1000EN6thrust24THRUST_300001_SM_1000_NS10device_ptrIfEENSA_IhEESB_PlNS0_13ScanTileStateIiLb1EEE7is_tureNS0_8NullTypeEiNS2_19streaming_context_tIlLb1EEELS5_0EEEvT0_T1_T2_T3_T4_T5_T6_T7_iT8_NS1_7vsmem_tEE19static_temp_storage;
	add.s32 	%r802, %r801, %r800;
	st.shared.f32 	[%r802], %f138;
$L__BB12_356:
	setp.eq.s32 	%p297, %r1390, 0;
	@%p297 bra 	$L__BB12_358;
	shl.b32 	%r803, %r216, 2;
	mov.u32 	%r804, _ZZN3cub18CUB_300001_SM_10006detail6select23DeviceSelectSweepKernelINS2_10policy_hubIfhiLb0ELNS0_10SelectImplE0EE10Policy1000EN6thrust24THRUST_300001_SM_1000_NS10device_ptrIfEENSA_IhEESB_PlNS0_13ScanTileStateIiLb1EEE7is_tureNS0_8NullTypeEiNS2_19streaming_context_tIlLb1EEELS5_0EEEvT0_T1_T2_T3_T4_T5_T6_T7_iT8_NS1_7vsmem_tEE19static_temp_storage;
	add.s32 	%r805, %r804, %r803;
	st.shared.f32 	[%r805], %f139;
$L__BB12_358:
	setp.eq.s32 	%p298, %r1391, 0;
	@%p298 bra 	$L__BB12_360;
	shl.b32 	%r806, %r217, 2;
	mov.u32 	%r807, _ZZN3cub18CUB_300001_SM_10006detail6select23DeviceSelectSweepKernelINS2_10policy_hubIfhiLb0ELNS0_10SelectImplE0EE10Policy1000EN6thrust24THRUST_300001_SM_1000_NS10device_ptrIfEENSA_IhEESB_PlNS0_13ScanTileStateIiLb1EEE7is_tureNS0_8NullTypeEiNS2_19streaming_context_tIlLb1EEELS5_0EEEvT0_T1_T2_T3_T4_T5_T6_T7_iT8_NS1_7vsmem_tEE19static_temp_storage;
	add.s32 	%r808, %r807, %r806;
	st.shared.f32 	[%r808], %f140;
$L__BB12_360:
	setp.eq.s32 	%p299, %r1392, 0;
	@%p299 bra 	$L__BB12_362;
	shl.b32 	%r809, %r218, 2;
	mov.u32 	%r810, _ZZN3cub18CUB_300001_SM_10006detail6select23DeviceSelectSweepKernelINS2_10policy_hubIfhiLb0ELNS0_10SelectImplE0EE10Policy1000EN6thrust24THRUST_300001_SM_1000_NS10device_ptrIfEENSA_IhEESB_PlNS0_13ScanTileStateIiLb1EEE7is_tureNS0_8NullTypeEiNS2_19streaming_context_tIlLb1EEELS5_0EEEvT0_T1_T2_T3_T4_T5_T6_T7_iT8_NS1_7vsmem_tEE19static_temp_storage;
	add.s32 	%r811, %r810, %r809;
	st.shared.f32 	[%r811], %f141;
$L__BB12_362:
	setp.eq.s32 	%p300, %r1393, 0;
	@%p300 bra 	$L__BB12_364;
	shl.b32 	%r812, %r219, 2;
	mov.u32 	%r813, _ZZN3cub18CUB_300001_SM_10006detail6select23DeviceSelectSweepKernelINS2_10policy_hubIfhiLb0ELNS0_10SelectImplE0EE10Policy1000EN6thrust24THRUST_300001_SM_1000_NS10device_ptrIfEENSA_IhEESB_PlNS0_13ScanTileStateIiLb1EEE7is_tureNS0_8NullTypeEiNS2_19streaming_context_tIlLb1EEELS5_0EEEvT0_T1_T2_T3_T4_T5_T6_T7_iT8_NS1_7vsmem_tEE19static_temp_storage;
	add.s32 	%r814, %r813, %r812;
	st.shared.f32 	[%r814], %f142;
$L__BB12_364:
	setp.eq.s32 	%p301, %r1394, 0;
	@%p301 bra 	$L__BB12_366;
	shl.b32 	%r815, %r220, 2;
	mov.u32 	%r816, _ZZN3cub18CUB_300001_SM_10006detail6select23DeviceSelectSweepKernelINS2_10policy_hubIfhiLb0ELNS0_10SelectImplE0EE10Policy1000EN6thrust24THRUST_300001_SM_1000_NS10device_ptrIfEENSA_IhEESB_PlNS0_13ScanTileStateIiLb1EEE7is_tureNS0_8NullTypeEiNS2_19streaming_context_tIlLb1EEELS5_0EEEvT0_T1_T2_T3_T4_T5_T6_T7_iT8_NS1_7vsmem_tEE19static_temp_storage;
	add.s32 	%r817, %r816, %r815;
	st.shared.f32 	[%r817], %f143;
$L__BB12_366:
	setp.eq.s32 	%p302, %r1395, 0;
	@%p302 bra 	$L__BB12_368;
	shl.b32 	%r818, %r221, 2;
	mov.u32 	%r819, _ZZN3cub18CUB_300001_SM_10006detail6select23DeviceSelectSweepKernelINS2_10policy_hubIfhiLb0ELNS0_10SelectImplE0EE10Policy1000EN6thrust24THRUST_300001_SM_1000_NS10device_ptrIfEENSA_IhEESB_PlNS0_13ScanTileStateIiLb1EEE7is_tureNS0_8NullTypeEiNS2_19streaming_context_tIlLb1EEELS5_0EEEvT0_T1_T2_T3_T4_T5_T6_T7_iT8_NS1_7vsmem_tEE19static_temp_storage;
	add.s32 	%r820, %r819, %r818;
	st.shared.f32 	[%r820], %f144;
$L__BB12_368:
	setp.eq.s32 	%p303, %r1396, 0;
	@%p303 bra 	$L__BB12_370;
	shl.b32 	%r821, %r222, 2;
	mov.u32 	%r822, _ZZN3cub18CUB_300001_SM_10006detail6select23DeviceSelectSweepKernelINS2_10policy_hubIfhiLb0ELNS0_10SelectImplE0EE10Policy1000EN6thrust24THRUST_300001_SM_1000_NS10device_ptrIfEENSA_IhEESB_PlNS0_13ScanTileStateIiLb1EEE7is_tureNS0_8NullTypeEiNS2_19streaming_context_tIlLb1EEELS5_0EEEvT0_T1_T2_T3_T4_T5_T6_T7_iT8_NS1_7vsmem_tEE19static_temp_storage;
	add.s32 	%r823, %r822, %r821;
	st.shared.f32 	[%r823], %f145;
$L__BB12_370:
	setp.eq.s32 	%p304, %r1397, 0;
	@%p304 bra 	$L__BB12_372;
	shl.b32 	%r824, %r223, 2;
	mov.u32 	%r825, _ZZN3cub18CUB_300001_SM_10006detail6select23DeviceSelectSweepKernelINS2_10policy_hubIfhiLb0ELNS0_10SelectImplE0EE10Policy1000EN6thrust24THRUST_300001_SM_1000_NS10device_ptrIfEENSA_IhEESB_PlNS0_13ScanTileStateIiLb1EEE7is_tureNS0_8NullTypeEiNS2_19streaming_context_tIlLb1EEELS5_0EEEvT0_T1_T2_T3_T4_T5_T6_T7_iT8_NS1_7vsmem_tEE19static_temp_storage;
	add.s32 	%r826, %r825, %r824;
	st.shared.f32 	[%r826], %f146;
$L__BB12_372:
	bar.sync 	0;
	setp.ge.u32 	%p305, %r1400, %r1438;
	@%p305 bra 	$L__BB12_565;
	ld.param.u32 	%r1357, [_ZN3cub18CUB_300001_SM_10006detail6select23DeviceSelectSweepKernelINS2_10policy_hubIfhiLb0ELNS0_10SelectImplE0EE10Policy1000EN6thrust24THRUST_300001_SM_1000_NS10device_ptrIfEENSA_IhEESB_PlNS0_13ScanTileStateIiLb1EEE7is_tureNS0_8NullTypeEiNS2_19streaming_context_tIlLb1EEELS5_0EEEvT0_T1_T2_T3_T4_T5_T6_T7_iT8_NS1_7vsmem_tE_param_7];
	mov.u64 	%rd401, %rd203;
	ld.param.u8 	%rs34, [%rd401];
	ld.param.u64 	%rd402, [%rd401+24];
	cvta.to.global.u64 	%rd102, %rd402;
	add.s32 	%r827, %r195, %r196;
	add.s32 	%r828, %r827, %r197;
	add.s32 	%r829, %r828, %r198;
	add.s32 	%r830, %r829, %r199;
	add.s32 	%r831, %r830, %r200;
	add.s32 	%r832, %r831, %r201;
	add.s32 	%r833, %r832, %r202;
	add.s32 	%r834, %r833, %r203;
	add.s32 	%r835, %r834, %r204;
	add.s32 	%r836, %r835, %r205;
	add.s32 	%r837, %r836, %r206;
	add.s32 	%r838, %r837, %r207;
	add.s32 	%r839, %r838, %r208;
	add.s32 	%r840, %r839, %r209;
	add.s32 	%r841, %r840, %r194;
	add.s32 	%r842, %r841, %r1357;
	sub.s32 	%r843, %r842, %r1400;
	add.s32 	%r225, %r843, -7169;
	and.b32  	%r844, %r225, 1536;
	setp.eq.s32 	%p306, %r844, 1536;
	@%p306 bra 	$L__BB12_378;
	cvt.u64.u32 	%rd700, %r1400;
	shl.b32 	%r845, %r1400, 2;
	mov.u32 	%r846, _ZZN3cub18CUB_300001_SM_10006detail6select23DeviceSelectSweepKernelINS2_10policy_hubIfhiLb0ELNS0_10SelectImplE0EE10Policy1000EN6thrust24THRUST_300001_SM_1000_NS10device_ptrIfEENSA_IhEESB_PlNS0_13ScanTileStateIiLb1EEE7is_tureNS0_8NullTypeEiNS2_19streaming_context_tIlLb1EEELS5_0EEEvT0_T1_T2_T3_T4_T5_T6_T7_iT8_NS1_7vsmem_tEE19static_temp_storage;
	add.s32 	%r1399, %r846, %r845;
	shr.u32 	%r847, %r225, 9;
	add.s32 	%r848, %r847, 1;
	and.b32  	%r849, %r848, 3;
	neg.s32 	%r1398, %r849;
$L__BB12_375:
	.pragma "nounroll";
	setp.ne.s16 	%p307, %rs34, 0;
	mov.b64 	%rd701, 0;
	@%p307 bra 	$L__BB12_377;
	ld.global.u64 	%rd701, [%rd102];
$L__BB12_377:
	add.s64 	%rd404, %rd701, %rd700;
	shl.b64 	%rd405, %rd404, 2;
	add.s64 	%rd406, %rd4, %rd405;
	ld.shared.f32 	%f118, [%r1399];
	st.global.f32 	[%rd406], %f118;
	add.s64 	%rd700, %rd700, 512;
	cvt.u32.u64 	%r1400, %rd700;
	add.s32 	%r1399, %r1399, 2048;
	add.s32 	%r1398, %r1398, 1;
	setp.ne.s32 	%p308, %r1398, 0;
	@%p308 bra 	$L__BB12_375;
$L__BB12_378:
	setp.lt.u32 	%p309, %r225, 1536;
	@%p309 bra 	$L__BB12_565;
	mul.wide.u32 	%rd408, %r1400, 4;
	add.s64 	%rd108, %rd4, %rd408;
	shl.b32 	%r850, %r1400, 2;
	mov.u32 	%r851, _ZZN3cub18CUB_300001_SM_10006detail6select23DeviceSelectSweepKernelINS2_10policy_hubIfhiLb0ELNS0_10SelectImplE0EE10Policy1000EN6thrust24THRUST_300001_SM_1000_NS10device_ptrIfEENSA_IhEESB_PlNS0_13ScanTileStateIiLb1EEE7is_tureNS0_8NullTypeEiNS2_19streaming_context_tIlLb1EEELS5_0EEEvT0_T1_T2_T3_T4_T5_T6_T7_iT8_NS1_7vsmem_tEE19static_temp_storage;
	add.s32 	%r852, %r850, %r851;
	add.s32 	%r1401, %r852, 4096;
	mov.b64 	%rd702, 0;
$L__BB12_380:
	setp.ne.s16 	%p310, %rs34, 0;
	mov.b64 	%rd703, 0;
	@%p310 bra 	$L__BB12_382;
	ld.global.u64 	%rd703, [%rd102];
$L__BB12_382:
	setp.ne.s16 	%p311, %rs34, 0;
	shl.b64 	%rd411, %rd703, 2;
	add.s64 	%rd412, %rd702, %rd411;
	add.s64 	%rd413, %rd108, %rd412;
	ld.shared.f32 	%f119, [%r1401+-4096];
	st.global.f32 	[%rd413], %f119;
	mov.b64 	%rd704, 0;
	@%p311 bra 	$L__BB12_384;
	ld.global.u64 	%rd704, [%rd102];
$L__BB12_384:
	setp.ne.s16 	%p312, %rs34, 0;
	shl.b64 	%rd415, %rd704, 2;
	add.s64 	%rd416, %rd702, %rd415;
	add.s64 	%rd417, %rd108, %rd416;
	ld.shared.f32 	%f120, [%r1401+-2048];
	st.global.f32 	[%rd417+2048], %f120;
	mov.b64 	%rd705, 0;
	@%p312 bra 	$L__BB12_386;
	ld.global.u64 	%rd705, [%rd102];
$L__BB12_386:
	setp.ne.s16 	%p313, %rs34, 0;
	shl.b64 	%rd419, %rd705, 2;
	add.s64 	%rd420, %rd702, %rd419;
	add.s64 	%rd421, %rd108, %rd420;
	ld.shared.f32 	%f121, [%r1401];
	st.global.f32 	[%rd421+4096], %f121;
	mov.b64 	%rd706, 0;
	@%p313 bra 	$L__BB12_388;
	ld.global.u64 	%rd706, [%rd102];
$L__BB12_388:
	shl.b64 	%rd422, %rd706, 2;
	add.s64 	%rd423, %rd702, %rd422;
	add.s64 	%rd424, %rd108, %rd423;
	ld.shared.f32 	%f122, [%r1401+2048];
	st.global.f32 	[%rd424+6144], %f122;
	add.s32 	%r1400, %r1400, 2048;
	add.s64 	%rd702, %rd702, 8192;
	add.s32 	%r1401, %r1401, 8192;
	setp.lt.s32 	%p314, %r1400, %r1438;
	@%p314 bra 	$L__BB12_380;
	bra.uni 	$L__BB12_565;
$L__BB12_389:
	ld.param.u8 	%rs37, [%rd1];
	setp.eq.s16 	%p3, %rs37, 0;
	ld.param.u64 	%rd207, [%rd1+16];
	selp.b64 	%rd208, %rd207, 0, %p3;
	cvt.s64.s32 	%rd147, %r2;
	add.s64 	%rd209, %rd208, %rd147;
	mov.u32 	%r1434, %tid.x;
	mul.lo.s32 	%r373, %r1434, 14;
	setp.ge.s32 	%p4, %r373, %r144;
	cvt.u64.u32 	%rd148, %r373;
	add.s64 	%rd210, %rd209, %rd148;
	shl.b64 	%rd211, %rd210, 2;
	add.s64 	%rd149, %rd3, %rd211;
	@%p4 bra 	$L__BB12_391;
	ld.global.f32 	%f147, [%rd149];
$L__BB12_391:
	cvt.u32.u64 	%r374, %rd148;
	add.s32 	%r240, %r374, 1;
	setp.ge.s32 	%p5, %r240, %r144;
	@%p5 bra 	$L__BB12_393;
	ld.global.f32 	%f148, [%rd149+4];
$L__BB12_393:
	add.s32 	%r241, %r374, 2;
	setp.ge.s32 	%p6, %r241, %r144;
	@%p6 bra 	$L__BB12_395;
	ld.global.f32 	%f149, [%rd149+8];
$L__BB12_395:
	add.s32 	%r242, %r374, 3;
	setp.ge.s32 	%p7, %r242, %r144;
	@%p7 bra 	$L__BB12_397;
	ld.global.f32 	%f150, [%rd149+12];
$L__BB12_397:
	add.s32 	%r243, %r374, 4;
	setp.ge.s32 	%p8, %r243, %r144;
	@%p8 bra 	$L__BB12_399;
	ld.global.f32 	%f151, [%rd149+16];
$L__BB12_399:
	add.s32 	%r244, %r374, 5;
	setp.ge.s32 	%p9, %r244, %r144;
	@%p9 bra 	$L__BB12_401;
	ld.global.f32 	%f152, [%rd149+20];
$L__BB12_401:
	add.s32 	%r245, %r374, 6;
	setp.ge.s32 	%p10, %r245, %r144;
	@%p10 bra 	$L__BB12_403;
	ld.global.f32 	%f153, [%rd149+24];
$L__BB12_403:
	add.s32 	%r246, %r374, 7;
	setp.ge.s32 	%p11, %r246, %r144;
	@%p11 bra 	$L__BB12_405;
	ld.global.f32 	%f154, [%rd149+28];
$L__BB12_405:
	add.s32 	%r247, %r374, 8;
	setp.ge.s32 	%p12, %r247, %r144;
	@%p12 bra 	$L__BB12_407;
	ld.global.f32 	%f155, [%rd149+32];
$L__BB12_407:
	add.s32 	%r248, %r374, 9;
	setp.ge.s32 	%p13, %r248, %r144;
	@%p13 bra 	$L__BB12_409;
	ld.global.f32 	%f156, [%rd149+36];
$L__BB12_409:
	add.s32 	%r249, %r374, 10;
	setp.ge.s32 	%p14, %r249, %r144;
	@%p14 bra 	$L__BB12_411;
	ld.global.f32 	%f157, [%rd149+40];
$L__BB12_411:
	add.s32 	%r250, %r374, 11;
	setp.ge.s32 	%p15, %r250, %r144;
	@%p15 bra 	$L__BB12_413;
	ld.global.f32 	%f158, [%rd149+44];
$L__BB12_413:
	add.s32 	%r251, %r374, 12;
	setp.ge.s32 	%p16, %r251, %r144;
	@%p16 bra 	$L__BB12_415;
	ld.global.f32 	%f159, [%rd149+48];
$L__BB12_415:
	add.s32 	%r252, %r374, 13;
	setp.ge.s32 	%p17, %r252, %r144;
	@%p17 bra 	$L__BB12_417;
	ld.global.f32 	%f160, [%rd149+52];
$L__BB12_417:
	setp.ge.s32 	%p18, %r374, %r144;
	bar.sync 	0;
	setp.eq.s16 	%p19, %rs37, 0;
	selp.b64 	%rd213, %rd207, 0, %p19;
	add.s64 	%rd214, %rd213, %rd147;
	add.s64 	%rd215, %rd214, %rd148;
	add.s64 	%rd150, %rd5, %rd215;
	mov.b32 	%r1403, 1;
	@%p18 bra 	$L__BB12_419;
	ld.global.u8 	%rs39, [%rd150];
	setp.eq.s16 	%p20, %rs39, 49;
	selp.u32 	%r1403, 1, 0, %p20;
$L__BB12_419:
	setp.ge.s32 	%p21, %r240, %r144;
	mov.b32 	%r1404, 1;
	@%p21 bra 	$L__BB12_421;
	ld.global.u8 	%rs40, [%rd150+1];
	setp.eq.s16 	%p22, %rs40, 49;
	selp.u32 	%r1404, 1, 0, %p22;
$L__BB12_421:
	setp.ge.s32 	%p23, %r241, %r144;
	mov.b32 	%r1405, 1;
	@%p23 bra 	$L__BB12_423;
	ld.global.u8 	%rs41, [%rd150+2];
	setp.eq.s16 	%p24, %rs41, 49;
	selp.u32 	%r1405, 1, 0, %p24;
$L__BB12_423:
	setp.ge.s32 	%p25, %r242, %r144;
	mov.b32 	%r1406, 1;
	@%p25 bra 	$L__BB12_425;
	ld.global.u8 	%rs42, [%rd150+3];
	setp.eq.s16 	%p26, %rs42, 49;
	selp.u32 	%r1406, 1, 0, %p26;
$L__BB12_425:
	setp.ge.s32 	%p27, %r243, %r144;
	mov.b32 	%r1407, 1;
	@%p27 bra 	$L__BB12_427;
	ld.global.u8 	%rs43, [%rd150+4];
	setp.eq.s16 	%p28, %rs43, 49;
	selp.u32 	%r1407, 1, 0, %p28;
$L__BB12_427:
	setp.ge.s32 	%p29, %r244, %r144;
	mov.b32 	%r1408, 1;
	@%p29 bra 	$L__BB12_429;
	ld.global.u8 	%rs44, [%rd150+5];
	setp.eq.s16 	%p30, %rs44, 49;
	selp.u32 	%r1408, 1, 0, %p30;
$L__BB12_429:
	setp.ge.s32 	%p31, %r245, %r144;
	mov.b32 	%r1409, 1;
	@%p31 bra 	$L__BB12_431;
	ld.global.u8 	%rs45, [%rd150+6];
	setp.eq.s16 	%p32, %rs45, 49;
	selp.u32 	%r1409, 1, 0, %p32;
$L__BB12_431:
	setp.ge.s32 	%p33, %r246, %r144;
	mov.b32 	%r1410, 1;
	@%p33 bra 	$L__BB12_433;
	ld.global.u8 	%rs46, [%rd150+7];
	setp.eq.s16 	%p34, %rs46, 49;
	selp.u32 	%r1410, 1, 0, %p34;
$L__BB12_433:
	setp.ge.s32 	%p35, %r247, %r144;
	mov.b32 	%r1411, 1;
	@%p35 bra 	$L__BB12_435;
	ld.global.u8 	%rs47, [%rd150+8];
	setp.eq.s16 	%p36, %rs47, 49;
	selp.u32 	%r1411, 1, 0, %p36;
$L__BB12_435:
	setp.ge.s32 	%p37, %r248, %r144;
	mov.b32 	%r1412, 1;
	@%p37 bra 	$L__BB12_437;
	ld.global.u8 	%rs48, [%rd150+9];
	setp.eq.s16 	%p38, %rs48, 49;
	selp.u32 	%r1412, 1, 0, %p38;
$L__BB12_437:
	setp.ge.s32 	%p39, %r249, %r144;
	mov.b32 	%r1413, 1;
	@%p39 bra 	$L__BB12_439;
	ld.global.u8 	%rs49, [%rd150+10];
	setp.eq.s16 	%p40, %rs49, 49;
	selp.u32 	%r1413, 1, 0, %p40;
$L__BB12_439:
	setp.ge.s32 	%p41, %r250, %r144;
	mov.b32 	%r1414, 1;
	@%p41 bra 	$L__BB12_441;
	ld.global.u8 	%rs50, [%rd150+11];
	setp.eq.s16 	%p42, %rs50, 49;
	selp.u32 	%r1414, 1, 0, %p42;
$L__BB12_441:
	setp.ge.s32 	%p43, %r251, %r144;
	mov.b32 	%r1415, 1;
	@%p43 bra 	$L__BB12_443;
	ld.global.u8 	%rs51, [%rd150+12];
	setp.eq.s16 	%p44, %rs51, 49;
	selp.u32 	%r1415, 1, 0, %p44;
$L__BB12_443:
	setp.ge.s32 	%p45, %r252, %r144;
	mov.b32 	%r1416, 1;
	@%p45 bra 	$L__BB12_445;
	ld.global.u8 	%rs52, [%rd150+13];
	setp.eq.s16 	%p46, %rs52, 49;
	selp.u32 	%r1416, 1, 0, %p46;
$L__BB12_445:
	bar.sync 	0;
	add.s32 	%r433, %r1404, %r1403;
	add.s32 	%r434, %r1405, %r433;
	add.s32 	%r435, %r1406, %r434;
	add.s32 	%r436, %r1407, %r435;
	add.s32 	%r437, %r1408, %r436;
	add.s32 	%r438, %r1409, %r437;
	add.s32 	%r439, %r1410, %r438;
	add.s32 	%r440, %r1411, %r439;
	add.s32 	%r441, %r1412, %r440;
	add.s32 	%r442, %r1413, %r441;
	add.s32 	%r443, %r1414, %r442;
	add.s32 	%r444, %r1415, %r443;
	add.s32 	%r407, %r1416, %r444;
	shr.u32 	%r282, %r1434, 5;
	// begin inline asm
	mov.u32 %r402, %laneid;
	// end inline asm
	mov.b32 	%r405, 1;
	mov.b32 	%r430, 0;
	mov.b32 	%r432, -1;
	// begin inline asm
	{  .reg .s32 r0;  .reg .pred p;  shfl.sync.up.b32 r0|p, %r407, %r405, %r430, %r432;  @p add.s32 r0, r0, %r407;  mov.s32 %r403, r0;}
	// end inline asm
	mov.b32 	%r411, 2;
	// begin inline asm
	{  .reg .s32 r0;  .reg .pred p;  shfl.sync.up.b32 r0|p, %r403, %r411, %r430, %r432;  @p add.s32 r0, r0, %r403;  mov.s32 %r409, r0;}
	// end inline asm
	mov.b32 	%r417, 4;
	// begin inline asm
	{  .reg .s32 r0;  .reg .pred p;  shfl.sync.up.b32 r0|p, %r409, %r417, %r430, %r432;  @p add.s32 r0, r0, %r409;  mov.s32 %r415, r0;}
	// end inline asm
	mov.b32 	%r423, 8;
	// begin inline asm
	{  .reg .s32 r0;  .reg .pred p;  shfl.sync.up.b32 r0|p, %r415, %r423, %r430, %r432;  @p add.s32 r0, r0, %r415;  mov.s32 %r421, r0;}
	// end inline asm
	mov.b32 	%r429, 16;
	// begin inline asm
	{  .reg .s32 r0;  .reg .pred p;  shfl.sync.up.b32 r0|p, %r421, %r429, %r430, %r432;  @p add.s32 r0, r0, %r421;  mov.s32 %r427, r0;}
	// end inline asm
	setp.ne.s32 	%p47, %r402, 31;
	@%p47 bra 	$L__BB12_447;
	shl.b32 	%r445, %r282, 2;
	mov.u32 	%r446, _ZZN3cub18CUB_300001_SM_10006detail6select23DeviceSelectSweepKernelINS2_10policy_hubIfhiLb0ELNS0_10SelectImplE0EE10Policy1000EN6thrust24THRUST_300001_SM_1000_NS10device_ptrIfEENSA_IhEESB_PlNS0_13ScanTileStateIiLb1EEE7is_tureNS0_8NullTypeEiNS2_19streaming_context_tIlLb1EEELS5_0EEEvT0_T1_T2_T3_T4_T5_T6_T7_iT8_NS1_7vsmem_tEE19static_temp_storage;
	add.s32 	%r447, %r446, %r445;
	st.shared.u32 	[%r447], %r427;
$L__BB12_447:
	sub.s32 	%r448, %r427, %r407;
	bar.sync 	0;
	ld.shared.v4.u32 	{%r449, %r450, %r451, %r452}, [_ZZN3cub18CUB_300001_SM_10006detail6select23DeviceSelectSweepKernelINS2_10policy_hubIfhiLb0ELNS0_10SelectImplE0EE10Policy1000EN6thrust24THRUST_300001_SM_1000_NS10device_ptrIfEENSA_IhEESB_PlNS0_13ScanTileStateIiLb1EEE7is_tureNS0_8NullTypeEiNS2_19streaming_context_tIlLb1EEELS5_0EEEvT0_T1_T2_T3_T4_T5_T6_T7_iT8_NS1_7vsmem_tEE19static_temp_storage];
	add.s32 	%r453, %r450, %r449;
	setp.eq.s32 	%p48, %r282, 2;
	selp.b32 	%r454, %r453, %r449, %p48;
	add.s32 	%r455, %r453, %r451;
	setp.eq.s32 	%p49, %r282, 3;
	selp.b32 	%r456, %r455, %r454, %p49;
	add.s32 	%r457, %r455, %r452;
	setp.eq.s32 	%p50, %r282, 4;
	selp.b32 	%r458, %r457, %r456, %p50;
	ld.shared.v4.u32 	{%r459, %r460, %r461, %r462}, [_ZZN3cub18CUB_300001_SM_10006detail6select23DeviceSelectSweepKernelINS2_10policy_hubIfhiLb0ELNS0_10SelectImplE0EE10Policy1000EN6thrust24THRUST_300001_SM_1000_NS10device_ptrIfEENSA_IhEESB_PlNS0_13ScanTileStateIiLb1EEE7is_tureNS0_8NullTypeEiNS2_19streaming_context_tIlLb1EEELS5_0EEEvT0_T1_T2_T3_T4_T5_T6_T7_iT8_NS1_7vsmem_tEE19static_temp_storage+16];
	add.s32 	%r463, %r457, %r459;
	setp.eq.s32 	%p51, %r282, 5;
	selp.b32 	%r464, %r463, %r458, %p51;
	add.s32 	%r465, %r463, %r460;
	setp.eq.s32 	%p52, %r282, 6;
	selp.b32 	%r466, %r465, %r464, %p52;
	add.s32 	%r467, %r465, %r461;
	setp.eq.s32 	%p53, %r282, 7;
	selp.b32 	%r468, %r467, %r466, %p53;
	add.s32 	%r469, %r467, %r462;
	setp.eq.s32 	%p54, %r282, 8;
	selp.b32 	%r470, %r469, %r468, %p54;
	ld.shared.v4.u32 	{%r471, %r472, %r473, %r474}, [_ZZN3cub18CUB_300001_SM_10006detail6select23DeviceSelectSweepKernelINS2_10policy_hubIfhiLb0ELNS0_10SelectImplE0EE10Policy1000EN6thrust24THRUST_300001_SM_1000_NS10device_ptrIfEENSA_IhEESB_PlNS0_13ScanTileStateIiLb1EEE7is_tureNS0_8NullTypeEiNS2_19streaming_context_tIlLb1EEELS5_0EEEvT0_T1_T2_T3_T4_T5_T6_T7_iT8_NS1_7vsmem_tEE19static_temp_storage+32];
	add.s32 	%r475, %r469, %r471;
	setp.eq.s32 	%p55, %r282, 9;
	selp.b32 	%r476, %r475, %r470, %p55;
	add.s32 	%r477, %r475, %r472;
	setp.eq.s32 	%p56, %r282, 10;
	selp.b32 	%r478, %r477, %r476, %p56;
	add.s32 	%r479, %r477, %r473;
	setp.eq.s32 	%p57, %r282, 11;
	selp.b32 	%r480, %r479, %r478, %p57;
	add.s32 	%r481, %r479, %r474;
	setp.eq.s32 	%p58, %r282, 12;
	selp.b32 	%r482, %r481, %r480, %p58;
	ld.shared.v4.u32 	{%r483, %r484, %r485, %r486}, [_ZZN3cub18CUB_300001_SM_10006detail6select23DeviceSelectSweepKernelINS2_10policy_hubIfhiLb0ELNS0_10SelectImplE0EE10Policy1000EN6thrust24THRUST_300001_SM_1000_NS10device_ptrIfEENSA_IhEESB_PlNS0_13ScanTileStateIiLb1EEE7is_tureNS0_8NullTypeEiNS2_19streaming_context_tIlLb1EEELS5_0EEEvT0_T1_T2_T3_T4_T5_T6_T7_iT8_NS1_7vsmem_tEE19static_temp_storage+48];
	add.s32 	%r487, %r481, %r483;
	setp.eq.s32 	%p59, %r282, 13;
	selp.b32 	%r488, %r487, %r482, %p59;
	add.s32 	%r489, %r487, %r484;
	setp.eq.s32 	%p60, %r282, 14;
	selp.b32 	%r490, %r489, %r488, %p60;
	add.s32 	%r491, %r489, %r485;
	setp.eq.s32 	%p61, %r282, 15;
	selp.b32 	%r492, %r491, %r490, %p61;
	add.s32 	%r285, %r491, %r486;
	setp.gt.u32 	%p62, %r1434, 31;
	setp.lt.u32 	%p63, %r1434, 32;
	setp.eq.s32 	%p64, %r402, 0;
	selp.b32 	%r493, 0, %r448, %p64;
	add.s32 	%r1430, %r492, %r493;
	selp.b32 	%r287, %r448, %r1430, %p63;
	@%p62 bra 	$L__BB12_463;
	setp.ne.s32 	%p65, %r1434, 0;
	mul.wide.s32 	%rd216, %r1363, 8;
	add.s64 	%rd151, %rd2, %rd216;
	@%p65 bra 	$L__BB12_450;
	st.shared.u32 	[_ZZN3cub18CUB_300001_SM_10006detail6select23DeviceSelectSweepKernelINS2_10policy_hubIfhiLb0ELNS0_10SelectImplE0EE10Policy1000EN6thrust24THRUST_300001_SM_1000_NS10device_ptrIfEENSA_IhEESB_PlNS0_13ScanTileStateIiLb1EEE7is_tureNS0_8NullTypeEiNS2_19streaming_context_tIlLb1EEELS5_0EEEvT0_T1_T2_T3_T4_T5_T6_T7_iT8_NS1_7vsmem_tEE19static_temp_storage+108], %r285;
	add.s64 	%rd217, %rd151, 256;
	mov.b32 	%r494, 100;
	// begin inline asm
	st.relaxed.gpu.v2.u32 [%rd217], {%r494, %r285};
	// end inline asm
$L__BB12_450:
	not.b32 	%r500, %r1434;
	add.s32 	%r1425, %r1363, %r500;
	mov.b32 	%r496, 675;
	// begin inline asm
	nanosleep.u32 %r496;
	// end inline asm
	mul.wide.s32 	%rd219, %r1425, 8;
	add.s64 	%rd220, %rd2, %rd219;
	add.s64 	%rd218, %rd220, 256;
	// begin inline asm
	ld.relaxed.gpu.v2.u32 {%r1427, %r1419}, [%rd218];
	// end inline asm
	mov.b32 	%r1420, 422;
$L__BB12_451:
	setp.eq.s32 	%p66, %r1427, 99;
	mov.b32 	%r501, -1;
	vote.sync.any.pred 	%p67, %p66, %r501;
	not.pred 	%p68, %p67;
	@%p68 bra 	$L__BB12_453;
	mul.lo.s32 	%r670, %r1363, 16807;
	and.b32  	%r1363, %r670, 2147483647;
	add.s32 	%r671, %r1420, 1;
	rem.u32 	%r667, %r1363, %r671;
	// begin inline asm
	nanosleep.u32 %r667;
	// end inline asm
	shr.u32 	%r1420, %r1420, 1;
	// begin inline asm
	ld.relaxed.gpu.v2.u32 {%r1427, %r1419}, [%rd218];
	// end inline asm
	bra.uni 	$L__BB12_451;
$L__BB12_453:
	setp.eq.s32 	%p69, %r1427, 101;
	mov.b32 	%r528, -1;
	vote.sync.ballot.b32 	%r530, %p69, %r528;
	// begin inline asm
	mov.u32 %r503, %lanemask_ge;
	// end inline asm
	and.b32  	%r531, %r530, %r503;
	or.b32  	%r532, %r531, -2147483648;
	add.s32 	%r533, %r532, -1;
	not.b32 	%r534, %r532;
	and.b32  	%r535, %r534, %r533;
	popc.b32 	%r507, %r535;
	mov.b32 	%r506, 1;
	// begin inline asm
	shfl.sync.down.b32 %r504, %r1419, %r506, %r507, %r528;
	// end inline asm
	setp.lt.s32 	%p71, %r402, %r507;
	selp.b32 	%r536, %r504, 0, %p71;
	add.s32 	%r510, %r536, %r1419;
	mov.b32 	%r511, 2;
	// begin inline asm
	shfl.sync.down.b32 %r509, %r510, %r511, %r507, %r528;
	// end inline asm
	add.s32 	%r302, %r402, 2;
	setp.gt.s32 	%p72, %r302, %r507;
	selp.b32 	%r537, 0, %r509, %p72;
	add.s32 	%r515, %r510, %r537;
	mov.b32 	%r516, 4;
	// begin inline asm
	shfl.sync.down.b32 %r514, %r515, %r516, %r507, %r528;
	// end inline asm
	add.s32 	%r303, %r402, 4;
	setp.gt.s32 	%p73, %r303, %r507;
	selp.b32 	%r538, 0, %r514, %p73;
	add.s32 	%r520, %r515, %r538;
	mov.b32 	%r521, 8;
	// begin inline asm
	shfl.sync.down.b32 %r519, %r520, %r521, %r507, %r528;
	// end inline asm
	add.s32 	%r304, %r402, 8;
	setp.gt.s32 	%p74, %r304, %r507;
	selp.b32 	%r539, 0, %r519, %p74;
	add.s32 	%r525, %r520, %r539;
	mov.b32 	%r526, 16;
	// begin inline asm
	shfl.sync.down.b32 %r524, %r525, %r526, %r507, %r528;
	// end inline asm
	add.s32 	%r305, %r402, 16;
	setp.gt.s32 	%p75, %r305, %r507;
	selp.b32 	%r540, 0, %r524, %p75;
	add.s32 	%r1423, %r525, %r540;
	add.s64 	%rd153, %rd2, 256;
	mov.b32 	%r1421, 422;
$L__BB12_454:
	setp.ne.s32 	%p76, %r1427, 101;
	mov.b32 	%r541, -1;
	vote.sync.all.pred 	%p77, %p76, %r541;
	not.pred 	%p78, %p77;
	@%p78 bra 	$L__BB12_459;
	shr.u32 	%r1421, %r1421, 1;
	mul.wide.s32 	%rd316, %r1425, 8;
	add.s64 	%rd317, %rd153, %rd316;
	add.s64 	%rd315, %rd317, -256;
	// begin inline asm
	ld.relaxed.gpu.v2.u32 {%r1427, %r1428}, [%rd315];
	// end inline asm
	mov.u32 	%r1429, %r1421;
$L__BB12_456:
	setp.eq.s32 	%p163, %r1427, 99;
	mov.b32 	%r623, -1;
	vote.sync.any.pred 	%p164, %p163, %r623;
	not.pred 	%p165, %p164;
	@%p165 bra 	$L__BB12_458;
	mul.lo.s32 	%r665, %r1363, 16807;
	and.b32  	%r1363, %r665, 2147483647;
	add.s32 	%r666, %r1429, 1;
	rem.u32 	%r662, %r1363, %r666;
	// begin inline asm
	nanosleep.u32 %r662;
	// end inline asm
	shr.u32 	%r1429, %r1429, 1;
	// begin inline asm
	ld.relaxed.gpu.v2.u32 {%r1427, %r1428}, [%rd315];
	// end inline asm
	bra.uni 	$L__BB12_456;
$L__BB12_458:
	setp.eq.s32 	%p166, %r1427, 101;
	mov.b32 	%r649, -1;
	vote.sync.ballot.b32 	%r650, %p166, %r649;
	and.b32  	%r651, %r650, %r503;
	or.b32  	%r652, %r651, -2147483648;
	add.s32 	%r653, %r652, -1;
	not.b32 	%r654, %r652;
	and.b32  	%r655, %r654, %r653;
	popc.b32 	%r628, %r655;
	mov.b32 	%r627, 1;
	// begin inline asm
	shfl.sync.down.b32 %r625, %r1428, %r627, %r628, %r649;
	// end inline asm
	setp.lt.s32 	%p168, %r402, %r628;
	selp.b32 	%r656, %r625, 0, %p168;
	add.s32 	%r631, %r656, %r1428;
	mov.b32 	%r632, 2;
	// begin inline asm
	shfl.sync.down.b32 %r630, %r631, %r632, %r628, %r649;
	// end inline asm
	setp.gt.s32 	%p169, %r302, %r628;
	selp.b32 	%r657, 0, %r630, %p169;
	add.s32 	%r636, %r631, %r657;
	mov.b32 	%r637, 4;
	// begin inline asm
	shfl.sync.down.b32 %r635, %r636, %r637, %r628, %r649;
	// end inline asm
	setp.gt.s32 	%p170, %r303, %r628;
	selp.b32 	%r658, 0, %r635, %p170;
	add.s32 	%r641, %r636, %r658;
	mov.b32 	%r642, 8;
	// begin inline asm
	shfl.sync.down.b32 %r640, %r641, %r642, %r628, %r649;
	// end inline asm
	setp.gt.s32 	%p171, %r304, %r628;
	selp.b32 	%r659, 0, %r640, %p171;
	add.s32 	%r646, %r641, %r659;
	mov.b32 	%r647, 16;
	// begin inline asm
	shfl.sync.down.b32 %r645, %r646, %r647, %r628, %r649;
	// end inline asm
	setp.gt.s32 	%p172, %r305, %r628;
	selp.b32 	%r660, 0, %r645, %p172;
	add.s32 	%r661, %r660, %r1423;
	add.s32 	%r1423, %r661, %r646;
	add.s32 	%r1425, %r1425, -32;
	bra.uni 	$L__BB12_454;
$L__BB12_459:
	setp.ne.s32 	%p79, %r1434, 0;
	@%p79 bra 	$L__BB12_461;
	add.s32 	%r544, %r1423, %r285;
	add.s64 	%rd221, %rd151, 256;
	mov.b32 	%r543, 101;
	// begin inline asm
	st.relaxed.gpu.v2.u32 [%rd221], {%r543, %r544};
	// end inline asm
	st.shared.u32 	[_ZZN3cub18CUB_300001_SM_10006detail6select23DeviceSelectSweepKernelINS2_10policy_hubIfhiLb0ELNS0_10SelectImplE0EE10Policy1000EN6thrust24THRUST_300001_SM_1000_NS10device_ptrIfEENSA_IhEESB_PlNS0_13ScanTileStateIiLb1EEE7is_tureNS0_8NullTypeEiNS2_19streaming_context_tIlLb1EEELS5_0EEEvT0_T1_T2_T3_T4_T5_T6_T7_iT8_NS1_7vsmem_tEE19static_temp_storage+100], %r1423;
	st.shared.u32 	[_ZZN3cub18CUB_300001_SM_10006detail6select23DeviceSelectSweepKernelINS2_10policy_hubIfhiLb0ELNS0_10SelectImplE0EE10Policy1000EN6thrust24THRUST_300001_SM_1000_NS10device_ptrIfEENSA_IhEESB_PlNS0_13ScanTileStateIiLb1EEE7is_tureNS0_8NullTypeEiNS2_19streaming_context_tIlLb1EEELS5_0EEEvT0_T1_T2_T3_T4_T5_T6_T7_iT8_NS1_7vsmem_tEE19static_temp_storage+104], %r544;
$L__BB12_461:
	setp.ne.s32 	%p80, %r402, 0;
	mov.u32 	%r1430, %r287;
	@%p80 bra 	$L__BB12_463;
	st.shared.u32 	[_ZZN3cub18CUB_300001_SM_10006detail6select23DeviceSelectSweepKernelINS2_10policy_hubIfhiLb0ELNS0_10SelectImplE0EE10Policy1000EN6thrust24THRUST_300001_SM_1000_NS10device_ptrIfEENSA_IhEESB_PlNS0_13ScanTileStateIiLb1EEE7is_tureNS0_8NullTypeEiNS2_19streaming_context_tIlLb1EEELS5_0EEEvT0_T1_T2_T3_T4_T5_T6_T7_iT8_NS1_7vsmem_tEE19static_temp_storage+80], %r1423;
	mov.u32 	%r1430, %r1423;
$L__BB12_463:
	mov.u64 	%rd155, %rd203;
	bar.sync 	0;
	setp.eq.s32 	%p81, %r1434, 0;
	ld.shared.u32 	%r545, [_ZZN3cub18CUB_300001_SM_10006detail6select23DeviceSelectSweepKernelINS2_10policy_hubIfhiLb0ELNS0_10SelectImplE0EE10Policy1000EN6thrust24THRUST_300001_SM_1000_NS10device_ptrIfEENSA_IhEESB_PlNS0_13ScanTileStateIiLb1EEE7is_tureNS0_8NullTypeEiNS2_19streaming_context_tIlLb1EEELS5_0EEEvT0_T1_T2_T3_T4_T5_T6_T7_iT8_NS1_7vsmem_tEE19static_temp_storage+80];
	selp.b32 	%r546, 0, %r545, %p81;
	add.s32 	%r328, %r546, %r1430;
	add.s32 	%r329, %r328, %r1403;
	add.s32 	%r330, %r433, %r328;
	add.s32 	%r331, %r330, %r1405;
	add.s32 	%r332, %r331, %r1406;
	add.s32 	%r333, %r332, %r1407;
	add.s32 	%r334, %r333, %r1408;
	add.s32 	%r335, %r334, %r1409;
	add.s32 	%r336, %r335, %r1410;
	add.s32 	%r337, %r336, %r1411;
	add.s32 	%r338, %r337, %r1412;
	add.s32 	%r339, %r338, %r1413;
	add.s32 	%r340, %r339, %r1414;
	add.s32 	%r341, %r340, %r1415;
	ld.shared.v2.u32 	{%r548, %r342}, [_ZZN3cub18CUB_300001_SM_10006detail6select23DeviceSelectSweepKernelINS2_10policy_hubIfhiLb0ELNS0_10SelectImplE0EE10Policy1000EN6thrust24THRUST_300001_SM_1000_NS10device_ptrIfEENSA_IhEESB_PlNS0_13ScanTileStateIiLb1EEE7is_tureNS0_8NullTypeEiNS2_19streaming_context_tIlLb1EEELS5_0EEEvT0_T1_T2_T3_T4_T5_T6_T7_iT8_NS1_7vsmem_tEE19static_temp_storage+104];
	ld.shared.u32 	%r343, [_ZZN3cub18CUB_300001_SM_10006detail6select23DeviceSelectSweepKernelINS2_10policy_hubIfhiLb0ELNS0_10SelectImplE0EE10Policy1000EN6thrust24THRUST_300001_SM_1000_NS10device_ptrIfEENSA_IhEESB_PlNS0_13ScanTileStateIiLb1EEE7is_tureNS0_8NullTypeEiNS2_19streaming_context_tIlLb1EEELS5_0EEEvT0_T1_T2_T3_T4_T5_T6_T7_iT8_NS1_7vsmem_tEE19static_temp_storage+100];
	sub.s32 	%r549, 7168, %r144;
	sub.s32 	%r1438, %r548, %r549;
	sub.s32 	%r345, %r342, %r549;
	setp.gt.s32 	%p82, %r345, 512;
	@%p82 bra 	$L__BB12_520;
	ld.param.u8 	%rs35, [%rd155];
	ld.param.u64 	%rd222, [%rd155+24];
	cvta.to.global.u64 	%rd156, %rd222;
	setp.ne.s32 	%p83, %r1403, 0;
	setp.lt.s32 	%p84, %r328, %r1438;
	and.pred  	%p85, %p83, %p84;
	@%p85 bra 	$L__BB12_465;
	bra.uni 	$L__BB12_468;
$L__BB12_465:
	setp.ne.s16 	%p86, %rs35, 0;
	mov.b64 	%rd726, 0;
	@%p86 bra 	$L__BB12_467;
	ld.global.u64 	%rd726, [%rd156];
$L__BB12_467:
	cvt.s64.s32 	%rd224, %r328;
	add.s64 	%rd225, %rd726, %rd224;
	shl.b64 	%rd226, %rd225, 2;
	add.s64 	%rd227, %rd4, %rd226;
	st.global.f32 	[%rd227], %f147;
$L__BB12_468:
	setp.eq.s32 	%p87, %r1404, 0;
	setp.ge.s32 	%p88, %r329, %r1438;
	or.pred  	%p89, %p87, %p88;
	@%p89 bra 	$L__BB12_472;
	setp.ne.s16 	%p90, %rs35, 0;
	mov.b64 	%rd727, 0;
	@%p90 bra 	$L__BB12_471;
	ld.global.u64 	%rd727, [%rd156];
$L__BB12_471:
	cvt.s64.s32 	%rd229, %r329;
	add.s64 	%rd230, %rd727, %rd229;
	shl.b64 	%rd231, %rd230, 2;
	add.s64 	%rd232, %rd4, %rd231;
	st.global.f32 	[%rd232], %f148;
$L__BB12_472:
	setp.eq.s32 	%p91, %r1405, 0;
	setp.ge.s32 	%p92, %r330, %r1438;
	or.pred  	%p93, %p91, %p92;
	@%p93 bra 	$L__BB12_476;
	setp.ne.s16 	%p94, %rs35, 0;
	mov.b64 	%rd728, 0;
	@%p94 bra 	$L__BB12_475;
	ld.global.u64 	%rd728, [%rd156];
$L__BB12_475:
	cvt.s64.s32 	%rd234, %r330;
	add.s64 	%rd235, %rd728, %rd234;
	shl.b64 	%rd236, %rd235, 2;
	add.s64 	%rd237, %rd4, %rd236;
	st.global.f32 	[%rd237], %f149;
$L__BB12_476:
	setp.eq.s32 	%p95, %r1406, 0;
	setp.ge.s32 	%p96, %r331, %r1438;
	or.pred  	%p97, %p95, %p96;
	@%p97 bra 	$L__BB12_480;
	setp.ne.s16 	%p98, %rs35, 0;
	mov.b64 	%rd729, 0;
	@%p98 bra 	$L__BB12_479;
	ld.global.u64 	%rd729, [%rd156];
$L__BB12_479:
	cvt.s64.s32 	%rd239, %r331;
	add.s64 	%rd240, %rd729, %rd239;
	shl.b64 	%rd241, %rd240, 2;
	add.s64 	%rd242, %rd4, %rd241;
	st.global.f32 	[%rd242], %f150;
$L__BB12_480:
	setp.eq.s32 	%p99, %r1407, 0;
	setp.ge.s32 	%p100, %r332, %r1438;
	or.pred  	%p101, %p99, %p100;
	@%p101 bra 	$L__BB12_484;
	setp.ne.s16 	%p102, %rs35, 0;
	mov.b64 	%rd730, 0;
	@%p102 bra 	$L__BB12_483;
	ld.global.u64 	%rd730, [%rd156];
$L__BB12_483:
	cvt.s64.s32 	%rd244, %r332;
	add.s64 	%rd245, %rd730, %rd244;
	shl.b64 	%rd246, %rd245, 2;
	add.s64 	%rd247, %rd4, %rd246;
	st.global.f32 	[%rd247], %f151;
$L__BB12_484:
	setp.eq.s32 	%p103, %r1408, 0;
	setp.ge.s32 	%p104, %r333, %r1438;
	or.pred  	%p105, %p103, %p104;
	@%p105 bra 	$L__BB12_488;
	setp.ne.s16 	%p106, %rs35, 0;
	mov.b64 	%rd731, 0;
	@%p106 bra 	$L__BB12_487;
	ld.global.u64 	%rd731, [%rd156];
$L__BB12_487:
	cvt.s64.s32 	%rd249, %r333;
	add.s64 	%rd250, %rd731, %rd249;
	shl.b64 	%rd251, %rd250, 2;
	add.s64 	%rd252, %rd4, %rd251;
	st.global.f32 	[%rd252], %f152;
$L__BB12_488:
	setp.eq.s32 	%p107, %r1409, 0;
	setp.ge.s32 	%p108, %r334, %r1438;
	or.pred  	%p109, %p107, %p108;
	@%p109 bra 	$L__BB12_492;
	setp.ne.s16 	%p110, %rs35, 0;
	mov.b64 	%rd732, 0;
	@%p110 bra 	$L__BB12_491;
	ld.global.u64 	%rd732, [%rd156];
$L__BB12_491:
	cvt.s64.s32 	%rd254, %r334;
	add.s64 	%rd255, %rd732, %rd254;
	shl.b64 	%rd256, %rd255, 2;
	add.s64 	%rd257, %rd4, %rd256;
	st.global.f32 	[%rd257], %f153;
$L__BB12_492:
	setp.eq.s32 	%p111, %r1410, 0;
	setp.ge.s32 	%p112, %r335, %r1438;
	or.pred  	%p113, %p111, %p112;
	@%p113 bra 	$L__BB12_496;
	setp.ne.s16 	%p114, %rs35, 0;
	mov.b64 	%rd733, 0;
	@%p114 bra 	$L__BB12_495;
	ld.global.u64 	%rd733, [%rd156];
$L__BB12_495:
	cvt.s64.s32 	%rd259, %r335;
	add.s64 	%rd260, %rd733, %rd259;
	shl.b64 	%rd261, %rd260, 2;
	add.s64 	%rd262, %rd4, %rd261;
	st.global.f32 	[%rd262], %f154;
$L__BB12_496:
	setp.eq.s32 	%p115, %r1411, 0;
	setp.ge.s32 	%p116, %r336, %r1438;
	or.pred  	%p117, %p115, %p116;
	@%p117 bra 	$L__BB12_500;
	setp.ne.s16 	%p118, %rs35, 0;
	mov.b64 	%rd734, 0;
	@%p118 bra 	$L__BB12_499;
	ld.global.u64 	%rd734, [%rd156];
$L__BB12_499:
	cvt.s64.s32 	%rd264, %r336;
	add.s64 	%rd265, %rd734, %rd264;
	shl.b64 	%rd266, %rd265, 2;
	add.s64 	%rd267, %rd4, %rd266;
	st.global.f32 	[%rd267], %f155;
$L__BB12_500:
	setp.eq.s32 	%p119, %r1412, 0;
	setp.ge.s32 	%p120, %r337, %r1438;
	or.pred  	%p121, %p119, %p120;
	@%p121 bra 	$L__BB12_504;
	setp.ne.s16 	%p122, %rs35, 0;
	mov.b64 	%rd735, 0;
	@%p122 bra 	$L__BB12_503;
	ld.global.u64 	%rd735, [%rd156];
$L__BB12_503:
	cvt.s64.s32 	%rd269, %r337;
	add.s64 	%rd270, %rd735, %rd269;
	shl.b64 	%rd271, %rd270, 2;
	add.s64 	%rd272, %rd4, %rd271;
	st.global.f32 	[%rd272], %f156;
$L__BB12_504:
	setp.eq.s32 	%p123, %r1413, 0;
	setp.ge.s32 	%p124, %r338, %r1438;
	or.pred  	%p125, %p123, %p124;
	@%p125 bra 	$L__BB12_508;
	setp.ne.s16 	%p126, %rs35, 0;
	mov.b64 	%rd736, 0;
	@%p126 bra 	$L__BB12_507;
	ld.global.u64 	%rd736, [%rd156];
$L__BB12_507:
	cvt.s64.s32 	%rd274, %r338;
	add.s64 	%rd275, %rd736, %rd274;
	shl.b64 	%rd276, %rd275, 2;
	add.s64 	%rd277, %rd4, %rd276;
	st.global.f32 	[%rd277], %f157;
$L__BB12_508:
	setp.eq.s32 	%p127, %r1414, 0;
	setp.ge.s32 	%p128, %r339, %r1438;
	or.pred  	%p129, %p127, %p128;
	@%p129 bra 	$L__BB12_512;
	setp.ne.s16 	%p130, %rs35, 0;
	mov.b64 	%rd737, 0;
	@%p130 bra 	$L__BB12_511;
	ld.global.u64 	%rd737, [%rd156];
$L__BB12_511:
	cvt.s64.s32 	%rd279, %r339;
	add.s64 	%rd280, %rd737, %rd279;
	shl.b64 	%rd281, %rd280, 2;
	add.s64 	%rd282, %rd4, %rd281;
	st.global.f32 	[%rd282], %f158;
$L__BB12_512:
	setp.eq.s32 	%p131, %r1415, 0;
	setp.ge.s32 	%p132, %r340, %r1438;
	or.pred  	%p133, %p131, %p132;
	@%p133 bra 	$L__BB12_516;
	setp.ne.s16 	%p134, %rs35, 0;
	mov.b64 	%rd738, 0;
	@%p134 bra 	$L__BB12_515;
	ld.global.u64 	%rd738, [%rd156];
$L__BB12_515:
	cvt.s64.s32 	%rd284, %r340;
	add.s64 	%rd285, %rd738, %rd284;
	shl.b64 	%rd286, %rd285, 2;
	add.s64 	%rd287, %rd4, %rd286;
	st.global.f32 	[%rd287], %f159;
$L__BB12_516:
	setp.eq.s32 	%p135, %r1416, 0;
	setp.ge.s32 	%p136, %r341, %r1438;
	or.pred  	%p137, %p135, %p136;
	@%p137 bra 	$L__BB12_565;
	setp.ne.s16 	%p138, %rs35, 0;
	mov.b64 	%rd739, 0;
	@%p138 bra 	$L__BB12_519;
	ld.global.u64 	%rd739, [%rd156];
$L__BB12_519:
	cvt.s64.s32 	%rd289, %r341;
	add.s64 	%rd290, %rd739, %rd289;
	shl.b64 	%rd291, %rd290, 2;
	add.s64 	%rd292, %rd4, %rd291;
	st.global.f32 	[%rd292], %f160;
	bra.uni 	$L__BB12_565;
$L__BB12_520:
	bar.sync 	0;
	setp.eq.s32 	%p139, %r1403, 0;
	@%p139 bra 	$L__BB12_522;
	sub.s32 	%r550, %r328, %r343;
	shl.b32 	%r551, %r550, 2;
	mov.u32 	%r552, _ZZN3cub18CUB_300001_SM_10006detail6select23DeviceSelectSweepKernelINS2_10policy_hubIfhiLb0ELNS0_10SelectImplE0EE10Policy1000EN6thrust24THRUST_300001_SM_1000_NS10device_ptrIfEENSA_IhEESB_PlNS0_13ScanTileStateIiLb1EEE7is_tureNS0_8NullTypeEiNS2_19streaming_context_tIlLb1EEELS5_0EEEvT0_T1_T2_T3_T4_T5_T6_T7_iT8_NS1_7vsmem_tEE19static_temp_storage;
	add.s32 	%r553, %r552, %r551;
	st.shared.f32 	[%r553], %f147;
$L__BB12_522:
	setp.eq.s32 	%p140, %r1404, 0;
	@%p140 bra 	$L__BB12_524;
	sub.s32 	%r554, %r329, %r343;
	shl.b32 	%r555, %r554, 2;
	mov.u32 	%r556, _ZZN3cub18CUB_300001_SM_10006detail6select23DeviceSelectSweepKernelINS2_10policy_hubIfhiLb0ELNS0_10SelectImplE0EE10Policy1000EN6thrust24THRUST_300001_SM_1000_NS10device_ptrIfEENSA_IhEESB_PlNS0_13ScanTileStateIiLb1EEE7is_tureNS0_8NullTypeEiNS2_19streaming_context_tIlLb1EEELS5_0EEEvT0_T1_T2_T3_T4_T5_T6_T7_iT8_NS1_7vsmem_tEE19static_temp_storage;
	add.s32 	%r557, %r556, %r555;
	st.shared.f32 	[%r557], %f148;
$L__BB12_524:
	setp.eq.s32 	%p141, %r1405, 0;
	@%p141 bra 	$L__BB12_526;
	sub.s32 	%r558, %r330, %r343;
	shl.b32 	%r559, %r558, 2;
	mov.u32 	%r560, _ZZN3cub18CUB_300001_SM_10006detail6select23DeviceSelectSweepKernelINS2_10policy_hubIfhiLb0ELNS0_10SelectImplE0EE10Policy1000EN6thrust24THRUST_300001_SM_1000_NS10device_ptrIfEENSA_IhEESB_PlNS0_13ScanTileStateIiLb1EEE7is_tureNS0_8NullTypeEiNS2_19streaming_context_tIlLb1EEELS5_0EEEvT0_T1_T2_T3_T4_T5_T6_T7_iT8_NS1_7vsmem_tEE19static_temp_storage;
	add.s32 	%r561, %r560, %r559;
	st.shared.f32 	[%r561], %f149;
$L__BB12_526:
	setp.eq.s32 	%p142, %r1406, 0;
	@%p142 bra 	$L__BB12_528;
	sub.s32 	%r562, %r331, %r343;
	shl.b32 	%r563, %r562, 2;
	mov.u32 	%r564, _ZZN3cub18CUB_300001_SM_10006detail6select23DeviceSelectSweepKernelINS2_10policy_hubIfhiLb0ELNS0_10SelectImplE0EE10Policy1000EN6thrust24THRUST_300001_SM_1000_NS10device_ptrIfEENSA_IhEESB_PlNS0_13ScanTileStateIiLb1EEE7is_tureNS0_8NullTypeEiNS2_19streaming_context_tIlLb1EEELS5_0EEEvT0_T1_T2_T3_T4_T5_T6_T7_iT8_NS1_7vsmem_tEE19static_temp_storage;
	add.s32 	%r565, %r564, %r563;
	st.shared.f32 	[%r565], %f150;
$L__BB12_528:
	setp.eq.s32 	%p143, %r1407, 0;
	@%p143 bra 	$L__BB12_530;
	sub.s32 	%r566, %r332, %r343;
	shl.b32 	%r567, %r566, 2;
	mov.u32 	%r568, _ZZN3cub18CUB_300001_SM_10006detail6select23DeviceSelectSweepKernelINS2_10policy_hubIfhiLb0ELNS0_10SelectImplE0EE10Policy1000EN6thrust24THRUST_300001_SM_1000_NS10device_ptrIfEENSA_IhEESB_PlNS0_13ScanTileStateIiLb1EEE7is_tureNS0_8NullTypeEiNS2_19streaming_context_tIlLb1EEELS5_0EEEvT0_T1_T2_T3_T4_T5_T6_T7_iT8_NS1_7vsmem_tEE19static_temp_storage;
	add.s32 	%r569, %r568, %r567;
	st.shared.f32 	[%r569], %f151;
$L__BB12_530:
	setp.eq.s32 	%p144, %r1408, 0;
	@%p144 bra 	$L__BB12_532;
	sub.s32 	%r570, %r333, %r343;
	shl.b32 	%r571, %r570, 2;
	mov.u32 	%r572, _ZZN3cub18CUB_300001_SM_10006detail6select23DeviceSelectSweepKernelINS2_10policy_hubIfhiLb0ELNS0_10SelectImplE0EE10Policy1000EN6thrust24THRUST_300001_SM_1000_NS10device_ptrIfEENSA_IhEESB_PlNS0_13ScanTileStateIiLb1EEE7is_tureNS0_8NullTypeEiNS2_19streaming_context_tIlLb1EEELS5_0EEEvT0_T1_T2_T3_T4_T5_T6_T7_iT8_NS1_7vsmem_tEE19static_temp_storage;
	add.s32 	%r573, %r572, %r571;
	st.shared.f32 	[%r573], %f152;
$L__BB12_532:
	setp.eq.s32 	%p145, %r1409, 0;
	@%p145 bra 	$L__BB12_534;
	sub.s32 	%r574, %r334, %r343;
	shl.b32 	%r575, %r574, 2;
	mov.u32 	%r576, _ZZN3cub18CUB_300001_SM_10006detail6select23DeviceSelectSweepKernelINS2_10policy_hubIfhiLb0ELNS0_10SelectImplE0EE10Policy1000EN6thrust24THRUST_300001_SM_1000_NS10device_ptrIfEENSA_IhEESB_PlNS0_13ScanTileStateIiLb1EEE7is_tureNS0_8NullTypeEiNS2_19streaming_context_tIlLb1EEELS5_0EEEvT0_T1_T2_T3_T4_T5_T6_T7_iT8_NS1_7vsmem_tEE19static_temp_storage;
	add.s32 	%r577, %r576, %r575;
	st.shared.f32 	[%r577], %f153;
$L__BB12_534:
	setp.eq.s32 	%p146, %r1410, 0;
	@%p146 bra 	$L__BB12_536;
	sub.s32 	%r578, %r335, %r343;
	shl.b32 	%r579, %r578, 2;
	mov.u32 	%r580, _ZZN3cub18CUB_300001_SM_10006detail6select23DeviceSelectSweepKernelINS2_10policy_hubIfhiLb0ELNS0_10SelectImplE0EE10Policy1000EN6thrust24THRUST_300001_SM_1000_NS10device_ptrIfEENSA_IhEESB_PlNS0_13ScanTileStateIiLb1EEE7is_tureNS0_8NullTypeEiNS2_19streaming_context_tIlLb1EEELS5_0EEEvT0_T1_T2_T3_T4_T5_T6_T7_iT8_NS1_7vsmem_tEE19static_temp_storage;
	add.s32 	%r581, %r580, %r579;
	st.shared.f32 	[%r581], %f154;
$L__BB12_536:
	setp.eq.s32 	%p147, %r1411, 0;
	@%p147 bra 	$L__BB12_538;
	sub.s32 	%r582, %r336, %r343;
	shl.b32 	%r583, %r582, 2;
	mov.u32 	%r584, _ZZN3cub18CUB_300001_SM_10006detail6select23DeviceSelectSweepKernelINS2_10policy_hubIfhiLb0ELNS0_10SelectImplE0EE10Policy1000EN6thrust24THRUST_300001_SM_1000_NS10device_ptrIfEENSA_IhEESB_PlNS0_13ScanTileStateIiLb1EEE7is_tureNS0_8NullTypeEiNS2_19streaming_context_tIlLb1EEELS5_0EEEvT0_T1_T2_T3_T4_T5_T6_T7_iT8_NS1_7vsmem_tEE19static_temp_storage;
	add.s32 	%r585, %r584, %r583;
	st.shared.f32 	[%r585], %f155;
$L__BB12_538:
	setp.eq.s32 	%p148, %r1412, 0;
	@%p148 bra 	$L__BB12_540;
	sub.s32 	%r586, %r337, %r343;
	shl.b32 	%r587, %r586, 2;
	mov.u32 	%r588, _ZZN3cub18CUB_300001_SM_10006detail6select23DeviceSelectSweepKernelINS2_10policy_hubIfhiLb0ELNS0_10SelectImplE0EE10Policy1000EN6thrust24THRUST_300001_SM_1000_NS10device_ptrIfEENSA_IhEESB_PlNS0_13ScanTileStateIiLb1EEE7is_tureNS0_8NullTypeEiNS2_19streaming_context_tIlLb1EEELS5_0EEEvT0_T1_T2_T3_T4_T5_T6_T7_iT8_NS1_7vsmem_tEE19static_temp_storage;
	add.s32 	%r589, %r588, %r587;
	st.shared.f32 	[%r589], %f156;
$L__BB12_540:
	setp.eq.s32 	%p149, %r1413, 0;
	@%p149 bra 	$L__BB12_542;
	sub.s32 	%r590, %r338, %r343;
	shl.b32 	%r591, %r590, 2;
	mov.u32 	%r592, _ZZN3cub18CUB_300001_SM_10006detail6select23DeviceSelectSweepKernelINS2_10policy_hubIfhiLb0ELNS0_10SelectImplE0EE10Policy1000EN6thrust24THRUST_300001_SM_1000_NS10device_ptrIfEENSA_IhEESB_PlNS0_13ScanTileStateIiLb1EEE7is_tureNS0_8NullTypeEiNS2_19streaming_context_tIlLb1EEELS5_0EEEvT0_T1_T2_T3_T4_T5_T6_T7_iT8_NS1_7vsmem_tEE19static_temp_storage;
	add.s32 	%r593, %r592, %r591;
	st.shared.f32 	[%r593], %f157;
$L__BB12_542:
	setp.eq.s32 	%p150, %r1414, 0;
	@%p150 bra 	$L__BB12_544;
	sub.s32 	%r594, %r339, %r343;
	shl.b32 	%r595, %r594, 2;
	mov.u32 	%r596, _ZZN3cub18CUB_300001_SM_10006detail6select23DeviceSelectSweepKernelINS2_10policy_hubIfhiLb0ELNS0_10SelectImplE0EE10Policy1000EN6thrust24THRUST_300001_SM_1000_NS10device_ptrIfEENSA_IhEESB_PlNS0_13ScanTileStateIiLb1EEE7is_tureNS0_8NullTypeEiNS2_19streaming_context_tIlLb1EEELS5_0EEEvT0_T1_T2_T3_T4_T5_T6_T7_iT8_NS1_7vsmem_tEE19static_temp_storage;
	add.s32 	%r597, %r596, %r595;
	st.shared.f32 	[%r597], %f158;
$L__BB12_544:
	setp.eq.s32 	%p151, %r1415, 0;
	@%p151 bra 	$L__BB12_546;
	sub.s32 	%r598, %r340, %r343;
	shl.b32 	%r599, %r598, 2;
	mov.u32 	%r600, _ZZN3cub18CUB_300001_SM_10006detail6select23DeviceSelectSweepKernelINS2_10policy_hubIfhiLb0ELNS0_10SelectImplE0EE10Policy1000EN6thrust24THRUST_300001_SM_1000_NS10device_ptrIfEENSA_IhEESB_PlNS0_13ScanTileStateIiLb1EEE7is_tureNS0_8NullTypeEiNS2_19streaming_context_tIlLb1EEELS5_0EEEvT0_T1_T2_T3_T4_T5_T6_T7_iT8_NS1_7vsmem_tEE19static_temp_storage;
	add.s32 	%r601, %r600, %r599;
	st.shared.f32 	[%r601], %f159;
$L__BB12_546:
	setp.eq.s32 	%p152, %r1416, 0;
	@%p152 bra 	$L__BB12_548;
	sub.s32 	%r602, %r341, %r343;
	shl.b32 	%r603, %r602, 2;
	mov.u32 	%r604, _ZZN3cub18CUB_300001_SM_10006detail6select23DeviceSelectSweepKernelINS2_10policy_hubIfhiLb0ELNS0_10SelectImplE0EE10Policy1000EN6thrust24THRUST_300001_SM_1000_NS10device_ptrIfEENSA_IhEESB_PlNS0_13ScanTileStateIiLb1EEE7is_tureNS0_8NullTypeEiNS2_19streaming_context_tIlLb1EEELS5_0EEEvT0_T1_T2_T3_T4_T5_T6_T7_iT8_NS1_7vsmem_tEE19static_temp_storage;
	add.s32 	%r605, %r604, %r603;
	st.shared.f32 	[%r605], %f160;
$L__BB12_548:
	bar.sync 	0;
	setp.ge.s32 	%p153, %r1434, %r345;
	@%p153 bra 	$L__BB12_565;
	ld.param.u32 	%r1356, [_ZN3cub18CUB_300001_SM_10006detail6select23DeviceSelectSweepKernelINS2_10policy_hubIfhiLb0ELNS0_10SelectImplE0EE10Policy1000EN6thrust24THRUST_300001_SM_1000_NS10device_ptrIfEENSA_IhEESB_PlNS0_13ScanTileStateIiLb1EEE7is_tureNS0_8NullTypeEiNS2_19streaming_context_tIlLb1EEELS5_0EEEvT0_T1_T2_T3_T4_T5_T6_T7_iT8_NS1_7vsmem_tE_param_7];
	ld.param.u8 	%rs36, [%rd155];
	ld.param.u64 	%rd293, [%rd155+24];
	cvta.to.global.u64 	%rd157, %rd293;
	add.s32 	%r606, %r342, %r1356;
	add.s32 	%r607, %r1434, %r2;
	sub.s32 	%r608, %r606, %r607;
	add.s32 	%r346, %r608, -7169;
	and.b32  	%r609, %r346, 1536;
	setp.eq.s32 	%p154, %r609, 1536;
	@%p154 bra 	$L__BB12_554;
	shr.u32 	%r610, %r346, 9;
	add.s32 	%r611, %r610, 1;
	and.b32  	%r612, %r611, 3;
	add.s32 	%r1433, %r1434, %r343;
	shl.b32 	%r613, %r1434, 2;
	mov.u32 	%r614, _ZZN3cub18CUB_300001_SM_10006detail6select23DeviceSelectSweepKernelINS2_10policy_hubIfhiLb0ELNS0_10SelectImplE0EE10Policy1000EN6thrust24THRUST_300001_SM_1000_NS10device_ptrIfEENSA_IhEESB_PlNS0_13ScanTileStateIiLb1EEE7is_tureNS0_8NullTypeEiNS2_19streaming_context_tIlLb1EEELS5_0EEEvT0_T1_T2_T3_T4_T5_T6_T7_iT8_NS1_7vsmem_tEE19static_temp_storage;
	add.s32 	%r1432, %r614, %r613;
	neg.s32 	%r1431, %r612;
	shl.b32 	%r615, %r611, 9;
	and.b32  	%r616, %r615, 1536;
	add.s32 	%r1434, %r1434, %r616;
$L__BB12_551:
	.pragma "nounroll";
	setp.ne.s16 	%p155, %rs36, 0;
	mov.b64 	%rd721, 0;
	@%p155 bra 	$L__BB12_553;
	ld.global.u64 	%rd721, [%rd157];
$L__BB12_553:
	cvt.s64.s32 	%rd295, %r1433;
	add.s64 	%rd296, %rd721, %rd295;
	shl.b64 	%rd297, %rd296, 2;
	add.s64 	%rd298, %rd4, %rd297;
	ld.shared.f32 	%f99, [%r1432];
	st.global.f32 	[%rd298], %f99;
	add.s32 	%r1433, %r1433, 512;
	add.s32 	%r1432, %r1432, 2048;
	add.s32 	%r1431, %r1431, 1;
	setp.ne.s32 	%p156, %r1431, 0;
	@%p156 bra 	$L__BB12_551;
$L__BB12_554:
	setp.lt.u32 	%p157, %r346, 1536;
	@%p157 bra 	$L__BB12_565;
	add.s32 	%r1436, %r1434, %r343;
	shl.b32 	%r617, %r1434, 2;
	mov.u32 	%r618, _ZZN3cub18CUB_300001_SM_10006detail6select23DeviceSelectSweepKernelINS2_10policy_hubIfhiLb0ELNS0_10SelectImplE0EE10Policy1000EN6thrust24THRUST_300001_SM_1000_NS10device_ptrIfEENSA_IhEESB_PlNS0_13ScanTileStateIiLb1EEE7is_tureNS0_8NullTypeEiNS2_19streaming_context_tIlLb1EEELS5_0EEEvT0_T1_T2_T3_T4_T5_T6_T7_iT8_NS1_7vsmem_tEE19static_temp_storage;
	add.s32 	%r619, %r617, %r618;
	add.s32 	%r1435, %r619, 4096;
$L__BB12_556:
	setp.ne.s16 	%p158, %rs36, 0;
	cvt.s64.s32 	%rd160, %r1436;
	mov.b64 	%rd722, 0;
	@%p158 bra 	$L__BB12_558;
	ld.global.u64 	%rd722, [%rd157];
$L__BB12_558:
	setp.ne.s16 	%p159, %rs36, 0;
	add.s64 	%rd301, %rd722, %rd160;
	shl.b64 	%rd302, %rd301, 2;
	add.s64 	%rd303, %rd4, %rd302;
	ld.shared.f32 	%f100, [%r1435+-4096];
	st.global.f32 	[%rd303], %f100;
	mov.b64 	%rd723, 0;
	@%p159 bra 	$L__BB12_560;
	ld.global.u64 	%rd723, [%rd157];
$L__BB12_560:
	setp.ne.s16 	%p160, %rs36, 0;
	add.s64 	%rd305, %rd723, %rd160;
	shl.b64 	%rd306, %rd305, 2;
	add.s64 	%rd307, %rd4, %rd306;
	ld.shared.f32 	%f101, [%r1435+-2048];
	st.global.f32 	[%rd307+2048], %f101;
	mov.b64 	%rd724, 0;
	@%p160 bra 	$L__BB12_562;
	ld.global.u64 	%rd724, [%rd157];
$L__BB12_562:
	setp.ne.s16 	%p161, %rs36, 0;
	add.s64 	%rd309, %rd724, %rd160;
	shl.b64 	%rd310, %rd309, 2;
	add.s64 	%rd311, %rd4, %rd310;
	ld.shared.f32 	%f102, [%r1435];
	st.global.f32 	[%rd311+4096], %f102;
	mov.b64 	%rd725, 0;
	@%p161 bra 	$L__BB12_564;
	ld.global.u64 	%rd725, [%rd157];
$L__BB12_564:
	cvt.u32.u64 	%r620, %rd160;
	add.s64 	%rd312, %rd725, %rd160;
	shl.b64 	%rd313, %rd312, 2;
	add.s64 	%rd314, %rd4, %rd313;
	ld.shared.f32 	%f103, [%r1435+2048];
	st.global.f32 	[%rd314+6144], %f103;
	add.s32 	%r1434, %r1434, 2048;
	add.s32 	%r1436, %r620, 2048;
	add.s32 	%r1435, %r1435, 8192;
	setp.lt.s32 	%p162, %r1434, %r345;
	@%p162 bra 	$L__BB12_556;
$L__BB12_565:
	mov.u32 	%r853, %tid.x;
	setp.ne.s32 	%p315, %r853, 0;
	@%p315 bra 	$L__BB12_573;
	mov.u64 	%rd197, %rd203;
	ld.param.u8 	%rs107, [%rd197+1];
	setp.eq.s16 	%p316, %rs107, 0;
	@%p316 bra 	$L__BB12_570;
	ld.param.u8 	%rs108, [%rd197];
	setp.ne.s16 	%p317, %rs108, 0;
	mov.b64 	%rd740, 0;
	@%p317 bra 	$L__BB12_569;
	ld.param.u64 	%rd426, [%rd197+24];
	cvta.to.global.u64 	%rd427, %rd426;
	ld.global.u64 	%rd740, [%rd427];
$L__BB12_569:
	ld.param.u64 	%rd659, [_ZN3cub18CUB_300001_SM_10006detail6select23DeviceSelectSweepKernelINS2_10policy_hubIfhiLb0ELNS0_10SelectImplE0EE10Policy1000EN6thrust24THRUST_300001_SM_1000_NS10device_ptrIfEENSA_IhEESB_PlNS0_13ScanTileStateIiLb1EEE7is_tureNS0_8NullTypeEiNS2_19streaming_context_tIlLb1EEELS5_0EEEvT0_T1_T2_T3_T4_T5_T6_T7_iT8_NS1_7vsmem_tE_param_3];
	cvt.s64.s32 	%rd428, %r1438;
	add.s64 	%rd429, %rd740, %rd428;
	cvta.to.global.u64 	%rd430, %rd659;
	st.global.u64 	[%rd430], %rd429;
	bra.uni 	$L__BB12_573;
$L__BB12_570:
	ld.param.u8 	%rs109, [%rd197];
	setp.ne.s16 	%p318, %rs109, 0;
	mov.b64 	%rd741, 0;
	@%p318 bra 	$L__BB12_572;
	ld.param.u64 	%rd432, [%rd197+24];
	cvta.to.global.u64 	%rd433, %rd432;
	ld.global.u64 	%rd741, [%rd433];
$L__BB12_572:
	cvt.s64.s32 	%rd434, %r1438;
	add.s64 	%rd435, %rd741, %rd434;
	ld.param.u64 	%rd436, [%rd197+32];
	cvta.to.global.u64 	%rd437, %rd436;
	st.global.u64 	[%rd437], %rd435;
$L__BB12_573:
	ret;

}
	// .globl	_ZN3cub18CUB_300001_SM_10006detail6reduce28DeviceReduceSingleTileKernelINS2_10policy_hubIljN4cuda3std3__44plusIlEEE10Policy1000EN6thrust24THRUST_300001_SM_1000_NS18transform_iteratorI7is_tureNSD_10device_ptrIhEEllEEPljS9_llNS7_10__identityEEEvT0_T1_T2_T3_T4_T6_
.visible .entry _ZN3cub18CUB_300001_SM_10006detail6reduce28DeviceReduceSingleTileKernelINS2_10policy_hubIljN4cuda3std3__44plusIlEEE10Policy1000EN6thrust24THRUST_300001_SM_1000_NS18transform_iteratorI7is_tureNSD_10device_ptrIhEEllEEPljS9_llNS7_10__identityEEEvT0_T1_T2_T3_T4_T6_(
	.param .align 8 .b8 _ZN3cub18CUB_300001_SM_10006detail6reduce28DeviceReduceSingleTileKernelINS2_10policy_hubIljN4cuda3std3__44plusIlEEE10Policy1000EN6thrust24THRUST_300001_SM_1000_NS18transform_iteratorI7is_tureNSD_10device_ptrIhEEllEEPljS9_llNS7_10__identityEEEvT0_T1_T2_T3_T4_T6__param_0[16],
	.param .u64 .ptr .align 1 _ZN3cub18CUB_300001_SM_10006detail6reduce28DeviceReduceSingleTileKernelINS2_10policy_hubIljN4cuda3std3__44plusIlEEE10Policy1000EN6thrust24THRUST_300001_SM_1000_NS18transform_iteratorI7is_tureNSD_10device_ptrIhEEllEEPljS9_llNS7_10__identityEEEvT0_T1_T2_T3_T4_T6__param_1,
	.param .u32 _ZN3cub18CUB_300001_SM_10006detail6reduce28DeviceReduceSingleTileKernelINS2_10policy_hubIljN4cuda3std3__44plusIlEEE10Policy1000EN6thrust24THRUST_300001_SM_1000_NS18transform_iteratorI7is_tureNSD_10device_ptrIhEEllEEPljS9_llNS7_10__identityEEEvT0_T1_T2_T3_T4_T6__param_2,
	.param .align 1 .b8 _ZN3cub18CUB_300001_SM_10006detail6reduce28DeviceReduceSingleTileKernelINS2_10policy_hubIljN4cuda3std3__44plusIlEEE10Policy1000EN6thrust24THRUST_300001_SM_1000_NS18transform_iteratorI7is_tureNSD_10device_ptrIhEEllEEPljS9_llNS7_10__identityEEEvT0_T1_T2_T3_T4_T6__param_3[1],
	.param .u64 _ZN3cub18CUB_300001_SM_10006detail6reduce28DeviceReduceSingleTileKernelINS2_10policy_hubIljN4cuda3std3__44plusIlEEE10Policy1000EN6thrust24THRUST_300001_SM_1000_NS18transform_iteratorI7is_tureNSD_10device_ptrIhEEllEEPljS9_llNS7_10__identityEEEvT0_T1_T2_T3_T4_T6__param_4,
	.param .align 1 .b8 _ZN3cub18CUB_300001_SM_10006detail6reduce28DeviceReduceSingleTileKernelINS2_10policy_hubIljN4cuda3std3__44plusIlEEE10Policy1000EN6thrust24THRUST_300001_SM_1000_NS18transform_iteratorI7is_tureNSD_10device_ptrIhEEllEEPljS9_llNS7_10__identityEEEvT0_T1_T2_T3_T4_T6__param_5[1]
)
.maxntid 512
.minnctapersm 1
{
	.reg .pred 	%p<140>;
	.reg .b16 	%rs<82>;
	.reg .b32 	%r<295>;
	.reg .b64 	%rd<431>;
	// demoted variable
	.shared .align 8 .b8 _ZZN3cub18CUB_300001_SM_10006detail6reduce28DeviceReduceSingleTileKernelINS2_10policy_hubIljN4cuda3std3__44plusIlEEE10Policy1000EN6thrust24THRUST_300001_SM_1000_NS18transform_iteratorI7is_tureNSD_10device_ptrIhEEllEEPljS9_llNS7_10__identityEEEvT0_T1_T2_T3_T4_T6_E12temp_storage[152];
	ld.param.u64 	%rd49, [_ZN3cub18CUB_300001_SM_10006detail6reduce28DeviceReduceSingleTileKernelINS2_10policy_hubIljN4cuda3std3__44plusIlEEE10Policy1000EN6thrust24THRUST_300001_SM_1000_NS18transform_iteratorI7is_tureNSD_10device_ptrIhEEllEEPljS9_llNS7_10__identityEEEvT0_T1_T2_T3_T4_T6__param_0];
	ld.param.u64 	%rd51, [_ZN3cub18CUB_300001_SM_10006detail6reduce28DeviceReduceSingleTileKernelINS2_10policy_hubIljN4cuda3std3__44plusIlEEE10Policy1000EN6thrust24THRUST_300001_SM_1000_NS18transform_iteratorI7is_tureNSD_10device_ptrIhEEllEEPljS9_llNS7_10__identityEEEvT0_T1_T2_T3_T4_T6__param_1];
	ld.param.u32 	%r51, [_ZN3cub18CUB_300001_SM_10006detail6reduce28DeviceReduceSingleTileKernelINS2_10policy_hubIljN4cuda3std3__44plusIlEEE10Policy1000EN6thrust24THRUST_300001_SM_1000_NS18transform_iteratorI7is_tureNSD_10device_ptrIhEEllEEPljS9_llNS7_10__identityEEEvT0_T1_T2_T3_T4_T6__param_2];
	ld.param.u64 	%rd50, [_ZN3cub18CUB_300001_SM_10006detail6reduce28DeviceReduceSingleTileKernelINS2_10policy_hubIljN4cuda3std3__44plusIlEEE10Policy1000EN6thrust24THRUST_300001_SM_1000_NS18transform_iteratorI7is_tureNSD_10device_ptrIhEEllEEPljS9_llNS7_10__identityEEEvT0_T1_T2_T3_T4_T6__param_4];
	cvta.to.global.u64 	%rd1, %rd51;
	setp.ne.s32 	%p1, %r51, 0;
	@%p1 bra 	$L__BB13_3;
	mov.u32 	%r277, %tid.x;
	setp.ne.s32 	%p139, %r277, 0;
	@%p139 bra 	$L__BB13_52;
	st.global.u64 	[%rd1], %rd50;
	bra.uni 	$L__BB13_52;
$L__BB13_3:
	cvta.to.global.u64 	%rd2, %rd49;
	setp.gt.u32 	%p2, %r51, 3583;
	@%p2 bra 	$L__BB13_28;
	mov.u32 	%r1, %tid.x;
	setp.ge.u32 	%p67, %r1, %r51;
	mov.b64 	%rd418, 0;
	mov.u32 	%r281, %r1;
	@%p67 bra 	$L__BB13_6;
	cvt.u64.u32 	%rd239, %r1;
	add.s64 	%rd240, %rd2, %rd239;
	ld.global.u8 	%rs52, [%rd240];
	setp.eq.s16 	%p68, %rs52, 49;
	selp.u64 	%rd418, 1, 0, %p68;
	add.s32 	%r281, %r1, 512;
$L__BB13_6:
	setp.ge.u32 	%p69, %r281, %r51;
	@%p69 bra 	$L__BB13_19;
	not.b32 	%r154, %r281;
	add.s32 	%r155, %r51, %r154;
	shr.u32 	%r156, %r155, 9;
	add.s32 	%r4, %r156, 1;
	and.b32  	%r5, %r4, 15;
	setp.lt.u32 	%p70, %r155, 7680;
	@%p70 bra 	$L__BB13_10;
	and.b32  	%r157, %r4, 16777200;
	neg.s32 	%r279, %r157;
	cvt.u64.u32 	%rd242, %r281;
	add.s64 	%rd243, %rd242, %rd2;
	add.s64 	%rd408, %rd243, 4096;
$L__BB13_9:
	.pragma "nounroll";
	ld.global.u8 	%rs53, [%rd408+-4096];
	setp.eq.s16 	%p71, %rs53, 49;
	selp.u64 	%rd244, 1, 0, %p71;
	add.s64 	%rd245, %rd418, %rd244;
	ld.global.u8 	%rs54, [%rd408+-3584];
	setp.eq.s16 	%p72, %rs54, 49;
	selp.u64 	%rd246, 1, 0, %p72;
	add.s64 	%rd247, %rd245, %rd246;
	ld.global.u8 	%rs55, [%rd408+-3072];
	setp.eq.s16 	%p73, %rs55, 49;
	selp.u64 	%rd248, 1, 0, %p73;
	add.s64 	%rd249, %rd247, %rd248;
	ld.global.u8 	%rs56, [%rd408+-2560];
	setp.eq.s16 	%p74, %rs56, 49;
	selp.u64 	%rd250, 1, 0, %p74;
	add.s64 	%rd251, %rd249, %rd250;
	ld.global.u8 	%rs57, [%rd408+-2048];
	setp.eq.s16 	%p75, %rs57, 49;
	selp.u64 	%rd252, 1, 0, %p75;
	add.s64 	%rd253, %rd251, %rd252;
	ld.global.u8 	%rs58, [%rd408+-1536];
	setp.eq.s16 	%p76, %rs58, 49;
	selp.u64 	%rd254, 1, 0, %p76;
	add.s64 	%rd255, %rd253, %rd254;
	ld.global.u8 	%rs59, [%rd408+-1024];
	setp.eq.s16 	%p77, %rs59, 49;
	selp.u64 	%rd256, 1, 0, %p77;
	add.s64 	%rd257, %rd255, %rd256;
	ld.global.u8 	%rs60, [%rd408+-512];
	setp.eq.s16 	%p78, %rs60, 49;
	selp.u64 	%rd258, 1, 0, %p78;
	add.s64 	%rd259, %rd257, %rd258;
	ld.global.u8 	%rs61, [%rd408];
	setp.eq.s16 	%p79, %rs61, 49;
	selp.u64 	%rd260, 1, 0, %p79;
	add.s64 	%rd261, %rd259, %rd260;
	ld.global.u8 	%rs62, [%rd408+512];
	setp.eq.s16 	%p80, %rs62, 49;
	selp.u64 	%rd262, 1, 0, %p80;
	add.s64 	%rd263, %rd261, %rd262;
	ld.global.u8 	%rs63, [%rd408+1024];
	setp.eq.s16 	%p81, %rs63, 49;
	selp.u64 	%rd264, 1, 0, %p81;
	add.s64 	%rd265, %rd263, %rd264;
	ld.global.u8 	%rs64, [%rd408+1536];
	setp.eq.s16 	%p82, %rs64, 49;
	selp.u64 	%rd266, 1, 0, %p82;
	add.s64 	%rd267, %rd265, %rd266;
	ld.global.u8 	%rs65, [%rd408+2048];
	setp.eq.s16 	%p83, %rs65, 49;
	selp.u64 	%rd268, 1, 0, %p83;
	add.s64 	%rd269, %rd267, %rd268;
	ld.global.u8 	%rs66, [%rd408+2560];
	setp.eq.s16 	%p84, %rs66, 49;
	selp.u64 	%rd270, 1, 0, %p84;
	add.s64 	%rd271, %rd269, %rd270;
	ld.global.u8 	%rs67, [%rd408+3072];
	setp.eq.s16 	%p85, %rs67, 49;
	selp.u64 	%rd272, 1, 0, %p85;
	add.s64 	%rd273, %rd271, %rd272;
	ld.global.u8 	%rs68, [%rd408+3584];
	setp.eq.s16 	%p86, %rs68, 49;
	selp.u64 	%rd274, 1, 0, %p86;
	add.s64 	%rd418, %rd273, %rd274;
	add.s32 	%r281, %r281, 8192;
	add.s32 	%r279, %r279, 16;
	add.s64 	%rd408, %rd408, 8192;
	setp.ne.s32 	%p87, %r279, 0;
	@%p87 bra 	$L__BB13_9;
$L__BB13_10:
	setp.eq.s32 	%p88, %r5, 0;
	@%p88 bra 	$L__BB13_19;
	and.b32  	%r12, %r4, 7;
	setp.lt.u32 	%p89, %r5, 8;
	@%p89 bra 	$L__BB13_13;
	cvt.u64.u32 	%rd276, %r281;
	add.s64 	%rd277, %rd2, %rd276;
	ld.global.u8 	%rs69, [%rd277];
	setp.eq.s16 	%p90, %rs69, 49;
	selp.u64 	%rd278, 1, 0, %p90;
	add.s64 	%rd279, %rd418, %rd278;
	ld.global.u8 	%rs70, [%rd277+512];
	setp.eq.s16 	%p91, %rs70, 49;
	selp.u64 	%rd280, 1, 0, %p91;
	add.s64 	%rd281, %rd279, %rd280;
	ld.global.u8 	%rs71, [%rd277+1024];
	setp.eq.s16 	%p92, %rs71, 49;
	selp.u64 	%rd282, 1, 0, %p92;
	add.s64 	%rd283, %rd281, %rd282;
	ld.global.u8 	%rs72, [%rd277+1536];
	setp.eq.s16 	%p93, %rs72, 49;
	selp.u64 	%rd284, 1, 0, %p93;
	add.s64 	%rd285, %rd283, %rd284;
	ld.global.u8 	%rs73, [%rd277+2048];
	setp.eq.s16 	%p94, %rs73, 49;
	selp.u64 	%rd286, 1, 0, %p94;
	add.s64 	%rd287, %rd285, %rd286;
	ld.global.u8 	%rs74, [%rd277+2560];
	setp.eq.s16 	%p95, %rs74, 49;
	selp.u64 	%rd288, 1, 0, %p95;
	add.s64 	%rd289, %rd287, %rd288;
	ld.global.u8 	%rs75, [%rd277+3072];
	setp.eq.s16 	%p96, %rs75, 49;
	selp.u64 	%rd290, 1, 0, %p96;
	add.s64 	%rd291, %rd289, %rd290;
	ld.global.u8 	%rs76, [%rd277+3584];
	setp.eq.s16 	%p97, %rs76, 49;
	selp.u64 	%rd292, 1, 0, %p97;
	add.s64 	%rd418, %rd291, %rd292;
	add.s32 	%r281, %r281, 4096;
$L__BB13_13:
	setp.eq.s32 	%p98, %r12, 0;
	@%p98 bra 	$L__BB13_19;
	and.b32  	%r15, %r4, 3;
	setp.lt.u32 	%p99, %r12, 4;
	@%p99 bra 	$L__BB13_16;
	cvt.u64.u32 	%rd294, %r281;
	add.s64 	%rd295, %rd2, %rd294;
	ld.global.u8 	%rs77, [%rd295];
	setp.eq.s16 	%p100, %rs77, 49;
	selp.u64 	%rd296, 1, 0, %p100;
	add.s64 	%rd297, %rd418, %rd296;
	ld.global.u8 	%rs78, [%rd295+512];
	setp.eq.s16 	%p101, %rs78, 49;
	selp.u64 	%rd298, 1, 0, %p101;
	add.s64 	%rd299, %rd297, %rd298;
	ld.global.u8 	%rs79, [%rd295+1024];
	setp.eq.s16 	%p102, %rs79, 49;
	selp.u64 	%rd300, 1, 0, %p102;
	add.s64 	%rd301, %rd299, %rd300;
	ld.global.u8 	%rs80, [%rd295+1536];
	setp.eq.s16 	%p103, %rs80, 49;
	selp.u64 	%rd302, 1, 0, %p103;
	add.s64 	%rd418, %rd301, %rd302;
	add.s32 	%r281, %r281, 2048;
$L__BB13_16:
	setp.eq.s32 	%p104, %r15, 0;
	@%p104 bra 	$L__BB13_19;
	cvt.u64.u32 	%rd303, %r281;
	add.s64 	%rd416, %rd2, %rd303;
	neg.s32 	%r284, %r15;
$L__BB13_18:
	.pragma "nounroll";
	ld.global.u8 	%rs81, [%rd416];
	setp.eq.s16 	%p105, %rs81, 49;
	selp.u64 	%rd304, 1, 0, %p105;
	add.s64 	%rd418, %rd418, %rd304;
	add.s64 	%rd416, %rd416, 512;
	add.s32 	%r284, %r284, 1;
	setp.ne.s32 	%p106, %r284, 0;
	@%p106 bra 	$L__BB13_18;
$L__BB13_19:
	setp.lt.u32 	%p107, %r51, 512;
	@%p107 bra 	$L__BB13_24;
	// begin inline asm
	mov.u32 %r221, %laneid;
	// end inline asm
	mov.b64 	{%r223, %r228}, %rd418;
	mov.b32 	%r229, 1;
	mov.b32 	%r270, 31;
	mov.b32 	%r271, -1;
	// begin inline asm
	shfl.sync.down.b32 %r222, %r223, %r229, %r270, %r271;
	// end inline asm
	// begin inline asm
	shfl.sync.down.b32 %r227, %r228, %r229, %r270, %r271;
	// end inline asm
	mov.b64 	%rd363, {%r222, %r227};
	setp.gt.s32 	%p131, %r221, 30;
	selp.b64 	%rd364, 0, %rd363, %p131;
	add.s64 	%rd365, %rd364, %rd418;
	mov.b64 	{%r233, %r238}, %rd365;
	mov.b32 	%r239, 2;
	// begin inline asm
	shfl.sync.down.b32 %r232, %r233, %r239, %r270, %r271;
	// end inline asm
	// begin inline asm
	shfl.sync.down.b32 %r237, %r238, %r239, %r270, %r271;
	// end inline asm
	mov.b64 	%rd366, {%r232, %r237};
	setp.gt.s32 	%p132, %r221, 29;
	selp.b64 	%rd367, 0, %rd366, %p132;
	add.s64 	%rd368, %rd367, %rd365;
	mov.b64 	{%r243, %r248}, %rd368;
	mov.b32 	%r249, 4;
	// begin inline asm
	shfl.sync.down.b32 %r242, %r243, %r249, %r270, %r271;
	// end inline asm
	// begin inline asm
	shfl.sync.down.b32 %r247, %r248, %r249, %r270, %r271;
	// end inline asm
	mov.b64 	%rd369, {%r242, %r247};
	setp.gt.s32 	%p133, %r221, 27;
	selp.b64 	%rd370, 0, %rd369, %p133;
	add.s64 	%rd371, %rd370, %rd368;
	mov.b64 	{%r253, %r258}, %rd371;
	mov.b32 	%r259, 8;
	// begin inline asm
	shfl.sync.down.b32 %r252, %r253, %r259, %r270, %r271;
	// end inline asm
	// begin inline asm
	shfl.sync.down.b32 %r257, %r258, %r259, %r270, %r271;
	// end inline asm
	mov.b64 	%rd372, {%r252, %r257};
	setp.gt.s32 	%p134, %r221, 23;
	selp.b64 	%rd373, 0, %rd372, %p134;
	add.s64 	%rd374, %rd373, %rd371;
	mov.b64 	{%r263, %r268}, %rd374;
	mov.b32 	%r269, 16;
	// begin inline asm
	shfl.sync.down.b32 %r262, %r263, %r269, %r270, %r271;
	// end inline asm
	// begin inline asm
	shfl.sync.down.b32 %r267, %r268, %r269, %r270, %r271;
	// end inline asm
	mov.b64 	%rd375, {%r262, %r267};
	setp.gt.s32 	%p135, %r221, 15;
	selp.b64 	%rd376, 0, %rd375, %p135;
	add.s64 	%rd430, %rd376, %rd374;
	setp.ne.s32 	%p136, %r221, 0;
	@%p136 bra 	$L__BB13_22;
	shr.u32 	%r272, %r1, 2;
	and.b32  	%r273, %r272, 248;
	mov.u32 	%r274, _ZZN3cub18CUB_300001_SM_10006detail6reduce28DeviceReduceSingleTileKernelINS2_10policy_hubIljN4cuda3std3__44plusIlEEE10Policy1000EN6thrust24THRUST_300001_SM_1000_NS18transform_iteratorI7is_tureNSD_10device_ptrIhEEllEEPljS9_llNS7_10__identityEEEvT0_T1_T2_T3_T4_T6_E12temp_storage;
	add.s32 	%r275, %r274, %r273;
	st.shared.u64 	[%r275+16], %rd430;
$L__BB13_22:
	bar.sync 	0;
	setp.ne.s32 	%p137, %r1, 0;
	@%p137 bra 	$L__BB13_50;
	ld.shared.u64 	%rd377, [_ZZN3cub18CUB_300001_SM_10006detail6reduce28DeviceReduceSingleTileKernelINS2_10policy_hubIljN4cuda3std3__44plusIlEEE10Policy1000EN6thrust24THRUST_300001_SM_1000_NS18transform_iteratorI7is_tureNSD_10device_ptrIhEEllEEPljS9_llNS7_10__identityEEEvT0_T1_T2_T3_T4_T6_E12temp_storage+24];
	add.s64 	%rd378, %rd377, %rd430;
	ld.shared.u64 	%rd379, [_ZZN3cub18CUB_300001_SM_10006detail6reduce28DeviceReduceSingleTileKernelINS2_10policy_hubIljN4cuda3std3__44plusIlEEE10Policy1000EN6thrust24THRUST_300001_SM_1000_NS18transform_iteratorI7is_tureNSD_10device_ptrIhEEllEEPljS9_llNS7_10__identityEEEvT0_T1_T2_T3_T4_T6_E12temp_storage+32];
	add.s64 	%rd380, %rd378, %rd379;
	ld.shared.u64 	%rd381, [_ZZN3cub18CUB_300001_SM_10006detail6reduce28DeviceReduceSingleTileKernelINS2_10policy_hubIljN4cuda3std3__44plusIlEEE10Policy1000EN6thrust24THRUST_300001_SM_1000_NS18transform_iteratorI7is_tureNSD_10device_ptrIhEEllEEPljS9_llNS7_10__identityEEEvT0_T1_T2_T3_T4_T6_E12temp_storage+40];
	add.s64 	%rd382, %rd380, %rd381;
	ld.shared.u64 	%rd383, [_ZZN3cub18CUB_300001_SM_10006detail6reduce28DeviceReduceSingleTileKernelINS2_10policy_hubIljN4cuda3std3__44plusIlEEE10Policy1000EN6thrust24THRUST_300001_SM_1000_NS18transform_iteratorI7is_tureNSD_10device_ptrIhEEllEEPljS9_llNS7_10__identityEEEvT0_T1_T2_T3_T4_T6_E12temp_storage+48];
	add.s64 	%rd384, %rd382, %rd383;
	ld.shared.u64 	%rd385, [_ZZN3cub18CUB_300001_SM_10006detail6reduce28DeviceReduceSingleTileKernelINS2_10policy_hubIljN4cuda3std3__44plusIlEEE10Policy1000EN6thrust24THRUST_300001_SM_1000_NS18transform_iteratorI7is_tureNSD_10device_ptrIhEEllEEPljS9_llNS7_10__identityEEEvT0_T1_T2_T3_T4_T6_E12temp_storage+56];
	add.s64 	%rd386, %rd384, %rd385;
	ld.shared.u64 	%rd387, [_ZZN3cub18CUB_300001_SM_10006detail6reduce28DeviceReduceSingleTileKernelINS2_10policy_hubIljN4cuda3std3__44plusIlEEE10Policy1000EN6thrust24THRUST_300001_SM_1000_NS18transform_iteratorI7is_tureNSD_10device_ptrIhEEllEEPljS9_llNS7_10__identityEEEvT0_T1_T2_T3_T4_T6_E12temp_storage+64];
	add.s64 	%rd388, %rd386, %rd387;
	ld.shared.u64 	%rd389, [_ZZN3cub18CUB_300001_SM_10006detail6reduce28DeviceReduceSingleTileKernelINS2_10policy_hubIljN4cuda3std3__44plusIlEEE10Policy1000EN6thrust24THRUST_300001_SM_1000_NS18transform_iteratorI7is_tureNSD_10device_ptrIhEEllEEPljS9_llNS7_10__identityEEEvT0_T1_T2_T3_T4_T6_E12temp_storage+72];
	add.s64 	%rd390, %rd388, %rd389;
	ld.shared.u64 	%rd391, [_ZZN3cub18CUB_300001_SM_10006detail6reduce28DeviceReduceSingleTileKernelINS2_10policy_hubIljN4cuda3std3__44plusIlEEE10Policy1000EN6thrust24THRUST_300001_SM_1000_NS18transform_iteratorI7is_tureNSD_10device_ptrIhEEllEEPljS9_llNS7_10__identityEEEvT0_T1_T2_T3_T4_T6_E12temp_storage+80];
	add.s64 	%rd392, %rd390, %rd391;
	ld.shared.u64 	%rd393, [_ZZN3cub18CUB_300001_SM_10006detail6reduce28DeviceReduceSingleTileKernelINS2_10policy_hubIljN4cuda3std3__44plusIlEEE10Policy1000EN6thrust24THRUST_300001_SM_1000_NS18transform_iteratorI7is_tureNSD_10device_ptrIhEEllEEPljS9_llNS7_10__identityEEEvT0_T1_T2_T3_T4_T6_E12temp_storage+88];
	add.s64 	%rd394, %rd392, %rd393;
	ld.shared.u64 	%rd395, [_ZZN3cub18CUB_300001_SM_10006detail6reduce28DeviceReduceSingleTileKernelINS2_10policy_hubIljN4cuda3std3__44plusIlEEE10Policy1000EN6thrust24THRUST_300001_SM_1000_NS18transform_iteratorI7is_tureNSD_10device_ptrIhEEllEEPljS9_llNS7_10__identityEEEvT0_T1_T2_T3_T4_T6_E12temp_storage+96];
	add.s64 	%rd396, %rd394, %rd395;
	ld.shared.u64 	%rd397, [_ZZN3cub18CUB_300001_SM_10006detail6reduce28DeviceReduceSingleTileKernelINS2_10policy_hubIljN4cuda3std3__44plusIlEEE10Policy1000EN6thrust24THRUST_300001_SM_1000_NS18transform_iteratorI7is_tureNSD_10device_ptrIhEEllEEPljS9_llNS7_10__identityEEEvT0_T1_T2_T3_T4_T6_E12temp_storage+104];
	add.s64 	%rd398, %rd396, %rd397;
	ld.shared.u64 	%rd399, [_ZZN3cub18CUB_300001_SM_10006detail6reduce28DeviceReduceSingleTileKernelINS2_10policy_hubIljN4cuda3std3__44plusIlEEE10Policy1000EN6thrust24THRUST_300001_SM_1000_NS18transform_iteratorI7is_tureNSD_10device_ptrIhEEllEEPljS9_llNS7_10__identityEEEvT0_T1_T2_T3_T4_T6_E12temp_storage+112];
	add.s64 	%rd400, %rd398, %rd399;
	ld.shared.u64 	%rd401, [_ZZN3cub18CUB_300001_SM_10006detail6reduce28DeviceReduceSingleTileKernelINS2_10policy_hubIljN4cuda3std3__44plusIlEEE10Policy1000EN6thrust24THRUST_300001_SM_1000_NS18transform_iteratorI7is_tureNSD_10device_ptrIhEEllEEPljS9_llNS7_10__identityEEEvT0_T1_T2_T3_T4_T6_E12temp_storage+120];
	add.s64 	%rd402, %rd400, %rd401;
	ld.shared.u64 	%rd403, [_ZZN3cub18CUB_300001_SM_10006detail6reduce28DeviceReduceSingleTileKernelINS2_10policy_hubIljN4cuda3std3__44plusIlEEE10Policy1000EN6thrust24THRUST_300001_SM_1000_NS18transform_iteratorI7is_tureNSD_10device_ptrIhEEllEEPljS9_llNS7_10__identityEEEvT0_T1_T2_T3_T4_T6_E12temp_storage+128];
	add.s64 	%rd404, %rd402, %rd403;
	ld.shared.u64 	%rd405, [_ZZN3cub18CUB_300001_SM_10006detail6reduce28DeviceReduceSingleTileKernelINS2_10policy_hubIljN4cuda3std3__44plusIlEEE10Policy1000EN6thrust24THRUST_300001_SM_1000_NS18transform_iteratorI7is_tureNSD_10device_ptrIhEEllEEPljS9_llNS7_10__identityEEEvT0_T1_T2_T3_T4_T6_E12temp_storage+136];
	add.s64 	%rd430, %rd404, %rd405;
	bra.uni 	$L__BB13_50;
$L__BB13_24:
	// begin inline asm
	mov.u32 %r158, %laneid;
	// end inline asm
	and.b32  	%r209, %r1, 992;
	add.s32 	%r210, %r209, 32;
	setp.gt.u32 	%p108, %r210, %r51;
	not.b32 	%r211, %r209;
	add.s32 	%r212, %r51, %r211;
	selp.b32 	%r207, %r212, 31, %p108;
	mov.b64 	{%r160, %r165}, %rd418;
	mov.b32 	%r166, 1;
	mov.b32 	%r208, -1;
	// begin inline asm
	shfl.sync.down.b32 %r159, %r160, %r166, %r207, %r208;
	// end inline asm
	// begin inline asm
	shfl.sync.down.b32 %r164, %r165, %r166, %r207, %r208;
	// end inline asm
	mov.b64 	%rd305, {%r159, %r164};
	setp.lt.s32 	%p109, %r158, %r207;
	selp.b64 	%rd306, %rd305, 0, %p109;
	add.s64 	%rd307, %rd306, %rd418;
	mov.b64 	{%r170, %r175}, %rd307;
	mov.b32 	%r176, 2;
	// begin inline asm
	shfl.sync.down.b32 %r169, %r170, %r176, %r207, %r208;
	// end inline asm
	// begin inline asm
	shfl.sync.down.b32 %r174, %r175, %r176, %r207, %r208;
	// end inline asm
	mov.b64 	%rd308, {%r169, %r174};
	add.s32 	%r213, %r158, 2;
	setp.gt.s32 	%p110, %r213, %r207;
	selp.b64 	%rd309, 0, %rd308, %p110;
	add.s64 	%rd310, %rd309, %rd307;
	mov.b64 	{%r180, %r185}, %rd310;
	mov.b32 	%r186, 4;
	// begin inline asm
	shfl.sync.down.b32 %r179, %r180, %r186, %r207, %r208;
	// end inline asm
	// begin inline asm
	shfl.sync.down.b32 %r184, %r185, %r186, %r207, %r208;
	// end inline asm
	mov.b64 	%rd311, {%r179, %r184};
	add.s32 	%r214, %r158, 4;
	setp.gt.s32 	%p111, %r214, %r207;
	selp.b64 	%rd312, 0, %rd311, %p111;
	add.s64 	%rd313, %rd312, %rd310;
	mov.b64 	{%r190, %r195}, %rd313;
	mov.b32 	%r196, 8;
	// begin inline asm
	shfl.sync.down.b32 %r189, %r190, %r196, %r207, %r208;
	// end inline asm
	// begin inline asm
	shfl.sync.down.b32 %r194, %r195, %r196, %r207, %r208;
	// end inline asm
	mov.b64 	%rd314, {%r189, %r194};
	add.s32 	%r215, %r158, 8;
	setp.gt.s32 	%p112, %r215, %r207;
	selp.b64 	%rd315, 0, %rd314, %p112;
	add.s64 	%rd316, %rd315, %rd313;
	mov.b64 	{%r200, %r205}, %rd316;
	mov.b32 	%r206, 16;
	// begin inline asm
	shfl.sync.down.b32 %r199, %r200, %r206, %r207, %r208;
	// end inline asm
	// begin inline asm
	shfl.sync.down.b32 %r204, %r205, %r206, %r207, %r208;
	// end inline asm
	mov.b64 	%rd317, {%r199, %r204};
	add.s32 	%r216, %r158, 16;
	setp.gt.s32 	%p113, %r216, %r207;
	selp.b64 	%rd318, 0, %rd317, %p113;
	add.s64 	%rd430, %rd318, %rd316;
	setp.ne.s32 	%p114, %r158, 0;
	@%p114 bra 	$L__BB13_26;
	shr.u32 	%r217, %r1, 2;
	and.b32  	%r218, %r217, 248;
	mov.u32 	%r219, _ZZN3cub18CUB_300001_SM_10006detail6reduce28DeviceReduceSingleTileKernelINS2_10policy_hubIljN4cuda3std3__44plusIlEEE10Policy1000EN6thrust24THRUST_300001_SM_1000_NS18transform_iteratorI7is_tureNSD_10device_ptrIhEEllEEPljS9_llNS7_10__identityEEEvT0_T1_T2_T3_T4_T6_E12temp_storage;
	add.s32 	%r220, %r219, %r218;
	st.shared.u64 	[%r220+16], %rd430;
$L__BB13_26:
	bar.sync 	0;
	setp.ne.s32 	%p115, %r1, 0;
	@%p115 bra 	$L__BB13_50;
	setp.gt.u32 	%p116, %r51, 32;
	ld.shared.u64 	%rd319, [_ZZN3cub18CUB_300001_SM_10006detail6reduce28DeviceReduceSingleTileKernelINS2_10policy_hubIljN4cuda3std3__44plusIlEEE10Policy1000EN6thrust24THRUST_300001_SM_1000_NS18transform_iteratorI7is_tureNSD_10device_ptrIhEEllEEPljS9_llNS7_10__identityEEEvT0_T1_T2_T3_T4_T6_E12temp_storage+24];
	selp.b64 	%rd320, %rd319, 0, %p116;
	add.s64 	%rd321, %rd320, %rd430;
	setp.gt.u32 	%p117, %r51, 64;
	ld.shared.u64 	%rd322, [_ZZN3cub18CUB_300001_SM_10006detail6reduce28DeviceReduceSingleTileKernelINS2_10policy_hubIljN4cuda3std3__44plusIlEEE10Policy1000EN6thrust24THRUST_300001_SM_1000_NS18transform_iteratorI7is_tureNSD_10device_ptrIhEEllEEPljS9_llNS7_10__identityEEEvT0_T1_T2_T3_T4_T6_E12temp_storage+32];
	selp.b64 	%rd323, %rd322, 0, %p117;
	add.s64 	%rd324, %rd321, %rd323;
	setp.gt.u32 	%p118, %r51, 96;
	ld.shared.u64 	%rd325, [_ZZN3cub18CUB_300001_SM_10006detail6reduce28DeviceReduceSingleTileKernelINS2_10policy_hubIljN4cuda3std3__44plusIlEEE10Policy1000EN6thrust24THRUST_300001_SM_1000_NS18transform_iteratorI7is_tureNSD_10device_ptrIhEEllEEPljS9_llNS7_10__identityEEEvT0_T1_T2_T3_T4_T6_E12temp_storage+40];
	selp.b64 	%rd326, %rd325, 0, %p118;
	add.s64 	%rd327, %rd324, %rd326;
	setp.gt.u32 	%p119, %r51, 128;
	ld.shared.u64 	%rd328, [_ZZN3cub18CUB_300001_SM_10006detail6reduce28DeviceReduceSingleTileKernelINS2_10policy_hubIljN4cuda3std3__44plusIlEEE10Policy1000EN6thrust24THRUST_300001_SM_1000_NS18transform_iteratorI7is_tureNSD_10device_ptrIhEEllEEPljS9_llNS7_10__identityEEEvT0_T1_T2_T3_T4_T6_E12temp_storage+48];
	selp.b64 	%rd329, %rd328, 0, %p119;
	add.s64 	%rd330, %rd327, %rd329;
	setp.gt.u32 	%p120, %r51, 160;
	ld.shared.u64 	%rd331, [_ZZN3cub18CUB_300001_SM_10006detail6reduce28DeviceReduceSingleTileKernelINS2_10policy_hubIljN4cuda3std3__44plusIlEEE10Policy1000EN6thrust24THRUST_300001_SM_1000_NS18transform_iteratorI7is_tureNSD_10device_ptrIhEEllEEPljS9_llNS7_10__identityEEEvT0_T1_T2_T3_T4_T6_E12temp_storage+56];
	selp.b64 	%rd332, %rd331, 0, %p120;
	add.s64 	%rd333, %rd330, %rd332;
	setp.gt.u32 	%p121, %r51, 192;
	ld.shared.u64 	%rd334, [_ZZN3cub18CUB_300001_SM_10006detail6reduce28DeviceReduceSingleTileKernelINS2_10policy_hubIljN4cuda3std3__44plusIlEEE10Policy1000EN6thrust24THRUST_300001_SM_1000_NS18transform_iteratorI7is_tureNSD_10device_ptrIhEEllEEPljS9_llNS7_10__identityEEEvT0_T1_T2_T3_T4_T6_E12temp_storage+64];
	selp.b64 	%rd335, %rd334, 0, %p121;
	add.s64 	%rd336, %rd333, %rd335;
	setp.gt.u32 	%p122, %r51, 224;
	ld.shared.u64 	%rd337, [_ZZN3cub18CUB_300001_SM_10006detail6reduce28DeviceReduceSingleTileKernelINS2_10policy_hubIljN4cuda3std3__44plusIlEEE10Policy1000EN6thrust24THRUST_300001_SM_1000_NS18transform_iteratorI7is_tureNSD_10device_ptrIhEEllEEPljS9_llNS7_10__identityEEEvT0_T1_T2_T3_T4_T6_E12temp_storage+72];
	selp.b64 	%rd338, %rd337, 0, %p122;
	add.s64 	%rd339, %rd336, %rd338;
	setp.gt.u32 	%p123, %r51, 256;
	ld.shared.u64 	%rd340, [_ZZN3cub18CUB_300001_SM_10006detail6reduce28DeviceReduceSingleTileKernelINS2_10policy_hubIljN4cuda3std3__44plusIlEEE10Policy1000EN6thrust24THRUST_300001_SM_1000_NS18transform_iteratorI7is_tureNSD_10device_ptrIhEEllEEPljS9_llNS7_10__identityEEEvT0_T1_T2_T3_T4_T6_E12temp_storage+80];
	selp.b64 	%rd341, %rd340, 0, %p123;
	add.s64 	%rd342, %rd339, %rd341;
	setp.gt.u32 	%p124, %r51, 288;
	ld.shared.u64 	%rd343, [_ZZN3cub18CUB_300001_SM_10006detail6reduce28DeviceReduceSingleTileKernelINS2_10policy_hubIljN4cuda3std3__44plusIlEEE10Policy1000EN6thrust24THRUST_300001_SM_1000_NS18transform_iteratorI7is_tureNSD_10device_ptrIhEEllEEPljS9_llNS7_10__identityEEEvT0_T1_T2_T3_T4_T6_E12temp_storage+88];
	selp.b64 	%rd344, %rd343, 0, %p124;
	add.s64 	%rd345, %rd342, %rd344;
	setp.gt.u32 	%p125, %r51, 320;
	ld.shared.u64 	%rd346, [_ZZN3cub18CUB_300001_SM_10006detail6reduce28DeviceReduceSingleTileKernelINS2_10policy_hubIljN4cuda3std3__44plusIlEEE10Policy1000EN6thrust24THRUST_300001_SM_1000_NS18transform_iteratorI7is_tureNSD_10device_ptrIhEEllEEPljS9_llNS7_10__identityEEEvT0_T1_T2_T3_T4_T6_E12temp_storage+96];
	selp.b64 	%rd347, %rd346, 0, %p125;
	add.s64 	%rd348, %rd345, %rd347;
	setp.gt.u32 	%p126, %r51, 352;
	ld.shared.u64 	%rd349, [_ZZN3cub18CUB_300001_SM_10006detail6reduce28DeviceReduceSingleTileKernelINS2_10policy_hubIljN4cuda3std3__44plusIlEEE10Policy1000EN6thrust24THRUST_300001_SM_1000_NS18transform_iteratorI7is_tureNSD_10device_ptrIhEEllEEPljS9_llNS7_10__identityEEEvT0_T1_T2_T3_T4_T6_E12temp_storage+104];
	selp.b64 	%rd350, %rd349, 0, %p126;
	add.s64 	%rd351, %rd348, %rd350;
	setp.gt.u32 	%p127, %r51, 384;
	ld.shared.u64 	%rd352, [_ZZN3cub18CUB_300001_SM_10006detail6reduce28DeviceReduceSingleTileKernelINS2_10policy_hubIljN4cuda3std3__44plusIlEEE10Policy1000EN6thrust24THRUST_300001_SM_1000_NS18transform_iteratorI7is_tureNSD_10device_ptrIhEEllEEPljS9_llNS7_10__identityEEEvT0_T1_T2_T3_T4_T6_E12temp_storage+112];
	selp.b64 	%rd353, %rd352, 0, %p127;
	add.s64 	%rd354, %rd351, %rd353;
	setp.gt.u32 	%p128, %r51, 416;
	ld.shared.u64 	%rd355, [_ZZN3cub18CUB_300001_SM_10006detail6reduce28DeviceReduceSingleTileKernelINS2_10policy_hubIljN4cuda3std3__44plusIlEEE10Policy1000EN6thrust24THRUST_300001_SM_1000_NS18transform_iteratorI7is_tureNSD_10device_ptrIhEEllEEPljS9_llNS7_10__identityEEEvT0_T1_T2_T3_T4_T6_E12temp_storage+120];
	selp.b64 	%rd356, %rd355, 0, %p128;
	add.s64 	%rd357, %rd354, %rd356;
	setp.gt.u32 	%p129, %r51, 448;
	ld.shared.u64 	%rd358, [_ZZN3cub18CUB_300001_SM_10006detail6reduce28DeviceReduceSingleTileKernelINS2_10policy_hubIljN4cuda3std3__44plusIlEEE10Policy1000EN6thrust24THRUST_300001_SM_1000_NS18transform_iteratorI7is_tureNSD_10device_ptrIhEEllEEPljS9_llNS7_10__identityEEEvT0_T1_T2_T3_T4_T6_E12temp_storage+128];
	selp.b64 	%rd359, %rd358, 0, %p129;
	add.s64 	%rd360, %rd357, %rd359;
	setp.gt.u32 	%p130, %r51, 480;
	ld.shared.u64 	%rd361, [_ZZN3cub18CUB_300001_SM_10006detail6reduce28DeviceReduceSingleTileKernelINS2_10policy_hubIljN4cuda3std3__44plusIlEEE10Policy1000EN6thrust24THRUST_300001_SM_1000_NS18transform_iteratorI7is_tureNSD_10device_ptrIhEEllEEPljS9_llNS7_10__identityEEEvT0_T1_T2_T3_T4_T6_E12temp_storage+136];
	selp.b64 	%rd362, %rd361, 0, %p130;
	add.s64 	%rd430, %rd360, %rd362;
	bra.uni 	$L__BB13_50;
$L__BB13_28:
	mov.u32 	%r21, %tid.x;
	cvt.u64.u32 	%rd52, %r21;
	add.s64 	%rd28, %rd2, %rd52;
	ld.global.u8 	%rs9, [%rd28];
	setp.eq.s16 	%p3, %rs9, 49;
	selp.u64 	%rd53, 1, 0, %p3;
	ld.global.u8 	%rs10, [%rd28+512];
	setp.eq.s16 	%p4, %rs10, 49;
	selp.u64 	%rd54, 1, 0, %p4;
	ld.global.u8 	%rs11, [%rd28+1024];
	setp.eq.s16 	%p5, %rs11, 49;
	selp.u64 	%rd55, 1, 0, %p5;
	ld.global.u8 	%rs12, [%rd28+1536];
	setp.eq.s16 	%p6, %rs12, 49;
	selp.u64 	%rd56, 1, 0, %p6;
	ld.global.u8 	%rs13, [%rd28+2048];
	setp.eq.s16 	%p7, %rs13, 49;
	selp.u64 	%rd57, 1, 0, %p7;
	ld.global.u8 	%rs14, [%rd28+2560];
	setp.eq.s16 	%p8, %rs14, 49;
	selp.u64 	%rd58, 1, 0, %p8;
	ld.global.u8 	%rs15, [%rd28+3072];
	setp.eq.s16 	%p9, %rs15, 49;
	selp.u64 	%rd59, 1, 0, %p9;
	add.s64 	%rd60, %rd54, %rd53;
	add.s64 	%rd61, %rd60, %rd55;
	add.s64 	%rd62, %rd61, %rd56;
	add.s64 	%rd63, %rd62, %rd57;
	add.s64 	%rd64, %rd63, %rd58;
	add.s64 	%rd429, %rd64, %rd59;
	add.s32 	%r22, %r51, -3584;
	setp.lt.u32 	%p10, %r22, 3584;
	mov.b32 	%r286, 3584;
	@%p10 bra 	$L__BB13_32;
	mov.b32 	%r286, 3584;
$L__BB13_30:
	cvt.u64.u32 	%rd65, %r286;
	add.s64 	%rd66, %rd28, %rd65;
	ld.global.u8 	%rs16, [%rd66];
	setp.eq.s16 	%p11, %rs16, 49;
	selp.u64 	%rd67, 1, 0, %p11;
	ld.global.u8 	%rs17, [%rd66+512];
	setp.eq.s16 	%p12, %rs17, 49;
	selp.u64 	%rd68, 1, 0, %p12;
	ld.global.u8 	%rs18, [%rd66+1024];
	setp.eq.s16 	%p13, %rs18, 49;
	selp.u64 	%rd69, 1, 0, %p13;
	ld.global.u8 	%rs19, [%rd66+1536];
	setp.eq.s16 	%p14, %rs19, 49;
	selp.u64 	%rd70, 1, 0, %p14;
	ld.global.u8 	%rs20, [%rd66+2048];
	setp.eq.s16 	%p15, %rs20, 49;
	selp.u64 	%rd71, 1, 0, %p15;
	ld.global.u8 	%rs21, [%rd66+2560];
	setp.eq.s16 	%p16, %rs21, 49;
	selp.u64 	%rd72, 1, 0, %p16;
	ld.global.u8 	%rs22, [%rd66+3072];
	setp.eq.s16 	%p17, %rs22, 49;
	selp.u64 	%rd73, 1, 0, %p17;
	add.s64 	%rd74, %rd429, %rd67;
	add.s64 	%rd75, %rd74, %rd68;
	add.s64 	%rd76, %rd75, %rd69;
	add.s64 	%rd77, %rd76, %rd70;
	add.s64 	%rd78, %rd77, %rd71;
	add.s64 	%rd79, %rd78, %rd72;
	add.s64 	%rd429, %rd79, %rd73;
	sub.s32 	%r64, %r51, %r286;
	setp.lt.u32 	%p18, %r64, 3584;
	@%p18 bra 	$L__BB13_46;
	add.s32 	%r286, %r286, 3584;
	setp.le.u32 	%p19, %r286, %r22;
	@%p19 bra 	$L__BB13_30;
$L__BB13_32:
	setp.le.u32 	%p20, %r51, %r286;
	sub.s32 	%r65, %r51, %r286;
	setp.ge.s32 	%p21, %r21, %r65;
	or.pred  	%p22, %p20, %p21;
	@%p22 bra 	$L__BB13_46;
	not.b32 	%r67, %r21;
	add.s32 	%r68, %r51, %r67;
	sub.s32 	%r69, %r68, %r286;
	shr.u32 	%r70, %r69, 9;
	add.s32 	%r26, %r70, 1;
	and.b32  	%r27, %r26, 15;
	setp.lt.u32 	%p23, %r69, 7680;
	mov.u32 	%r291, %r21;
	@%p23 bra 	$L__BB13_37;
	or.b32  	%r289, %r21, 4096;
	add.s32 	%r288, %r21, %r286;
	and.b32  	%r71, %r26, 16777200;
	neg.s32 	%r287, %r71;
$L__BB13_35:
	.pragma "nounroll";
	cvt.u64.u32 	%rd81, %r288;
	add.s64 	%rd82, %rd2, %rd81;
	ld.global.u8 	%rs23, [%rd82];
	setp.eq.s16 	%p24, %rs23, 49;
	selp.u64 	%rd83, 1, 0, %p24;
	add.s64 	%rd84, %rd429, %rd83;
	add.s32 	%r72, %r288, 512;
	cvt.u64.u32 	%rd85, %r72;
	add.s64 	%rd86, %rd2, %rd85;
	ld.global.u8 	%rs24, [%rd86];
	setp.eq.s16 	%p25, %rs24, 49;
	selp.u64 	%rd87, 1, 0, %p25;
	add.s64 	%rd88, %rd84, %rd87;
	add.s32 	%r73, %r288, 1024;
	cvt.u64.u32 	%rd89, %r73;
	add.s64 	%rd90, %rd2, %rd89;
	ld.global.u8 	%rs25, [%rd90];
	setp.eq.s16 	%p26, %rs25, 49;
	selp.u64 	%rd91, 1, 0, %p26;
	add.s64 	%rd92, %rd88, %rd91;
	add.s32 	%r74, %r288, 1536;
	cvt.u64.u32 	%rd93, %r74;
	add.s64 	%rd94, %rd2, %rd93;
	ld.global.u8 	%rs26, [%rd94];
	setp.eq.s16 	%p27, %rs26, 49;
	selp.u64 	%rd95, 1, 0, %p27;
	add.s64 	%rd96, %rd92, %rd95;
	add.s32 	%r75, %r288, 2048;
	cvt.u64.u32 	%rd97, %r75;
	add.s64 	%rd98, %rd2, %rd97;
	ld.global.u8 	%rs27, [%rd98];
	setp.eq.s16 	%p28, %rs27, 49;
	selp.u64 	%rd99, 1, 0, %p28;
	add.s64 	%rd100, %rd96, %rd99;
	add.s32 	%r76, %r288, 2560;
	cvt.u64.u32 	%rd101, %r76;
	add.s64 	%rd102, %rd2, %rd101;
	ld.global.u8 	%rs28, [%rd102];
	setp.eq.s16 	%p29, %rs28, 49;
	selp.u64 	%rd103, 1, 0, %p29;
	add.s64 	%rd104, %rd100, %rd103;
	add.s32 	%r77, %r288, 3072;
	cvt.u64.u32 	%rd105, %r77;
	add.s64 	%rd106, %rd2, %rd105;
	ld.global.u8 	%rs29, [%rd106];
	setp.eq.s16 	%p30, %rs29, 49;
	selp.u64 	%rd107, 1, 0, %p30;
	add.s64 	%rd108, %rd104, %rd107;
	add.s32 	%r78, %r288, 3584;
	cvt.u64.u32 	%rd109, %r78;
	add.s64 	%rd110, %rd2, %rd109;
	ld.global.u8 	%rs30, [%rd110];
	setp.eq.s16 	%p31, %rs30, 49;
	selp.u64 	%rd111, 1, 0, %p31;
	add.s64 	%rd112, %rd108, %rd111;
	add.s32 	%r79, %r288, 4096;
	cvt.u64.u32 	%rd113, %r79;
	add.s64 	%rd114, %rd2, %rd113;
	ld.global.u8 	%rs31, [%rd114];
	setp.eq.s16 	%p32, %rs31, 49;
	selp.u64 	%rd115, 1, 0, %p32;
	add.s64 	%rd116, %rd112, %rd115;
	add.s32 	%r80, %r288, 4608;
	cvt.u64.u32 	%rd117, %r80;
	add.s64 	%rd118, %rd2, %rd117;
	ld.global.u8 	%rs32, [%rd118];
	setp.eq.s16 	%p33, %rs32, 49;
	selp.u64 	%rd119, 1, 0, %p33;
	add.s64 	%rd120, %rd116, %rd119;
	add.s32 	%r81, %r288, 5120;
	cvt.u64.u32 	%rd121, %r81;
	add.s64 	%rd122, %rd2, %rd121;
	ld.global.u8 	%rs33, [%rd122];
	setp.eq.s16 	%p34, %rs33, 49;
	selp.u64 	%rd123, 1, 0, %p34;
	add.s64 	%rd124, %rd120, %rd123;
	add.s32 	%r82, %r288, 5632;
	cvt.u64.u32 	%rd125, %r82;
	add.s64 	%rd126, %rd2, %rd125;
	ld.global.u8 	%rs34, [%rd126];
	setp.eq.s16 	%p35, %rs34, 49;
	selp.u64 	%rd127, 1, 0, %p35;
	add.s64 	%rd128, %rd124, %rd127;
	add.s32 	%r83, %r288, 6144;
	cvt.u64.u32 	%rd129, %r83;
	add.s64 	%rd130, %rd2, %rd129;
	ld.global.u8 	%rs35, [%rd130];
	setp.eq.s16 	%p36, %rs35, 49;
	selp.u64 	%rd131, 1, 0, %p36;
	add.s64 	%rd132, %rd128, %rd131;
	add.s32 	%r84, %r288, 6656;
	cvt.u64.u32 	%rd133, %r84;
	add.s64 	%rd134, %rd2, %rd133;
	ld.global.u8 	%rs36, [%rd134];
	setp.eq.s16 	%p37, %rs36, 49;
	selp.u64 	%rd135, 1, 0, %p37;
	add.s64 	%rd136, %rd132, %rd135;
	add.s32 	%r85, %r288, 7168;
	cvt.u64.u32 	%rd137, %r85;
	add.s64 	%rd138, %rd2, %rd137;
	ld.global.u8 	%rs37, [%rd138];
	setp.eq.s16 	%p38, %rs37, 49;
	selp.u64 	%rd139, 1, 0, %p38;
	add.s64 	%rd140, %rd136, %rd139;
	add.s32 	%r86, %r288, 7680;
	cvt.u64.u32 	%rd141, %r86;
	add.s64 	%rd142, %rd2, %rd141;
	ld.global.u8 	%rs38, [%rd142];
	setp.eq.s16 	%p39, %rs38, 49;
	selp.u64 	%rd143, 1, 0, %p39;
	add.s64 	%rd429, %rd140, %rd143;
	add.s32 	%r289, %r289, 8192;
	add.s32 	%r288, %r288, 8192;
	add.s32 	%r287, %r287, 16;
	setp.ne.s32 	%p40, %r287, 0;
	@%p40 bra 	$L__BB13_35;
	add.s32 	%r291, %r289, -4096;
$L__BB13_37:
	setp.eq.s32 	%p41, %r27, 0;
	@%p41 bra 	$L__BB13_46;
	and.b32  	%r39, %r26, 7;
	setp.lt.u32 	%p42, %r27, 8;
	@%p42 bra 	$L__BB13_40;
	add.s32 	%r87, %r291, %r286;
	cvt.u64.u32 	%rd145, %r87;
	add.s64 	%rd146, %rd2, %rd145;
	ld.global.u8 	%rs39, [%rd146];
	setp.eq.s16 	%p43, %rs39, 49;
	selp.u64 	%rd147, 1, 0, %p43;
	add.s64 	%rd148, %rd429, %rd147;
	add.s32 	%r88, %r87, 512;
	cvt.u64.u32 	%rd149, %r88;
	add.s64 	%rd150, %rd2, %rd149;
	ld.global.u8 	%rs40, [%rd150];
	setp.eq.s16 	%p44, %rs40, 49;
	selp.u64 	%rd151, 1, 0, %p44;
	add.s64 	%rd152, %rd148, %rd151;
	add.s32 	%r89, %r87, 1024;
	cvt.u64.u32 	%rd153, %r89;
	add.s64 	%rd154, %rd2, %rd153;
	ld.global.u8 	%rs41, [%rd154];
	setp.eq.s16 	%p45, %rs41, 49;
	selp.u64 	%rd155, 1, 0, %p45;
	add.s64 	%rd156, %rd152, %rd155;
	add.s32 	%r90, %r87, 1536;
	cvt.u64.u32 	%rd157, %r90;
	add.s64 	%rd158, %rd2, %rd157;
	ld.global.u8 	%rs42, [%rd158];
	setp.eq.s16 	%p46, %rs42, 49;
	selp.u64 	%rd159, 1, 0, %p46;
	add.s64 	%rd160, %rd156, %rd159;
	add.s32 	%r91, %r87, 2048;
	cvt.u64.u32 	%rd161, %r91;
	add.s64 	%rd162, %rd2, %rd161;
	ld.global.u8 	%rs43, [%rd162];
	setp.eq.s16 	%p47, %rs43, 49;
	selp.u64 	%rd163, 1, 0, %p47;
	add.s64 	%rd164, %rd160, %rd163;
	add.s32 	%r92, %r87, 2560;
	cvt.u64.u32 	%rd165, %r92;
	add.s64 	%rd166, %rd2, %rd165;
	ld.global.u8 	%rs44, [%rd166];
	setp.eq.s16 	%p48, %rs44, 49;
	selp.u64 	%rd167, 1, 0, %p48;
	add.s64 	%rd168, %rd164, %rd167;
	add.s32 	%r93, %r87, 3072;
	cvt.u64.u32 	%rd169, %r93;
	add.s64 	%rd170, %rd2, %rd169;
	ld.global.u8 	%rs45, [%rd170];
	setp.eq.s16 	%p49, %rs45, 49;
	selp.u64 	%rd171, 1, 0, %p49;
	add.s64 	%rd172, %rd168, %rd171;
	add.s32 	%r94, %r87, 3584;
	cvt.u64.u32 	%rd173, %r94;
	add.s64 	%rd174, %rd2, %rd173;
	ld.global.u8 	%rs46, [%rd174];
	setp.eq.s16 	%p50, %rs46, 49;
	selp.u64 	%rd175, 1, 0, %p50;
	add.s64 	%rd429, %rd172, %rd175;
	add.s32 	%r291, %r291, 4096;
$L__BB13_40:
	setp.eq.s32 	%p51, %r39, 0;
	@%p51 bra 	$L__BB13_46;
	and.b32  	%r42, %r26, 3;
	setp.lt.u32 	%p52, %r39, 4;
	@%p52 bra 	$L__BB13_43;
	add.s32 	%r95, %r291, %r286;
	cvt.u64.u32 	%rd177, %r95;
	add.s64 	%rd178, %rd2, %rd177;
	ld.global.u8 	%rs47, [%rd178];
	setp.eq.s16 	%p53, %rs47, 49;
	selp.u64 	%rd179, 1, 0, %p53;
	add.s64 	%rd180, %rd429, %rd179;
	add.s32 	%r96, %r95, 512;
	cvt.u64.u32 	%rd181, %r96;
	add.s64 	%rd182, %rd2, %rd181;
	ld.global.u8 	%rs48, [%rd182];
	setp.eq.s16 	%p54, %rs48, 49;
	selp.u64 	%rd183, 1, 0, %p54;
	add.s64 	%rd184, %rd180, %rd183;
	add.s32 	%r97, %r95, 1024;
	cvt.u64.u32 	%rd185, %r97;
	add.s64 	%rd186, %rd2, %rd185;
	ld.global.u8 	%rs49, [%rd186];
	setp.eq.s16 	%p55, %rs49, 49;
	selp.u64 	%rd187, 1, 0, %p55;
	add.s64 	%rd188, %rd184, %rd187;
	add.s32 	%r98, %r95, 1536;
	cvt.u64.u32 	%rd189, %r98;
	add.s64 	%rd190, %rd2, %rd189;
	ld.global.u8 	%rs50, [%rd190];
	setp.eq.s16 	%p56, %rs50, 49;
	selp.u64 	%rd191, 1, 0, %p56;
	add.s64 	%rd429, %rd188, %rd191;
	add.s32 	%r291, %r291, 2048;
$L__BB13_43:
	setp.eq.s32 	%p57, %r42, 0;
	@%p57 bra 	$L__BB13_46;
	add.s32 	%r294, %r291, %r286;
	neg.s32 	%r293, %r42;
$L__BB13_45:
	.pragma "nounroll";
	cvt.u64.u32 	%rd192, %r294;
	add.s64 	%rd193, %rd2, %rd192;
	ld.global.u8 	%rs51, [%rd193];
	setp.eq.s16 	%p58, %rs51, 49;
	selp.u64 	%rd194, 1, 0, %p58;
	add.s64 	%rd429, %rd429, %rd194;
	add.s32 	%r294, %r294, 512;
	add.s32 	%r293, %r293, 1;
	setp.ne.s32 	%p59, %r293, 0;
	@%p59 bra 	$L__BB13_45;
$L__BB13_46:
	// begin inline asm
	mov.u32 %r99, %laneid;
	// end inline asm
	mov.b64 	{%r101, %r106}, %rd429;
	mov.b32 	%r107, 1;
	mov.b32 	%r148, 31;
	mov.b32 	%r149, -1;
	// begin inline asm
	shfl.sync.down.b32 %r100, %r101, %r107, %r148, %r149;
	// end inline asm
	// begin inline asm
	shfl.sync.down.b32 %r105, %r106, %r107, %r148, %r149;
	// end inline asm
	mov.b64 	%rd195, {%r100, %r105};
	setp.gt.s32 	%p60, %r99, 30;
	selp.b64 	%rd196, 0, %rd195, %p60;
	add.s64 	%rd197, %rd196, %rd429;
	mov.b64 	{%r111, %r116}, %rd197;
	mov.b32 	%r117, 2;
	// begin inline asm
	shfl.sync.down.b32 %r110, %r111, %r117, %r148, %r149;
	// end inline asm
	// begin inline asm
	shfl.sync.down.b32 %r115, %r116, %r117, %r148, %r149;
	// end inline asm
	mov.b64 	%rd198, {%r110, %r115};
	setp.gt.s32 	%p61, %r99, 29;
	selp.b64 	%rd199, 0, %rd198, %p61;
	add.s64 	%rd200, %rd199, %rd197;
	mov.b64 	{%r121, %r126}, %rd200;
	mov.b32 	%r127, 4;
	// begin inline asm
	shfl.sync.down.b32 %r120, %r121, %r127, %r148, %r149;
	// end inline asm
	// begin inline asm
	shfl.sync.down.b32 %r125, %r126, %r127, %r148, %r149;
	// end inline asm
	mov.b64 	%rd201, {%r120, %r125};
	setp.gt.s32 	%p62, %r99, 27;
	selp.b64 	%rd202, 0, %rd201, %p62;
	add.s64 	%rd203, %rd202, %rd200;
	mov.b64 	{%r131, %r136}, %rd203;
	mov.b32 	%r137, 8;
	// begin inline asm
	shfl.sync.down.b32 %r130, %r131, %r137, %r148, %r149;
	// end inline asm
	// begin inline asm
	shfl.sync.down.b32 %r135, %r136, %r137, %r148, %r149;
	// end inline asm
	mov.b64 	%rd204, {%r130, %r135};
	setp.gt.s32 	%p63, %r99, 23;
	selp.b64 	%rd205, 0, %rd204, %p63;
	add.s64 	%rd206, %rd205, %rd203;
	mov.b64 	{%r141, %r146}, %rd206;
	mov.b32 	%r147, 16;
	// begin inline asm
	shfl.sync.down.b32 %r140, %r141, %r147, %r148, %r149;
	// end inline asm
	// begin inline asm
	shfl.sync.down.b32 %r145, %r146, %r147, %r148, %r149;
	// end inline asm
	mov.b64 	%rd207, {%r140, %r145};
	setp.gt.s32 	%p64, %r99, 15;
	selp.b64 	%rd208, 0, %rd207, %p64;
	add.s64 	%rd430, %rd208, %rd206;
	setp.ne.s32 	%p65, %r99, 0;
	@%p65 bra 	$L__BB13_48;
	shr.u32 	%r150, %r21, 2;
	and.b32  	%r151, %r150, 248;
	mov.u32 	%r152, _ZZN3cub18CUB_300001_SM_10006detail6reduce28DeviceReduceSingleTileKernelINS2_10policy_hubIljN4cuda3std3__44plusIlEEE10Policy1000EN6thrust24THRUST_300001_SM_1000_NS18transform_iteratorI7is_tureNSD_10device_ptrIhEEllEEPljS9_llNS7_10__identityEEEvT0_T1_T2_T3_T4_T6_E12temp_storage;
	add.s32 	%r153, %r152, %r151;
	st.shared.u64 	[%r153+16], %rd430;
$L__BB13_48:
	bar.sync 	0;
	setp.ne.s32 	%p66, %r21, 0;
	@%p66 bra 	$L__BB13_50;
	ld.shared.u64 	%rd209, [_ZZN3cub18CUB_300001_SM_10006detail6reduce28DeviceReduceSingleTileKernelINS2_10policy_hubIljN4cuda3std3__44plusIlEEE10Policy1000EN6thrust24THRUST_300001_SM_1000_NS18transform_iteratorI7is_tureNSD_10device_ptrIhEEllEEPljS9_llNS7_10__identityEEEvT0_T1_T2_T3_T4_T6_E12temp_storage+24];
	add.s64 	%rd210, %rd209, %rd430;
	ld.shared.u64 	%rd211, [_ZZN3cub18CUB_300001_SM_10006detail6reduce28DeviceReduceSingleTileKernelINS2_10policy_hubIljN4cuda3std3__44plusIlEEE10Policy1000EN6thrust24THRUST_300001_SM_1000_NS18transform_iteratorI7is_tureNSD_10device_ptrIhEEllEEPljS9_llNS7_10__identityEEEvT0_T1_T2_T3_T4_T6_E12temp_storage+32];
	add.s64 	%rd212, %rd210, %rd211;
	ld.shared.u64 	%rd213, [_ZZN3cub18CUB_300001_SM_10006detail6reduce28DeviceReduceSingleTileKernelINS2_10policy_hubIljN4cuda3std3__44plusIlEEE10Policy1000EN6thrust24THRUST_300001_SM_1000_NS18transform_iteratorI7is_tureNSD_10device_ptrIhEEllEEPljS9_llNS7_10__identityEEEvT0_T1_T2_T3_T4_T6_E12temp_storage+40];
	add.s64 	%rd214, %rd212, %rd213;
	ld.shared.u64 	%rd215, [_ZZN3cub18CUB_300001_SM_10006detail6reduce28DeviceReduceSingleTileKernelINS2_10policy_hubIljN4cuda3std3__44plusIlEEE10Policy1000EN6thrust24THRUST_300001_SM_1000_NS18transform_iteratorI7is_tureNSD_10device_ptrIhEEllEEPljS9_llNS7_10__identityEEEvT0_T1_T2_T3_T4_T6_E12temp_storage+48];
	add.s64 	%rd216, %rd214, %rd215;
	ld.shared.u64 	%rd217, [_ZZN3cub18CUB_300001_SM_10006detail6reduce28DeviceReduceSingleTileKernelINS2_10policy_hubIljN4cuda3std3__44plusIlEEE10Policy1000EN6thrust24THRUST_300001_SM_1000_NS18transform_iteratorI7is_tureNSD_10device_ptrIhEEllEEPljS9_llNS7_10__identityEEEvT0_T1_T2_T3_T4_T6_E12temp_storage+56];
	add.s64 	%rd218, %rd216, %rd217;
	ld.shared.u64 	%rd219, [_ZZN3cub18CUB_300001_SM_10006detail6reduce28DeviceReduceSingleTileKernelINS2_10policy_hubIljN4cuda3std3__44plusIlEEE10Policy1000EN6thrust24THRUST_300001_SM_1000_NS18transform_iteratorI7is_tureNSD_10device_ptrIhEEllEEPljS9_llNS7_10__identityEEEvT0_T1_T2_T3_T4_T6_E12temp_storage+64];
	add.s64 	%rd220, %rd218, %rd219;
	ld.shared.u64 	%rd221, [_ZZN3cub18CUB_300001_SM_10006detail6reduce28DeviceReduceSingleTileKernelINS2_10policy_hubIljN4cuda3std3__44plusIlEEE10Policy1000EN6thrust24THRUST_300001_SM_1000_NS18transform_iteratorI7is_tureNSD_10device_ptrIhEEllEEPljS9_llNS7_10__identityEEEvT0_T1_T2_T3_T4_T6_E12temp_storage+72];
	add.s64 	%rd222, %rd220, %rd221;
	ld.shared.u64 	%rd223, [_ZZN3cub18CUB_300001_SM_10006detail6reduce28DeviceReduceSingleTileKernelINS2_10policy_hubIljN4cuda3std3__44plusIlEEE10Policy1000EN6thrust24THRUST_300001_SM_1000_NS18transform_iteratorI7is_tureNSD_10device_ptrIhEEllEEPljS9_llNS7_10__identityEEEvT0_T1_T2_T3_T4_T6_E12temp_storage+80];
	add.s64 	%rd224, %rd222, %rd223;
	ld.shared.u64 	%rd225, [_ZZN3cub18CUB_300001_SM_10006detail6reduce28DeviceReduceSingleTileKernelINS2_10policy_hubIljN4cuda3std3__44plusIlEEE10Policy1000EN6thrust24THRUST_300001_SM_1000_NS18transform_iteratorI7is_tureNSD_10device_ptrIhEEllEEPljS9_llNS7_10__identityEEEvT0_T1_T2_T3_T4_T6_E12temp_storage+88];
	add.s64 	%rd226, %rd224, %rd225;
	ld.shared.u64 	%rd227, [_ZZN3cub18CUB_300001_SM_10006detail6reduce28DeviceReduceSingleTileKernelINS2_10policy_hubIljN4cuda3std3__44plusIlEEE10Policy1000EN6thrust24THRUST_300001_SM_1000_NS18transform_iteratorI7is_tureNSD_10device_ptrIhEEllEEPljS9_llNS7_10__identityEEEvT0_T1_T2_T3_T4_T6_E12temp_storage+96];
	add.s64 	%rd228, %rd226, %rd227;
	ld.shared.u64 	%rd229, [_ZZN3cub18CUB_300001_SM_10006detail6reduce28DeviceReduceSingleTileKernelINS2_10policy_hubIljN4cuda3std3__44plusIlEEE10Policy1000EN6thrust24THRUST_300001_SM_1000_NS18transform_iteratorI7is_tureNSD_10device_ptrIhEEllEEPljS9_llNS7_10__identityEEEvT0_T1_T2_T3_T4_T6_E12temp_storage+104];
	add.s64 	%rd230, %rd228, %rd229;
	ld.shared.u64 	%rd231, [_ZZN3cub18CUB_300001_SM_10006detail6reduce28DeviceReduceSingleTileKernelINS2_10policy_hubIljN4cuda3std3__44plusIlEEE10Policy1000EN6thrust24THRUST_300001_SM_1000_NS18transform_iteratorI7is_tureNSD_10device_ptrIhEEllEEPljS9_llNS7_10__identityEEEvT0_T1_T2_T3_T4_T6_E12temp_storage+112];
	add.s64 	%rd232, %rd230, %rd231;
	ld.shared.u64 	%rd233, [_ZZN3cub18CUB_300001_SM_10006detail6reduce28DeviceReduceSingleTileKernelINS2_10policy_hubIljN4cuda3std3__44plusIlEEE10Policy1000EN6thrust24THRUST_300001_SM_1000_NS18transform_iteratorI7is_tureNSD_10device_ptrIhEEllEEPljS9_llNS7_10__identityEEEvT0_T1_T2_T3_T4_T6_E12temp_storage+120];
	add.s64 	%rd234, %rd232, %rd233;
	ld.shared.u64 	%rd235, [_ZZN3cub18CUB_300001_SM_10006detail6reduce28DeviceReduceSingleTileKernelINS2_10policy_hubIljN4cuda3std3__44plusIlEEE10Policy1000EN6thrust24THRUST_300001_SM_1000_NS18transform_iteratorI7is_tureNSD_10device_ptrIhEEllEEPljS9_llNS7_10__identityEEEvT0_T1_T2_T3_T4_T6_E12temp_storage+128];
	add.s64 	%rd236, %rd234, %rd235;
	ld.shared.u64 	%rd237, [_ZZN3cub18CUB_300001_SM_10006detail6reduce28DeviceReduceSingleTileKernelINS2_10policy_hubIljN4cuda3std3__44plusIlEEE10Policy1000EN6thrust24THRUST_300001_SM_1000_NS18transform_iteratorI7is_tureNSD_10device_ptrIhEEllEEPljS9_llNS7_10__identityEEEvT0_T1_T2_T3_T4_T6_E12temp_storage+136];
	add.s64 	%rd430, %rd236, %rd237;
$L__BB13_50:
	mov.u32 	%r276, %tid.x;
	setp.ne.s32 	%p138, %r276, 0;
	@%p138 bra 	$L__BB13_52;
	add.s64 	%rd406, %rd430, %rd50;
	st.global.u64 	[%rd1], %rd406;
$L__BB13_52:
	ret;

}
	// .globl	_ZN3cub18CUB_300001_SM_10006detail6reduce18DeviceReduceKernelINS2_10policy_hubIljN4cuda3std3__44plusIlEEE10Policy1000EN6thrust24THRUST_300001_SM_1000_NS18transform_iteratorI7is_tureNSD_10device_ptrIhEEllEEjS9_lNS7_10__identityEEEvT0_PT3_T1_NS0_13GridEvenShareISN_EET2_T4_
.visible .entry _ZN3cub18CUB_300001_SM_10006detail6reduce18DeviceReduceKernelINS2_10policy_hubIljN4cuda3std3__44plusIlEEE10Policy1000EN6thrust24THRUST_300001_SM_1000_NS18transform_iteratorI7is_tureNSD_10device_ptrIhEEllEEjS9_lNS7_10__identityEEEvT0_PT3_T1_NS0_13GridEvenShareISN_EET2_T4_(
	.param .align 8 .b8 _ZN3cub18CUB_300001_SM_10006detail6reduce18DeviceReduceKernelINS2_10policy_hubIljN4cuda3std3__44plusIlEEE10Policy1000EN6thrust24THRUST_300001_SM_1000_NS18transform_iteratorI7is_tureNSD_10device_ptrIhEEllEEjS9_lNS7_10__identityEEEvT0_PT3_T1_NS0_13GridEvenShareISN_EET2_T4__param_0[16],
	.param .u64 .ptr .align 1 _ZN3cub18CUB_300001_SM_10006detail6reduce18DeviceReduceKernelINS2_10policy_hubIljN4cuda3std3__44plusIlEEE10Policy1000EN6thrust24THRUST_300001_SM_1000_NS18transform_iteratorI7is_tureNSD_10device_ptrIhEEllEEjS9_lNS7_10__identityEEEvT0_PT3_T1_NS0_13GridEvenShareISN_EET2_T4__param_1,
	.param .u32 _ZN3cub18CUB_300001_SM_10006detail6reduce18DeviceReduceKernelINS2_10policy_hubIljN4cuda3std3__44plusIlEEE10Policy1000EN6thrust24THRUST_300001_SM_1000_NS18transform_iteratorI7is_tureNSD_10device_ptrIhEEllEEjS9_lNS7_10__identityEEEvT0_PT3_T1_NS0_13GridEvenShareISN_EET2_T4__param_2,
	.param .align 4 .b8 _ZN3cub18CUB_300001_SM_10006detail6reduce18DeviceReduceKernelINS2_10policy_hubIljN4cuda3std3__44plusIlEEE10Policy1000EN6thrust24THRUST_300001_SM_1000_NS18transform_iteratorI7is_tureNSD_10device_ptrIhEEllEEjS9_lNS7_10__identityEEEvT0_PT3_T1_NS0_13GridEvenShareISN_EET2_T4__param_3[40],
	.param .align 1 .b8 _ZN3cub18CUB_300001_SM_10006detail6reduce18DeviceReduceKernelINS2_10policy_hubIljN4cuda3std3__44plusIlEEE10Policy1000EN6thrust24THRUST_300001_SM_1000_NS18transform_iteratorI7is_tureNSD_10device_ptrIhEEllEEjS9_lNS7_10__identityEEEvT0_PT3_T1_NS0_13GridEvenShareISN_EET2_T4__param_4[1],
	.param .align 1 .b8 _ZN3cub18CUB_300001_SM_10006detail6reduce18DeviceReduceKernelINS2_10policy_hubIljN4cuda3std3__44plusIlEEE10Policy1000EN6thrust24THRUST_300001_SM_1000_NS18transform_iteratorI7is_tureNSD_10device_ptrIhEEllEEjS9_lNS7_10__identityEEEvT0_PT3_T1_NS0_13GridEvenShareISN_EET2_T4__param_5[1]
)
.maxntid 512
{
	.reg .pred 	%p<138>;
	.reg .b16 	%rs<77>;
	.reg .b32 	%r<350>;
	.reg .b64 	%rd<475>;
	// demoted variable
	.shared .align 8 .b8 _ZZN3cub18CUB_300001_SM_10006detail6reduce18DeviceReduceKernelINS2_10policy_hubIljN4cuda3std3__44plusIlEEE10Policy1000EN6thrust24THRUST_300001_SM_1000_NS18transform_iteratorI7is_tureNSD_10device_ptrIhEEllEEjS9_lNS7_10__identityEEEvT0_PT3_T1_NS0_13GridEvenShareISN_EET2_T4_E12temp_storage[152];
	ld.param.u32 	%r1, [_ZN3cub18CUB_300001_SM_10006detail6reduce18DeviceReduceKernelINS2_10policy_hubIljN4cuda3std3__44plusIlEEE10Policy1000EN6thrust24THRUST_300001_SM_1000_NS18transform_iteratorI7is_tureNSD_10device_ptrIhEEllEEjS9_lNS7_10__identityEEEvT0_PT3_T1_NS0_13GridEvenShareISN_EET2_T4__param_3+20];
	ld.param.u32 	%r2, [_ZN3cub18CUB_300001_SM_10006detail6reduce18DeviceReduceKernelINS2_10policy_hubIljN4cuda3std3__44plusIlEEE10Policy1000EN6thrust24THRUST_300001_SM_1000_NS18transform_iteratorI7is_tureNSD_10device_ptrIhEEllEEjS9_lNS7_10__identityEEEvT0_PT3_T1_NS0_13GridEvenShareISN_EET2_T4__param_3+24];
	ld.param.u64 	%rd41, [_ZN3cub18CUB_300001_SM_10006detail6reduce18DeviceReduceKernelINS2_10policy_hubIljN4cuda3std3__44plusIlEEE10Policy1000EN6thrust24THRUST_300001_SM_1000_NS18transform_iteratorI7is_tureNSD_10device_ptrIhEEllEEjS9_lNS7_10__identityEEEvT0_PT3_T1_NS0_13GridEvenShareISN_EET2_T4__param_0];
	cvta.to.global.u64 	%rd1, %rd41;
	mov.u32 	%r3, %ctaid.x;
	mul.lo.s32 	%r4, %r2, 3584;
	mul.lo.s32 	%r341, %r3, 3584;
	sub.s32 	%r6, %r1, %r341;
	setp.gt.u32 	%p1, %r6, 3583;
	@%p1 bra 	$L__BB14_26;
	mov.u32 	%r7, %tid.x;
	setp.ge.u32 	%p66, %r7, %r6;
	mov.b64 	%rd463, 0;
	mov.u32 	%r332, %r7;
	@%p66 bra 	$L__BB14_3;
	add.s32 	%r176, %r341, %r7;
	cvt.u64.u32 	%rd232, %r176;
	add.s64 	%rd233, %rd1, %rd232;
	ld.global.u8 	%rs47, [%rd233];
	setp.eq.s16 	%p67, %rs47, 49;
	selp.u64 	%rd463, 1, 0, %p67;
	add.s32 	%r332, %r7, 512;
$L__BB14_3:
	setp.ge.u32 	%p68, %r332, %r6;
	@%p68 bra 	$L__BB14_17;
	not.b32 	%r177, %r332;
	add.s32 	%r178, %r1, %r177;
	sub.s32 	%r179, %r178, %r341;
	shr.u32 	%r180, %r179, 9;
	add.s32 	%r10, %r180, 1;
	and.b32  	%r11, %r10, 15;
	setp.lt.u32 	%p69, %r179, 7680;
	@%p69 bra 	$L__BB14_8;
	or.b32  	%r331, %r332, 4096;
	add.s32 	%r330, %r332, %r341;
	and.b32  	%r181, %r10, 16777200;
	neg.s32 	%r329, %r181;
$L__BB14_6:
	.pragma "nounroll";
	cvt.u64.u32 	%rd235, %r330;
	add.s64 	%rd236, %rd1, %rd235;
	ld.global.u8 	%rs48, [%rd236];
	setp.eq.s16 	%p70, %rs48, 49;
	selp.u64 	%rd237, 1, 0, %p70;
	add.s64 	%rd238, %rd463, %rd237;
	add.s32 	%r182, %r330, 512;
	cvt.u64.u32 	%rd239, %r182;
	add.s64 	%rd240, %rd1, %rd239;
	ld.global.u8 	%rs49, [%rd240];
	setp.eq.s16 	%p71, %rs49, 49;
	selp.u64 	%rd241, 1, 0, %p71;
	add.s64 	%rd242, %rd238, %rd241;
	add.s32 	%r183, %r330, 1024;
	cvt.u64.u32 	%rd243, %r183;
	add.s64 	%rd244, %rd1, %rd243;
	ld.global.u8 	%rs50, [%rd244];
	setp.eq.s16 	%p72, %rs50, 49;
	selp.u64 	%rd245, 1, 0, %p72;
	add.s64 	%rd246, %rd242, %rd245;
	add.s32 	%r184, %r330, 1536;
	cvt.u64.u32 	%rd247, %r184;
	add.s64 	%rd248, %rd1, %rd247;
	ld.global.u8 	%rs51, [%rd248];
	setp.eq.s16 	%p73, %rs51, 49;
	selp.u64 	%rd249, 1, 0, %p73;
	add.s64 	%rd250, %rd246, %rd249;
	add.s32 	%r185, %r330, 2048;
	cvt.u64.u32 	%rd251, %r185;
	add.s64 	%rd252, %rd1, %rd251;
	ld.global.u8 	%rs52, [%rd252];
	setp.eq.s16 	%p74, %rs52, 49;
	selp.u64 	%rd253, 1, 0, %p74;
	add.s64 	%rd254, %rd250, %rd253;
	add.s32 	%r186, %r330, 2560;
	cvt.u64.u32 	%rd255, %r186;
	add.s64 	%rd256, %rd1, %rd255;
	ld.global.u8 	%rs53, [%rd256];
	setp.eq.s16 	%p75, %rs53, 49;
	selp.u64 	%rd257, 1, 0, %p75;
	add.s64 	%rd258, %rd254, %rd257;
	add.s32 	%r187, %r330, 3072;
	cvt.u64.u32 	%rd259, %r187;
	add.s64 	%rd260, %rd1, %rd259;
	ld.global.u8 	%rs54, [%rd260];
	setp.eq.s16 	%p76, %rs54, 49;
	selp.u64 	%rd261, 1, 0, %p76;
	add.s64 	%rd262, %rd258, %rd261;
	add.s32 	%r188, %r330, 3584;
	cvt.u64.u32 	%rd263, %r188;
	add.s64 	%rd264, %rd1, %rd263;
	ld.global.u8 	%rs55, [%rd264];
	setp.eq.s16 	%p77, %rs55, 49;
	selp.u64 	%rd265, 1, 0, %p77;
	add.s64 	%rd266, %rd262, %rd265;
	add.s32 	%r189, %r330, 4096;
	cvt.u64.u32 	%rd267, %r189;
	add.s64 	%rd268, %rd1, %rd267;
	ld.global.u8 	%rs56, [%rd268];
	setp.eq.s16 	%p78, %rs56, 49;
	selp.u64 	%rd269, 1, 0, %p78;
	add.s64 	%rd270, %rd266, %rd269;
	add.s32 	%r190, %r330, 4608;
	cvt.u64.u32 	%rd271, %r190;
	add.s64 	%rd272, %rd1, %rd271;
	ld.global.u8 	%rs57, [%rd272];
	setp.eq.s16 	%p79, %rs57, 49;
	selp.u64 	%rd273, 1, 0, %p79;
	add.s64 	%rd274, %rd270, %rd273;
	add.s32 	%r191, %r330, 5120;
	cvt.u64.u32 	%rd275, %r191;
	add.s64 	%rd276, %rd1, %rd275;
	ld.global.u8 	%rs58, [%rd276];
	setp.eq.s16 	%p80, %rs58, 49;
	selp.u64 	%rd277, 1, 0, %p80;
	add.s64 	%rd278, %rd274, %rd277;
	add.s32 	%r192, %r330, 5632;
	cvt.u64.u32 	%rd279, %r192;
	add.s64 	%rd280, %rd1, %rd279;
	ld.global.u8 	%rs59, [%rd280];
	setp.eq.s16 	%p81, %rs59, 49;
	selp.u64 	%rd281, 1, 0, %p81;
	add.s64 	%rd282, %rd278, %rd281;
	add.s32 	%r193, %r330, 6144;
	cvt.u64.u32 	%rd283, %r193;
	add.s64 	%rd284, %rd1, %rd283;
	ld.global.u8 	%rs60, [%rd284];
	setp.eq.s16 	%p82, %rs60, 49;
	selp.u64 	%rd285, 1, 0, %p82;
	add.s64 	%rd286, %rd282, %rd285;
	add.s32 	%r194, %r330, 6656;
	cvt.u64.u32 	%rd287, %r194;
	add.s64 	%rd288, %rd1, %rd287;
	ld.global.u8 	%rs61, [%rd288];
	setp.eq.s16 	%p83, %rs61, 49;
	selp.u64 	%rd289, 1, 0, %p83;
	add.s64 	%rd290, %rd286, %rd289;
	add.s32 	%r195, %r330, 7168;
	cvt.u64.u32 	%rd291, %r195;
	add.s64 	%rd292, %rd1, %rd291;
	ld.global.u8 	%rs62, [%rd292];
	setp.eq.s16 	%p84, %rs62, 49;
	selp.u64 	%rd293, 1, 0, %p84;
	add.s64 	%rd294, %rd290, %rd293;
	add.s32 	%r196, %r330, 7680;
	cvt.u64.u32 	%rd295, %r196;
	add.s64 	%rd296, %rd1, %rd295;
	ld.global.u8 	%rs63, [%rd296];
	setp.eq.s16 	%p85, %rs63, 49;
	selp.u64 	%rd297, 1, 0, %p85;
	add.s64 	%rd463, %rd294, %rd297;
	add.s32 	%r331, %r331, 8192;
	add.s32 	%r330, %r330, 8192;
	add.s32 	%r329, %r329, 16;
	setp.ne.s32 	%p86, %r329, 0;
	@%p86 bra 	$L__BB14_6;
	add.s32 	%r332, %r331, -4096;
$L__BB14_8:
	setp.eq.s32 	%p87, %r11, 0;
	@%p87 bra 	$L__BB14_17;
	and.b32  	%r23, %r10, 7;
	setp.lt.u32 	%p88, %r11, 8;
	@%p88 bra 	$L__BB14_11;
	add.s32 	%r197, %r332, %r341;
	cvt.u64.u32 	%rd299, %r197;
	add.s64 	%rd300, %rd1, %rd299;
	ld.global.u8 	%rs64, [%rd300];
	setp.eq.s16 	%p89, %rs64, 49;
	selp.u64 	%rd301, 1, 0, %p89;
	add.s64 	%rd302, %rd463, %rd301;
	add.s32 	%r198, %r197, 512;
	cvt.u64.u32 	%rd303, %r198;
	add.s64 	%rd304, %rd1, %rd303;
	ld.global.u8 	%rs65, [%rd304];
	setp.eq.s16 	%p90, %rs65, 49;
	selp.u64 	%rd305, 1, 0, %p90;
	add.s64 	%rd306, %rd302, %rd305;
	add.s32 	%r199, %r197, 1024;
	cvt.u64.u32 	%rd307, %r199;
	add.s64 	%rd308, %rd1, %rd307;
	ld.global.u8 	%rs66, [%rd308];
	setp.eq.s16 	%p91, %rs66, 49;
	selp.u64 	%rd309, 1, 0, %p91;
	add.s64 	%rd310, %rd306, %rd309;
	add.s32 	%r200, %r197, 1536;
	cvt.u64.u32 	%rd311, %r200;
	add.s64 	%rd312, %rd1, %rd311;
	ld.global.u8 	%rs67, [%rd312];
	setp.eq.s16 	%p92, %rs67, 49;
	selp.u64 	%rd313, 1, 0, %p92;
	add.s64 	%rd314, %rd310, %rd313;
	add.s32 	%r201, %r197, 2048;
	cvt.u64.u32 	%rd315, %r201;
	add.s64 	%rd316, %rd1, %rd315;
	ld.global.u8 	%rs68, [%rd316];
	setp.eq.s16 	%p93, %rs68, 49;
	selp.u64 	%rd317, 1, 0, %p93;
	add.s64 	%rd318, %rd314, %rd317;
	add.s32 	%r202, %r197, 2560;
	cvt.u64.u32 	%rd319, %r202;
	add.s64 	%rd320, %rd1, %rd319;
	ld.global.u8 	%rs69, [%rd320];
	setp.eq.s16 	%p94, %rs69, 49;
	selp.u64 	%rd321, 1, 0, %p94;
	add.s64 	%rd322, %rd318, %rd321;
	add.s32 	%r203, %r197, 3072;
	cvt.u64.u32 	%rd323, %r203;
	add.s64 	%rd324, %rd1, %rd323;
	ld.global.u8 	%rs70, [%rd324];
	setp.eq.s16 	%p95, %rs70, 49;
	selp.u64 	%rd325, 1, 0, %p95;
	add.s64 	%rd326, %rd322, %rd325;
	add.s32 	%r204, %r197, 3584;
	cvt.u64.u32 	%rd327, %r204;
	add.s64 	%rd328, %rd1, %rd327;
	ld.global.u8 	%rs71, [%rd328];
	setp.eq.s16 	%p96, %rs71, 49;
	selp.u64 	%rd329, 1, 0, %p96;
	add.s64 	%rd463, %rd326, %rd329;
	add.s32 	%r332, %r332, 4096;
$L__BB14_11:
	setp.eq.s32 	%p97, %r23, 0;
	@%p97 bra 	$L__BB14_17;
	and.b32  	%r26, %r10, 3;
	setp.lt.u32 	%p98, %r23, 4;
	@%p98 bra 	$L__BB14_14;
	add.s32 	%r205, %r332, %r341;
	cvt.u64.u32 	%rd331, %r205;
	add.s64 	%rd332, %rd1, %rd331;
	ld.global.u8 	%rs72, [%rd332];
	setp.eq.s16 	%p99, %rs72, 49;
	selp.u64 	%rd333, 1, 0, %p99;
	add.s64 	%rd334, %rd463, %rd333;
	add.s32 	%r206, %r205, 512;
	cvt.u64.u32 	%rd335, %r206;
	add.s64 	%rd336, %rd1, %rd335;
	ld.global.u8 	%rs73, [%rd336];
	setp.eq.s16 	%p100, %rs73, 49;
	selp.u64 	%rd337, 1, 0, %p100;
	add.s64 	%rd338, %rd334, %rd337;
	add.s32 	%r207, %r205, 1024;
	cvt.u64.u32 	%rd339, %r207;
	add.s64 	%rd340, %rd1, %rd339;
	ld.global.u8 	%rs74, [%rd340];
	setp.eq.s16 	%p101, %rs74, 49;
	selp.u64 	%rd341, 1, 0, %p101;
	add.s64 	%rd342, %rd338, %rd341;
	add.s32 	%r208, %r205, 1536;
	cvt.u64.u32 	%rd343, %r208;
	add.s64 	%rd344, %rd1, %rd343;
	ld.global.u8 	%rs75, [%rd344];
	setp.eq.s16 	%p102, %rs75, 49;
	selp.u64 	%rd345, 1, 0, %p102;
	add.s64 	%rd463, %rd342, %rd345;
	add.s32 	%r332, %r332, 2048;
$L__BB14_14:
	setp.eq.s32 	%p103, %r26, 0;
	@%p103 bra 	$L__BB14_17;
	add.s32 	%r336, %r332, %r341;
	neg.s32 	%r335, %r26;
$L__BB14_16:
	.pragma "nounroll";
	cvt.u64.u32 	%rd346, %r336;
	add.s64 	%rd347, %rd1, %rd346;
	ld.global.u8 	%rs76, [%rd347];
	setp.eq.s16 	%p104, %rs76, 49;
	selp.u64 	%rd348, 1, 0, %p104;
	add.s64 	%rd463, %rd463, %rd348;
	add.s32 	%r336, %r336, 512;
	add.s32 	%r335, %r335, 1;
	setp.ne.s32 	%p105, %r335, 0;
	@%p105 bra 	$L__BB14_16;
$L__BB14_17:
	setp.lt.u32 	%p106, %r6, 512;
	@%p106 bra 	$L__BB14_22;
	// begin inline asm
	mov.u32 %r272, %laneid;
	// end inline asm
	mov.b64 	{%r274, %r279}, %rd463;
	mov.b32 	%r280, 1;
	mov.b32 	%r321, 31;
	mov.b32 	%r322, -1;
	// begin inline asm
	shfl.sync.down.b32 %r273, %r274, %r280, %r321, %r322;
	// end inline asm
	// begin inline asm
	shfl.sync.down.b32 %r278, %r279, %r280, %r321, %r322;
	// end inline asm
	mov.b64 	%rd407, {%r273, %r278};
	setp.gt.s32 	%p130, %r272, 30;
	selp.b64 	%rd408, 0, %rd407, %p130;
	add.s64 	%rd409, %rd408, %rd463;
	mov.b64 	{%r284, %r289}, %rd409;
	mov.b32 	%r290, 2;
	// begin inline asm
	shfl.sync.down.b32 %r283, %r284, %r290, %r321, %r322;
	// end inline asm
	// begin inline asm
	shfl.sync.down.b32 %r288, %r289, %r290, %r321, %r322;
	// end inline asm
	mov.b64 	%rd410, {%r283, %r288};
	setp.gt.s32 	%p131, %r272, 29;
	selp.b64 	%rd411, 0, %rd410, %p131;
	add.s64 	%rd412, %rd411, %rd409;
	mov.b64 	{%r294, %r299}, %rd412;
	mov.b32 	%r300, 4;
	// begin inline asm
	shfl.sync.down.b32 %r293, %r294, %r300, %r321, %r322;
	// end inline asm
	// begin inline asm
	shfl.sync.down.b32 %r298, %r299, %r300, %r321, %r322;
	// end inline asm
	mov.b64 	%rd413, {%r293, %r298};
	setp.gt.s32 	%p132, %r272, 27;
	selp.b64 	%rd414, 0, %rd413, %p132;
	add.s64 	%rd415, %rd414, %rd412;
	mov.b64 	{%r304, %r309}, %rd415;
	mov.b32 	%r310, 8;
	// begin inline asm
	shfl.sync.down.b32 %r303, %r304, %r310, %r321, %r322;
	// end inline asm
	// begin inline asm
	shfl.sync.down.b32 %r308, %r309, %r310, %r321, %r322;
	// end inline asm
	mov.b64 	%rd416, {%r303, %r308};
	setp.gt.s32 	%p133, %r272, 23;
	selp.b64 	%rd417, 0, %rd416, %p133;
	add.s64 	%rd418, %rd417, %rd415;
	mov.b64 	{%r314, %r319}, %rd418;
	mov.b32 	%r320, 16;
	// begin inline asm
	shfl.sync.down.b32 %r313, %r314, %r320, %r321, %r322;
	// end inline asm
	// begin inline asm
	shfl.sync.down.b32 %r318, %r319, %r320, %r321, %r322;
	// end inline asm
	mov.b64 	%rd419, {%r313, %r318};
	setp.gt.s32 	%p134, %r272, 15;
	selp.b64 	%rd420, 0, %rd419, %p134;
	add.s64 	%rd474, %rd420, %rd418;
	setp.ne.s32 	%p135, %r272, 0;
	@%p135 bra 	$L__BB14_20;
	shr.u32 	%r323, %r7, 2;
	and.b32  	%r324, %r323, 248;
	mov.u32 	%r325, _ZZN3cub18CUB_300001_SM_10006detail6reduce18DeviceReduceKernelINS2_10policy_hubIljN4cuda3std3__44plusIlEEE10Policy1000EN6thrust24THRUST_300001_SM_1000_NS18transform_iteratorI7is_tureNSD_10device_ptrIhEEllEEjS9_lNS7_10__identityEEEvT0_PT3_T1_NS0_13GridEvenShareISN_EET2_T4_E12temp_storage;
	add.s32 	%r326, %r325, %r324;
	st.shared.u64 	[%r326+16], %rd474;
$L__BB14_20:
	bar.sync 	0;
	setp.ne.s32 	%p136, %r7, 0;
	@%p136 bra 	$L__BB14_48;
	ld.shared.u64 	%rd421, [_ZZN3cub18CUB_300001_SM_10006detail6reduce18DeviceReduceKernelINS2_10policy_hubIljN4cuda3std3__44plusIlEEE10Policy1000EN6thrust24THRUST_300001_SM_1000_NS18transform_iteratorI7is_tureNSD_10device_ptrIhEEllEEjS9_lNS7_10__identityEEEvT0_PT3_T1_NS0_13GridEvenShareISN_EET2_T4_E12temp_storage+24];
	add.s64 	%rd422, %rd421, %rd474;
	ld.shared.u64 	%rd423, [_ZZN3cub18CUB_300001_SM_10006detail6reduce18DeviceReduceKernelINS2_10policy_hubIljN4cuda3std3__44plusIlEEE10Policy1000EN6thrust24THRUST_300001_SM_1000_NS18transform_iteratorI7is_tureNSD_10device_ptrIhEEllEEjS9_lNS7_10__identityEEEvT0_PT3_T1_NS0_13GridEvenShareISN_EET2_T4_E12temp_storage+32];
	add.s64 	%rd424, %rd422, %rd423;
	ld.shared.u64 	%rd425, [_ZZN3cub18CUB_300001_SM_10006detail6reduce18DeviceReduceKernelINS2_10policy_hubIljN4cuda3std3__44plusIlEEE10Policy1000EN6thrust24THRUST_300001_SM_1000_NS18transform_iteratorI7is_tureNSD_10device_ptrIhEEllEEjS9_lNS7_10__identityEEEvT0_PT3_T1_NS0_13GridEvenShareISN_EET2_T4_E12temp_storage+40];
	add.s64 	%rd426, %rd424, %rd425;
	ld.shared.u64 	%rd427, [_ZZN3cub18CUB_300001_SM_10006detail6reduce18DeviceReduceKernelINS2_10policy_hubIljN4cuda3std3__44plusIlEEE10Policy1000EN6thrust24THRUST_300001_SM_1000_NS18transform_iteratorI7is_tureNSD_10device_ptrIhEEllEEjS9_lNS7_10__identityEEEvT0_PT3_T1_NS0_13GridEvenShareISN_EET2_T4_E12temp_storage+48];
	add.s64 	%rd428, %rd426, %rd427;
	ld.shared.u64 	%rd429, [_ZZN3cub18CUB_300001_SM_10006detail6reduce18DeviceReduceKernelINS2_10policy_hubIljN4cuda3std3__44plusIlEEE10Policy1000EN6thrust24THRUST_300001_SM_1000_NS18transform_iteratorI7is_tureNSD_10device_ptrIhEEllEEjS9_lNS7_10__identityEEEvT0_PT3_T1_NS0_13GridEvenShareISN_EET2_T4_E12temp_storage+56];
	add.s64 	%rd430, %rd428, %rd429;
	ld.shared.u64 	%rd431, [_ZZN3cub18CUB_300001_SM_10006detail6reduce18DeviceReduceKernelINS2_10policy_hubIljN4cuda3std3__44plusIlEEE10Policy1000EN6thrust24THRUST_300001_SM_1000_NS18transform_iteratorI7is_tureNSD_10device_ptrIhEEllEEjS9_lNS7_10__identityEEEvT0_PT3_T1_NS0_13GridEvenShareISN_EET2_T4_E12temp_storage+64];
	add.s64 	%rd432, %rd430, %rd431;
	ld.shared.u64 	%rd433, [_ZZN3cub18CUB_300001_SM_10006detail6reduce18DeviceReduceKernelINS2_10policy_hubIljN4cuda3std3__44plusIlEEE10Policy1000EN6thrust24THRUST_300001_SM_1000_NS18transform_iteratorI7is_tureNSD_10device_ptrIhEEllEEjS9_lNS7_10__identityEEEvT0_PT3_T1_NS0_13GridEvenShareISN_EET2_T4_E12temp_storage+72];
	add.s64 	%rd434, %rd432, %rd433;
	ld.shared.u64 	%rd435, [_ZZN3cub18CUB_300001_SM_10006detail6reduce18DeviceReduceKernelINS2_10policy_hubIljN4cuda3std3__44plusIlEEE10Policy1000EN6thrust24THRUST_300001_SM_1000_NS18transform_iteratorI7is_tureNSD_10device_ptrIhEEllEEjS9_lNS7_10__identityEEEvT0_PT3_T1_NS0_13GridEvenShareISN_EET2_T4_E12temp_storage+80];
	add.s64 	%rd436, %rd434, %rd435;
	ld.shared.u64 	%rd437, [_ZZN3cub18CUB_300001_SM_10006detail6reduce18DeviceReduceKernelINS2_10policy_hubIljN4cuda3std3__44plusIlEEE10Policy1000EN6thrust24THRUST_300001_SM_1000_NS18transform_iteratorI7is_tureNSD_10device_ptrIhEEllEEjS9_lNS7_10__identityEEEvT0_PT3_T1_NS0_13GridEvenShareISN_EET2_T4_E12temp_storage+88];
	add.s64 	%rd438, %rd436, %rd437;
	ld.shared.u64 	%rd439, [_ZZN3cub18CUB_300001_SM_10006detail6reduce18DeviceReduceKernelINS2_10policy_hubIljN4cuda3std3__44plusIlEEE10Policy1000EN6thrust24THRUST_300001_SM_1000_NS18transform_iteratorI7is_tureNSD_10device_ptrIhEEllEEjS9_lNS7_10__identityEEEvT0_PT3_T1_NS0_13GridEvenShareISN_EET2_T4_E12temp_storage+96];
	add.s64 	%rd440, %rd438, %rd439;
	ld.shared.u64 	%rd441, [_ZZN3cub18CUB_300001_SM_10006detail6reduce18DeviceReduceKernelINS2_10policy_hubIljN4cuda3std3__44plusIlEEE10Policy1000EN6thrust24THRUST_300001_SM_1000_NS18transform_iteratorI7is_tureNSD_10device_ptrIhEEllEEjS9_lNS7_10__identityEEEvT0_PT3_T1_NS0_13GridEvenShareISN_EET2_T4_E12temp_storage+104];
	add.s64 	%rd442, %rd440, %rd441;
	ld.shared.u64 	%rd443, [_ZZN3cub18CUB_300001_SM_10006detail6reduce18DeviceReduceKernelINS2_10policy_hubIljN4cuda3std3__44plusIlEEE10Policy1000EN6thrust24THRUST_300001_SM_1000_NS18transform_iteratorI7is_tureNSD_10device_ptrIhEEllEEjS9_lNS7_10__identityEEEvT0_PT3_T1_NS0_13GridEvenShareISN_EET2_T4_E12temp_storage+112];
	add.s64 	%rd444, %rd442, %rd443;
	ld.shared.u64 	%rd445, [_ZZN3cub18CUB_300001_SM_10006detail6reduce18DeviceReduceKernelINS2_10policy_hubIljN4cuda3std3__44plusIlEEE10Policy1000EN6thrust24THRUST_300001_SM_1000_NS18transform_iteratorI7is_tureNSD_10device_ptrIhEEllEEjS9_lNS7_10__identityEEEvT0_PT3_T1_NS0_13GridEvenShareISN_EET2_T4_E12temp_storage+120];
	add.s64 	%rd446, %rd444, %rd445;
	ld.shared.u64 	%rd447, [_ZZN3cub18CUB_300001_SM_10006detail6reduce18DeviceReduceKernelINS2_10policy_hubIljN4cuda3std3__44plusIlEEE10Policy1000EN6thrust24THRUST_300001_SM_1000_NS18transform_iteratorI7is_tureNSD_10device_ptrIhEEllEEjS9_lNS7_10__identityEEEvT0_PT3_T1_NS0_13GridEvenShareISN_EET2_T4_E12temp_storage+128];
	add.s64 	%rd448, %rd446, %rd447;
	ld.shared.u64 	%rd449, [_ZZN3cub18CUB_300001_SM_10006detail6reduce18DeviceReduceKernelINS2_10policy_hubIljN4cuda3std3__44plusIlEEE10Policy1000EN6thrust24THRUST_300001_SM_1000_NS18transform_iteratorI7is_tureNSD_10device_ptrIhEEllEEjS9_lNS7_10__identityEEEvT0_PT3_T1_NS0_13GridEvenShareISN_EET2_T4_E12temp_storage+136];
	add.s64 	%rd474, %rd448, %rd449;
	bra.uni 	$L__BB14_48;
$L__BB14_22:
	// begin inline asm
	mov.u32 %r209, %laneid;
	// end inline asm
	and.b32  	%r260, %r7, 992;
	add.s32 	%r261, %r260, 32;
	setp.gt.u32 	%p107, %r261, %r6;
	not.b32 	%r262, %r260;
	add.s32 	%r263, %r6, %r262;
	selp.b32 	%r258, %r263, 31, %p107;
	mov.b64 	{%r211, %r216}, %rd463;
	mov.b32 	%r217, 1;
	mov.b32 	%r259, -1;
	// begin inline asm
	shfl.sync.down.b32 %r210, %r211, %r217, %r258, %r259;
	// end inline asm
	// begin inline asm
	shfl.sync.down.b32 %r215, %r216, %r217, %r258, %r259;
	// end inline asm
	mov.b64 	%rd349, {%r210, %r215};
	setp.lt.s32 	%p108, %r209, %r258;
	selp.b64 	%rd350, %rd349, 0, %p108;
	add.s64 	%rd351, %rd350, %rd463;
	mov.b64 	{%r221, %r226}, %rd351;
	mov.b32 	%r227, 2;
	// begin inline asm
	shfl.sync.down.b32 %r220, %r221, %r227, %r258, %r259;
	// end inline asm
	// begin inline asm
	shfl.sync.down.b32 %r225, %r226, %r227, %r258, %r259;
	// end inline asm
	mov.b64 	%rd352, {%r220, %r225};
	add.s32 	%r264, %r209, 2;
	setp.gt.s32 	%p109, %r264, %r258;
	selp.b64 	%rd353, 0, %rd352, %p109;
	add.s64 	%rd354, %rd353, %rd351;
	mov.b64 	{%r231, %r236}, %rd354;
	mov.b32 	%r237, 4;
	// begin inline asm
	shfl.sync.down.b32 %r230, %r231, %r237, %r258, %r259;
	// end inline asm
	// begin inline asm
	shfl.sync.down.b32 %r235, %r236, %r237, %r258, %r259;
	// end inline asm
	mov.b64 	%rd355, {%r230, %r235};
	add.s32 	%r265, %r209, 4;
	setp.gt.s32 	%p110, %r265, %r258;
	selp.b64 	%rd356, 0, %rd355, %p110;
	add.s64 	%rd357, %rd356, %rd354;
	mov.b64 	{%r241, %r246}, %rd357;
	mov.b32 	%r247, 8;
	// begin inline asm
	shfl.sync.down.b32 %r240, %r241, %r247, %r258, %r259;
	// end inline asm
	// begin inline asm
	shfl.sync.down.b32 %r245, %r246, %r247, %r258, %r259;
	// end inline asm
	mov.b64 	%rd358, {%r240, %r245};
	add.s32 	%r266, %r209, 8;
	setp.gt.s32 	%p111, %r266, %r258;
	selp.b64 	%rd359, 0, %rd358, %p111;
	add.s64 	%rd360, %rd359, %rd357;
	mov.b64 	{%r251, %r256}, %rd360;
	mov.b32 	%r257, 16;
	// begin inline asm
	shfl.sync.down.b32 %r250, %r251, %r257, %r258, %r259;
	// end inline asm
	// begin inline asm
	shfl.sync.down.b32 %r255, %r256, %r257, %r258, %r259;
	// end inline asm
	mov.b64 	%rd361, {%r250, %r255};
	add.s32 	%r267, %r209, 16;
	setp.gt.s32 	%p112, %r267, %r258;
	selp.b64 	%rd362, 0, %rd361, %p112;
	add.s64 	%rd474, %rd362, %rd360;
	setp.ne.s32 	%p113, %r209, 0;
	@%p113 bra 	$L__BB14_24;
	shr.u32 	%r268, %r7, 2;
	and.b32  	%r269, %r268, 248;
	mov.u32 	%r270, _ZZN3cub18CUB_300001_SM_10006detail6reduce18DeviceReduceKernelINS2_10policy_hubIljN4cuda3std3__44plusIlEEE10Policy1000EN6thrust24THRUST_300001_SM_1000_NS18transform_iteratorI7is_tureNSD_10device_ptrIhEEllEEjS9_lNS7_10__identityEEEvT0_PT3_T1_NS0_13GridEvenShareISN_EET2_T4_E12temp_storage;
	add.s32 	%r271, %r270, %r269;
	st.shared.u64 	[%r271+16], %rd474;
$L__BB14_24:
	bar.sync 	0;
	setp.ne.s32 	%p114, %r7, 0;
	@%p114 bra 	$L__BB14_48;
	setp.gt.u32 	%p115, %r6, 32;
	ld.shared.u64 	%rd363, [_ZZN3cub18CUB_300001_SM_10006detail6reduce18DeviceReduceKernelINS2_10policy_hubIljN4cuda3std3__44plusIlEEE10Policy1000EN6thrust24THRUST_300001_SM_1000_NS18transform_iteratorI7is_tureNSD_10device_ptrIhEEllEEjS9_lNS7_10__identityEEEvT0_PT3_T1_NS0_13GridEvenShareISN_EET2_T4_E12temp_storage+24];
	selp.b64 	%rd364, %rd363, 0, %p115;
	add.s64 	%rd365, %rd364, %rd474;
	setp.gt.u32 	%p116, %r6, 64;
	ld.shared.u64 	%rd366, [_ZZN3cub18CUB_300001_SM_10006detail6reduce18DeviceReduceKernelINS2_10policy_hubIljN4cuda3std3__44plusIlEEE10Policy1000EN6thrust24THRUST_300001_SM_1000_NS18transform_iteratorI7is_tureNSD_10device_ptrIhEEllEEjS9_lNS7_10__identityEEEvT0_PT3_T1_NS0_13GridEvenShareISN_EET2_T4_E12temp_storage+32];
	selp.b64 	%rd367, %rd366, 0, %p116;
	add.s64 	%rd368, %rd365, %rd367;
	setp.gt.u32 	%p117, %r6, 96;
	ld.shared.u64 	%rd369, [_ZZN3cub18CUB_300001_SM_10006detail6reduce18DeviceReduceKernelINS2_10policy_hubIljN4cuda3std3__44plusIlEEE10Policy1000EN6thrust24THRUST_300001_SM_1000_NS18transform_iteratorI7is_tureNSD_10device_ptrIhEEllEEjS9_lNS7_10__identityEEEvT0_PT3_T1_NS0_13GridEvenShareISN_EET2_T4_E12temp_storage+40];
	selp.b64 	%rd370, %rd369, 0, %p117;
	add.s64 	%rd371, %rd368, %rd370;
	setp.gt.u32 	%p118, %r6, 128;
	ld.shared.u64 	%rd372, [_ZZN3cub18CUB_300001_SM_10006detail6reduce18DeviceReduceKernelINS2_10policy_hubIljN4cuda3std3__44plusIlEEE10Policy1000EN6thrust24THRUST_300001_SM_1000_NS18transform_iteratorI7is_tureNSD_10device_ptrIhEEllEEjS9_lNS7_10__identityEEEvT0_PT3_T1_NS0_13GridEvenShareISN_EET2_T4_E12temp_storage+48];
	selp.b64 	%rd373, %rd372, 0, %p118;
	add.s64 	%rd374, %rd371, %rd373;
	setp.gt.u32 	%p119, %r6, 160;
	ld.shared.u64 	%rd375, [_ZZN3cub18CUB_300001_SM_10006detail6reduce18DeviceReduceKernelINS2_10policy_hubIljN4cuda3std3__44plusIlEEE10Policy1000EN6thrust24THRUST_300001_SM_1000_NS18transform_iteratorI7is_tureNSD_10device_ptrIhEEllEEjS9_lNS7_10__identityEEEvT0_PT3_T1_NS0_13GridEvenShareISN_EET2_T4_E12temp_storage+56];
	selp.b64 	%rd376, %rd375, 0, %p119;
	add.s64 	%rd377, %rd374, %rd376;
	setp.gt.u32 	%p120, %r6, 192;
	ld.shared.u64 	%rd378, [_ZZN3cub18CUB_300001_SM_10006detail6reduce18DeviceReduceKernelINS2_10policy_hubIljN4cuda3std3__44plusIlEEE10Policy1000EN6thrust24THRUST_300001_SM_1000_NS18transform_iteratorI7is_tureNSD_10device_ptrIhEEllEEjS9_lNS7_10__identityEEEvT0_PT3_T1_NS0_13GridEvenShareISN_EET2_T4_E12temp_storage+64];
	selp.b64 	%rd379, %rd378, 0, %p120;
	add.s64 	%rd380, %rd377, %rd379;
	setp.gt.u32 	%p121, %r6, 224;
	ld.shared.u64 	%rd381, [_ZZN3cub18CUB_300001_SM_10006detail6reduce18DeviceReduceKernelINS2_10policy_hubIljN4cuda3std3__44plusIlEEE10Policy1000EN6thrust24THRUST_300001_SM_1000_NS18transform_iteratorI7is_tureNSD_10device_ptrIhEEllEEjS9_lNS7_10__identityEEEvT0_PT3_T1_NS0_13GridEvenShareISN_EET2_T4_E12temp_storage+72];
	selp.b64 	%rd382, %rd381, 0, %p121;
	add.s64 	%rd383, %rd380, %rd382;
	setp.gt.u32 	%p122, %r6, 256;
	ld.shared.u64 	%rd384, [_ZZN3cub18CUB_300001_SM_10006detail6reduce18DeviceReduceKernelINS2_10policy_hubIljN4cuda3std3__44plusIlEEE10Policy1000EN6thrust24THRUST_300001_SM_1000_NS18transform_iteratorI7is_tureNSD_10device_ptrIhEEllEEjS9_lNS7_10__identityEEEvT0_PT3_T1_NS0_13GridEvenShareISN_EET2_T4_E12temp_storage+80];
	selp.b64 	%rd385, %rd384, 0, %p122;
	add.s64 	%rd386, %rd383, %rd385;
	setp.gt.u32 	%p123, %r6, 288;
	ld.shared.u64 	%rd387, [_ZZN3cub18CUB_300001_SM_10006detail6reduce18DeviceReduceKernelINS2_10policy_hubIljN4cuda3std3__44plusIlEEE10Policy1000EN6thrust24THRUST_300001_SM_1000_NS18transform_iteratorI7is_tureNSD_10device_ptrIhEEllEEjS9_lNS7_10__identityEEEvT0_PT3_T1_NS0_13GridEvenShareISN_EET2_T4_E12temp_storage+88];
	selp.b64 	%rd388, %rd387, 0, %p123;
	add.s64 	%rd389, %rd386, %rd388;
	setp.gt.u32 	%p124, %r6, 320;
	ld.shared.u64 	%rd390, [_ZZN3cub18CUB_300001_SM_10006detail6reduce18DeviceReduceKernelINS2_10policy_hubIljN4cuda3std3__44plusIlEEE10Policy1000EN6thrust24THRUST_300001_SM_1000_NS18transform_iteratorI7is_tureNSD_10device_ptrIhEEllEEjS9_lNS7_10__identityEEEvT0_PT3_T1_NS0_13GridEvenShareISN_EET2_T4_E12temp_storage+96];
	selp.b64 	%rd391, %rd390, 0, %p124;
	add.s64 	%rd392, %rd389, %rd391;
	setp.gt.u32 	%p125, %r6, 352;
	ld.shared.u64 	%rd393, [_ZZN3cub18CUB_300001_SM_10006detail6reduce18DeviceReduceKernelINS2_10policy_hubIljN4cuda3std3__44plusIlEEE10Policy1000EN6thrust24THRUST_300001_SM_1000_NS18transform_iteratorI7is_tureNSD_10device_ptrIhEEllEEjS9_lNS7_10__identityEEEvT0_PT3_T1_NS0_13GridEvenShareISN_EET2_T4_E12temp_storage+104];
	selp.b64 	%rd394, %rd393, 0, %p125;
	add.s64 	%rd395, %rd392, %rd394;
	setp.gt.u32 	%p126, %r6, 384;
	ld.shared.u64 	%rd396, [_ZZN3cub18CUB_300001_SM_10006detail6reduce18DeviceReduceKernelINS2_10policy_hubIljN4cuda3std3__44plusIlEEE10Policy1000EN6thrust24THRUST_300001_SM_1000_NS18transform_iteratorI7is_tureNSD_10device_ptrIhEEllEEjS9_lNS7_10__identityEEEvT0_PT3_T1_NS0_13GridEvenShareISN_EET2_T4_E12temp_storage+112];
	selp.b64 	%rd397, %rd396, 0, %p126;
	add.s64 	%rd398, %rd395, %rd397;
	setp.gt.u32 	%p127, %r6, 416;
	ld.shared.u64 	%rd399, [_ZZN3cub18CUB_300001_SM_10006detail6reduce18DeviceReduceKernelINS2_10policy_hubIljN4cuda3std3__44plusIlEEE10Policy1000EN6thrust24THRUST_300001_SM_1000_NS18transform_iteratorI7is_tureNSD_10device_ptrIhEEllEEjS9_lNS7_10__identityEEEvT0_PT3_T1_NS0_13GridEvenShareISN_EET2_T4_E12temp_storage+120];
	selp.b64 	%rd400, %rd399, 0, %p127;
	add.s64 	%rd401, %rd398, %rd400;
	setp.gt.u32 	%p128, %r6, 448;
	ld.shared.u64 	%rd402, [_ZZN3cub18CUB_300001_SM_10006detail6reduce18DeviceReduceKernelINS2_10policy_hubIljN4cuda3std3__44plusIlEEE10Policy1000EN6thrust24THRUST_300001_SM_1000_NS18transform_iteratorI7is_tureNSD_10device_ptrIhEEllEEjS9_lNS7_10__identityEEEvT0_PT3_T1_NS0_13GridEvenShareISN_EET2_T4_E12temp_storage+128];
	selp.b64 	%rd403, %rd402, 0, %p128;
	add.s64 	%rd404, %rd401, %rd403;
	setp.gt.u32 	%p129, %r6, 480;
	ld.shared.u64 	%rd405, [_ZZN3cub18CUB_300001_SM_10006detail6reduce18DeviceReduceKernelINS2_10policy_hubIljN4cuda3std3__44plusIlEEE10Policy1000EN6thrust24THRUST_300001_SM_1000_NS18transform_iteratorI7is_tureNSD_10device_ptrIhEEllEEjS9_lNS7_10__identityEEEvT0_PT3_T1_NS0_13GridEvenShareISN_EET2_T4_E12temp_storage+136];
	selp.b64 	%rd406, %rd405, 0, %p129;
	add.s64 	%rd474, %rd404, %rd406;
	bra.uni 	$L__BB14_48;
$L__BB14_26:
	mov.u32 	%r35, %tid.x;
	add.s32 	%r72, %r341, %r35;
	cvt.u64.u32 	%rd42, %r72;
	add.s64 	%rd43, %rd1, %rd42;
	ld.global.u8 	%rs1, [%rd43];
	setp.eq.s16 	%p2, %rs1, 49;
	selp.u64 	%rd44, 1, 0, %p2;
	ld.global.u8 	%rs2, [%rd43+512];
	setp.eq.s16 	%p3, %rs2, 49;
	selp.u64 	%rd45, 1, 0, %p3;
	ld.global.u8 	%rs3, [%rd43+1024];
	setp.eq.s16 	%p4, %rs3, 49;
	selp.u64 	%rd46, 1, 0, %p4;
	ld.global.u8 	%rs4, [%rd43+1536];
	setp.eq.s16 	%p5, %rs4, 49;
	selp.u64 	%rd47, 1, 0, %p5;
	ld.global.u8 	%rs5, [%rd43+2048];
	setp.eq.s16 	%p6, %rs5, 49;
	selp.u64 	%rd48, 1, 0, %p6;
	ld.global.u8 	%rs6, [%rd43+2560];
	setp.eq.s16 	%p7, %rs6, 49;
	selp.u64 	%rd49, 1, 0, %p7;
	ld.global.u8 	%rs7, [%rd43+3072];
	setp.eq.s16 	%p8, %rs7, 49;
	selp.u64 	%rd50, 1, 0, %p8;
	add.s64 	%rd51, %rd45, %rd44;
	add.s64 	%rd52, %rd51, %rd46;
	add.s64 	%rd53, %rd52, %rd47;
	add.s64 	%rd54, %rd53, %rd48;
	add.s64 	%rd55, %rd54, %rd49;
	add.s64 	%rd473, %rd55, %rd50;
	setp.lt.u32 	%p9, %r6, %r4;
	@%p9 bra 	$L__BB14_44;
	add.s32 	%r36, %r4, %r341;
	not.b32 	%r74, %r35;
	add.s32 	%r75, %r74, %r1;
	sub.s32 	%r76, %r75, %r4;
	sub.s32 	%r338, %r76, %r341;
	add.s32 	%r77, %r36, %r35;
	add.s32 	%r337, %r77, 4096;
	mov.b32 	%r340, 0;
	cvt.u64.u32 	%rd57, %r35;
	mov.u32 	%r339, %r36;
$L__BB14_28:
	add.s32 	%r341, %r341, %r4;
	add.s32 	%r78, %r1, -3584;
	setp.gt.u32 	%p10, %r341, %r78;
	@%p10 bra 	$L__BB14_30;
	cvt.u64.u32 	%rd56, %r341;
	add.s64 	%rd58, %rd57, %rd56;
	add.s64 	%rd59, %rd1, %rd58;
	ld.global.u8 	%rs8, [%rd59];
	setp.eq.s16 	%p11, %rs8, 49;
	selp.u64 	%rd60, 1, 0, %p11;
	ld.global.u8 	%rs9, [%rd59+512];
	setp.eq.s16 	%p12, %rs9, 49;
	selp.u64 	%rd61, 1, 0, %p12;
	ld.global.u8 	%rs10, [%rd59+1024];
	setp.eq.s16 	%p13, %rs10, 49;
	selp.u64 	%rd62, 1, 0, %p13;
	ld.global.u8 	%rs11, [%rd59+1536];
	setp.eq.s16 	%p14, %rs11, 49;
	selp.u64 	%rd63, 1, 0, %p14;
	ld.global.u8 	%rs12, [%rd59+2048];
	setp.eq.s16 	%p15, %rs12, 49;
	selp.u64 	%rd64, 1, 0, %p15;
	ld.global.u8 	%rs13, [%rd59+2560];
	setp.eq.s16 	%p16, %rs13, 49;
	selp.u64 	%rd65, 1, 0, %p16;
	ld.global.u8 	%rs14, [%rd59+3072];
	setp.eq.s16 	%p17, %rs14, 49;
	selp.u64 	%rd66, 1, 0, %p17;
	add.s64 	%rd67, %rd473, %rd60;
	add.s64 	%rd68, %rd67, %rd61;
	add.s64 	%rd69, %rd68, %rd62;
	add.s64 	%rd70, %rd69, %rd63;
	add.s64 	%rd71, %rd70, %rd64;
	add.s64 	%rd72, %rd71, %rd65;
	add.s64 	%rd473, %rd72, %rd66;
	sub.s32 	%r79, %r1, %r341;
	setp.lt.u32 	%p18, %r79, %r4;
	add.s32 	%r340, %r340, 1;
	add.s32 	%r339, %r339, %r4;
	sub.s32 	%r338, %r338, %r4;
	add.s32 	%r337, %r337, %r4;
	@%p18 bra 	$L__BB14_44;
	bra.uni 	$L__BB14_28;
$L__BB14_30:
	setp.le.u32 	%p19, %r1, %r341;
	sub.s32 	%r80, %r1, %r341;
	setp.ge.s32 	%p20, %r35, %r80;
	or.pred  	%p21, %p19, %p20;
	@%p21 bra 	$L__BB14_44;
	not.b32 	%r82, %r35;
	add.s32 	%r83, %r1, %r82;
	sub.s32 	%r84, %r83, %r36;
	mul.lo.s32 	%r85, %r2, %r340;
	mad.lo.s32 	%r86, %r85, -3584, %r84;
	shr.u32 	%r87, %r86, 9;
	add.s32 	%r49, %r87, 1;
	and.b32  	%r50, %r49, 15;
	setp.lt.u32 	%p22, %r86, 7680;
	mov.u32 	%r346, %r35;
	@%p22 bra 	$L__BB14_35;
	or.b32  	%r344, %r35, 4096;
	shr.u32 	%r88, %r338, 9;
	add.s32 	%r89, %r88, 1;
	and.b32  	%r90, %r89, 16777200;
	neg.s32 	%r342, %r90;
$L__BB14_33:
	.pragma "nounroll";
	add.s32 	%r91, %r337, -4096;
	cvt.u64.u32 	%rd74, %r91;
	add.s64 	%rd75, %rd1, %rd74;
	ld.global.u8 	%rs15, [%rd75];
	setp.eq.s16 	%p23, %rs15, 49;
	selp.u64 	%rd76, 1, 0, %p23;
	add.s64 	%rd77, %rd473, %rd76;
	add.s32 	%r92, %r337, -3584;
	cvt.u64.u32 	%rd78, %r92;
	add.s64 	%rd79, %rd1, %rd78;
	ld.global.u8 	%rs16, [%rd79];
	setp.eq.s16 	%p24, %rs16, 49;
	selp.u64 	%rd80, 1, 0, %p24;
	add.s64 	%rd81, %rd77, %rd80;
	add.s32 	%r93, %r337, -3072;
	cvt.u64.u32 	%rd82, %r93;
	add.s64 	%rd83, %rd1, %rd82;
	ld.global.u8 	%rs17, [%rd83];
	setp.eq.s16 	%p25, %rs17, 49;
	selp.u64 	%rd84, 1, 0, %p25;
	add.s64 	%rd85, %rd81, %rd84;
	add.s32 	%r94, %r337, -2560;
	cvt.u64.u32 	%rd86, %r94;
	add.s64 	%rd87, %rd1, %rd86;
	ld.global.u8 	%rs18, [%rd87];
	setp.eq.s16 	%p26, %rs18, 49;
	selp.u64 	%rd88, 1, 0, %p26;
	add.s64 	%rd89, %rd85, %rd88;
	add.s32 	%r95, %r337, -2048;
	cvt.u64.u32 	%rd90, %r95;
	add.s64 	%rd91, %rd1, %rd90;
	ld.global.u8 	%rs19, [%rd91];
	setp.eq.s16 	%p27, %rs19, 49;
	selp.u64 	%rd92, 1, 0, %p27;
	add.s64 	%rd93, %rd89, %rd92;
	add.s32 	%r96, %r337, -1536;
	cvt.u64.u32 	%rd94, %r96;
	add.s64 	%rd95, %rd1, %rd94;
	ld.global.u8 	%rs20, [%rd95];
	setp.eq.s16 	%p28, %rs20, 49;
	selp.u64 	%rd96, 1, 0, %p28;
	add.s64 	%rd97, %rd93, %rd96;
	add.s32 	%r97, %r337, -1024;
	cvt.u64.u32 	%rd98, %r97;
	add.s64 	%rd99, %rd1, %rd98;
	ld.global.u8 	%rs21, [%rd99];
	setp.eq.s16 	%p29, %rs21, 49;
	selp.u64 	%rd100, 1, 0, %p29;
	add.s64 	%rd101, %rd97, %rd100;
	add.s32 	%r98, %r337, 3584;
	add.s32 	%r99, %r337, -512;
	cvt.u64.u32 	%rd102, %r99;
	add.s64 	%rd103, %rd1, %rd102;
	ld.global.u8 	%rs22, [%rd103];
	setp.eq.s16 	%p30, %rs22, 49;
	selp.u64 	%rd104, 1, 0, %p30;
	add.s64 	%rd105, %rd101, %rd104;
	cvt.u64.u32 	%rd106, %r337;
	add.s64 	%rd107, %rd1, %rd106;
	ld.global.u8 	%rs23, [%rd107];
	setp.eq.s16 	%p31, %rs23, 49;
	selp.u64 	%rd108, 1, 0, %p31;
	add.s64 	%rd109, %rd105, %rd108;
	add.s32 	%r100, %r337, 512;
	cvt.u64.u32 	%rd110, %r100;
	add.s64 	%rd111, %rd1, %rd110;
	ld.global.u8 	%rs24, [%rd111];
	setp.eq.s16 	%p32, %rs24, 49;
	selp.u64 	%rd112, 1, 0, %p32;
	add.s64 	%rd113, %rd109, %rd112;
	add.s32 	%r101, %r337, 1024;
	cvt.u64.u32 	%rd114, %r101;
	add.s64 	%rd115, %rd1, %rd114;
	ld.global.u8 	%rs25, [%rd115];
	setp.eq.s16 	%p33, %rs25, 49;
	selp.u64 	%rd116, 1, 0, %p33;
	add.s64 	%rd117, %rd113, %rd116;
	add.s32 	%r102, %r337, 1536;
	cvt.u64.u32 	%rd118, %r102;
	add.s64 	%rd119, %rd1, %rd118;
	ld.global.u8 	%rs26, [%rd119];
	setp.eq.s16 	%p34, %rs26, 49;
	selp.u64 	%rd120, 1, 0, %p34;
	add.s64 	%rd121, %rd117, %rd120;
	add.s32 	%r103, %r337, 2048;
	cvt.u64.u32 	%rd122, %r103;
	add.s64 	%rd123, %rd1, %rd122;
	ld.global.u8 	%rs27, [%rd123];
	setp.eq.s16 	%p35, %rs27, 49;
	selp.u64 	%rd124, 1, 0, %p35;
	add.s64 	%rd125, %rd121, %rd124;
	add.s32 	%r104, %r337, 2560;
	cvt.u64.u32 	%rd126, %r104;
	add.s64 	%rd127, %rd1, %rd126;
	ld.global.u8 	%rs28, [%rd127];
	setp.eq.s16 	%p36, %rs28, 49;
	selp.u64 	%rd128, 1, 0, %p36;
	add.s64 	%rd129, %rd125, %rd128;
	add.s32 	%r105, %r337, 3072;
	cvt.u64.u32 	%rd130, %r105;
	add.s64 	%rd131, %rd1, %rd130;
	ld.global.u8 	%rs29, [%rd131];
	setp.eq.s16 	%p37, %rs29, 49;
	selp.u64 	%rd132, 1, 0, %p37;
	add.s64 	%rd133, %rd129, %rd132;
	cvt.u64.u32 	%rd134, %r98;
	add.s64 	%rd135, %rd1, %rd134;
	ld.global.u8 	%rs30, [%rd135];
	setp.eq.s16 	%p38, %rs30, 49;
	selp.u64 	%rd136, 1, 0, %p38;
	add.s64 	%rd473, %rd133, %rd136;
	add.s32 	%r344, %r344, 8192;
	add.s32 	%r337, %r337, 8192;
	add.s32 	%r342, %r342, 16;
	setp.ne.s32 	%p39, %r342, 0;
	@%p39 bra 	$L__BB14_33;
	add.s32 	%r346, %r344, -4096;
$L__BB14_35:
	setp.eq.s32 	%p40, %r50, 0;
	@%p40 bra 	$L__BB14_44;
	and.b32  	%r61, %r49, 7;
	setp.lt.u32 	%p41, %r50, 8;
	@%p41 bra 	$L__BB14_38;
	add.s32 	%r106, %r346, %r341;
	cvt.u64.u32 	%rd138, %r106;
	add.s64 	%rd139, %rd1, %rd138;
	ld.global.u8 	%rs31, [%rd139];
	setp.eq.s16 	%p42, %rs31, 49;
	selp.u64 	%rd140, 1, 0, %p42;
	add.s64 	%rd141, %rd473, %rd140;
	add.s32 	%r107, %r106, 512;
	cvt.u64.u32 	%rd142, %r107;
	add.s64 	%rd143, %rd1, %rd142;
	ld.global.u8 	%rs32, [%rd143];
	setp.eq.s16 	%p43, %rs32, 49;
	selp.u64 	%rd144, 1, 0, %p43;
	add.s64 	%rd145, %rd141, %rd144;
	add.s32 	%r108, %r106, 1024;
	cvt.u64.u32 	%rd146, %r108;
	add.s64 	%rd147, %rd1, %rd146;
	ld.global.u8 	%rs33, [%rd147];
	setp.eq.s16 	%p44, %rs33, 49;
	selp.u64 	%rd148, 1, 0, %p44;
	add.s64 	%rd149, %rd145, %rd148;
	add.s32 	%r109, %r106, 1536;
	cvt.u64.u32 	%rd150, %r109;
	add.s64 	%rd151, %rd1, %rd150;
	ld.global.u8 	%rs34, [%rd151];
	setp.eq.s16 	%p45, %rs34, 49;
	selp.u64 	%rd152, 1, 0, %p45;
	add.s64 	%rd153, %rd149, %rd152;
	add.s32 	%r110, %r106, 2048;
	cvt.u64.u32 	%rd154, %r110;
	add.s64 	%rd155, %rd1, %rd154;
	ld.global.u8 	%rs35, [%rd155];
	setp.eq.s16 	%p46, %rs35, 49;
	selp.u64 	%rd156, 1, 0, %p46;
	add.s64 	%rd157, %rd153, %rd156;
	add.s32 	%r111, %r106, 2560;
	cvt.u64.u32 	%rd158, %r111;
	add.s64 	%rd159, %rd1, %rd158;
	ld.global.u8 	%rs36, [%rd159];
	setp.eq.s16 	%p47, %rs36, 49;
	selp.u64 	%rd160, 1, 0, %p47;
	add.s64 	%rd161, %rd157, %rd160;
	add.s32 	%r112, %r106, 3072;
	cvt.u64.u32 	%rd162, %r112;
	add.s64 	%rd163, %rd1, %rd162;
	ld.global.u8 	%rs37, [%rd163];
	setp.eq.s16 	%p48, %rs37, 49;
	selp.u64 	%rd164, 1, 0, %p48;
	add.s64 	%rd165, %rd161, %rd164;
	add.s32 	%r113, %r106, 3584;
	cvt.u64.u32 	%rd166, %r113;
	add.s64 	%rd167, %rd1, %rd166;
	ld.global.u8 	%rs38, [%rd167];
	setp.eq.s16 	%p49, %rs38, 49;
	selp.u64 	%rd168, 1, 0, %p49;
	add.s64 	%rd473, %rd165, %rd168;
	add.s32 	%r346, %r346, 4096;
$L__BB14_38:
	setp.eq.s32 	%p50, %r61, 0;
	@%p50 bra 	$L__BB14_44;
	setp.lt.u32 	%p51, %r61, 4;
	@%p51 bra 	$L__BB14_41;
	add.s32 	%r114, %r346, %r341;
	cvt.u64.u32 	%rd170, %r114;
	add.s64 	%rd171, %rd1, %rd170;
	ld.global.u8 	%rs39, [%rd171];
	setp.eq.s16 	%p52, %rs39, 49;
	selp.u64 	%rd172, 1, 0, %p52;
	add.s64 	%rd173, %rd473, %rd172;
	add.s32 	%r115, %r114, 512;
	cvt.u64.u32 	%rd174, %r115;
	add.s64 	%rd175, %rd1, %rd174;
	ld.global.u8 	%rs40, [%rd175];
	setp.eq.s16 	%p53, %rs40, 49;
	selp.u64 	%rd176, 1, 0, %p53;
	add.s64 	%rd177, %rd173, %rd176;
	add.s32 	%r116, %r114, 1024;
	cvt.u64.u32 	%rd178, %r116;
	add.s64 	%rd179, %rd1, %rd178;
	ld.global.u8 	%rs41, [%rd179];
	setp.eq.s16 	%p54, %rs41, 49;
	selp.u64 	%rd180, 1, 0, %p54;
	add.s64 	%rd181, %rd177, %rd180;
	add.s32 	%r117, %r114, 1536;
	cvt.u64.u32 	%rd182, %r117;
	add.s64 	%rd183, %rd1, %rd182;
	ld.global.u8 	%rs42, [%rd183];
	setp.eq.s16 	%p55, %rs42, 49;
	selp.u64 	%rd184, 1, 0, %p55;
	add.s64 	%rd473, %rd181, %rd184;
	add.s32 	%r346, %r346, 2048;
$L__BB14_41:
	and.b32  	%r118, %r49, 3;
	setp.eq.s32 	%p56, %r118, 0;
	@%p56 bra 	$L__BB14_44;
	add.s32 	%r349, %r346, %r339;
	cvt.u16.u32 	%rs43, %r338;
	shr.u16 	%rs44, %rs43, 9;
	add.s16 	%rs45, %rs44, 1;
	cvt.u32.u16 	%r119, %rs45;
	and.b32  	%r120, %r119, 3;
	neg.s32 	%r348, %r120;
$L__BB14_43:
	.pragma "nounroll";
	cvt.u64.u32 	%rd185, %r349;
	add.s64 	%rd186, %rd1, %rd185;
	ld.global.u8 	%rs46, [%rd186];
	setp.eq.s16 	%p57, %rs46, 49;
	selp.u64 	%rd187, 1, 0, %p57;
	add.s64 	%rd473, %rd473, %rd187;
	add.s32 	%r349, %r349, 512;
	add.s32 	%r348, %r348, 1;
	setp.ne.s32 	%p58, %r348, 0;
	@%p58 bra 	$L__BB14_43;
$L__BB14_44:
	// begin inline asm
	mov.u32 %r121, %laneid;
	// end inline asm
	mov.b64 	{%r123, %r128}, %rd473;
	mov.b32 	%r129, 1;
	mov.b32 	%r170, 31;
	mov.b32 	%r171, -1;
	// begin inline asm
	shfl.sync.down.b32 %r122, %r123, %r129, %r170, %r171;
	// end inline asm
	// begin inline asm
	shfl.sync.down.b32 %r127, %r128, %r129, %r170, %r171;
	// end inline asm
	mov.b64 	%rd188, {%r122, %r127};
	setp.gt.s32 	%p59, %r121, 30;
	selp.b64 	%rd189, 0, %rd188, %p59;
	add.s64 	%rd190, %rd189, %rd473;
	mov.b64 	{%r133, %r138}, %rd190;
	mov.b32 	%r139, 2;
	// begin inline asm
	shfl.sync.down.b32 %r132, %r133, %r139, %r170, %r171;
	// end inline asm
	// begin inline asm
	shfl.sync.down.b32 %r137, %r138, %r139, %r170, %r171;
	// end inline asm
	mov.b64 	%rd191, {%r132, %r137};
	setp.gt.s32 	%p60, %r121, 29;
	selp.b64 	%rd192, 0, %rd191, %p60;
	add.s64 	%rd193, %rd192, %rd190;
	mov.b64 	{%r143, %r148}, %rd193;
	mov.b32 	%r149, 4;
	// begin inline asm
	shfl.sync.down.b32 %r142, %r143, %r149, %r170, %r171;
	// end inline asm
	// begin inline asm
	shfl.sync.down.b32 %r147, %r148, %r149, %r170, %r171;
	// end inline asm
	mov.b64 	%rd194, {%r142, %r147};
	setp.gt.s32 	%p61, %r121, 27;
	selp.b64 	%rd195, 0, %rd194, %p61;
	add.s64 	%rd196, %rd195, %rd193;
	mov.b64 	{%r153, %r158}, %rd196;
	mov.b32 	%r159, 8;
	// begin inline asm
	shfl.sync.down.b32 %r152, %r153, %r159, %r170, %r171;
	// end inline asm
	// begin inline asm
	shfl.sync.down.b32 %r157, %r158, %r159, %r170, %r171;
	// end inline asm
	mov.b64 	%rd197, {%r152, %r157};
	setp.gt.s32 	%p62, %r121, 23;
	selp.b64 	%rd198, 0, %rd197, %p62;
	add.s64 	%rd199, %rd198, %rd196;
	mov.b64 	{%r163, %r168}, %rd199;
	mov.b32 	%r169, 16;
	// begin inline asm
	shfl.sync.down.b32 %r162, %r163, %r169, %r170, %r171;
	// end inline asm
	// begin inline asm
	shfl.sync.down.b32 %r167, %r168, %r169, %r170, %r171;
	// end inline asm
	mov.b64 	%rd200, {%r162, %r167};
	setp.gt.s32 	%p63, %r121, 15;
	selp.b64 	%rd201, 0, %rd200, %p63;
	add.s64 	%rd474, %rd201, %rd199;
	setp.ne.s32 	%p64, %r121, 0;
	@%p64 bra 	$L__BB14_46;
	shr.u32 	%r172, %r35, 2;
	and.b32  	%r173, %r172, 248;
	mov.u32 	%r174, _ZZN3cub18CUB_300001_SM_10006detail6reduce18DeviceReduceKernelINS2_10policy_hubIljN4cuda3std3__44plusIlEEE10Policy1000EN6thrust24THRUST_300001_SM_1000_NS18transform_iteratorI7is_tureNSD_10device_ptrIhEEllEEjS9_lNS7_10__identityEEEvT0_PT3_T1_NS0_13GridEvenShareISN_EET2_T4_E12temp_storage;
	add.s32 	%r175, %r174, %r173;
	st.shared.u64 	[%r175+16], %rd474;
$L__BB14_46:
	bar.sync 	0;
	setp.ne.s32 	%p65, %r35, 0;
	@%p65 bra 	$L__BB14_48;
	ld.shared.u64 	%rd202, [_ZZN3cub18CUB_300001_SM_10006detail6reduce18DeviceReduceKernelINS2_10policy_hubIljN4cuda3std3__44plusIlEEE10Policy1000EN6thrust24THRUST_300001_SM_1000_NS18transform_iteratorI7is_tureNSD_10device_ptrIhEEllEEjS9_lNS7_10__identityEEEvT0_PT3_T1_NS0_13GridEvenShareISN_EET2_T4_E12temp_storage+24];
	add.s64 	%rd203, %rd202, %rd474;
	ld.shared.u64 	%rd204, [_ZZN3cub18CUB_300001_SM_10006detail6reduce18DeviceReduceKernelINS2_10policy_hubIljN4cuda3std3__44plusIlEEE10Policy1000EN6thrust24THRUST_300001_SM_1000_NS18transform_iteratorI7is_tureNSD_10device_ptrIhEEllEEjS9_lNS7_10__identityEEEvT0_PT3_T1_NS0_13GridEvenShareISN_EET2_T4_E12temp_storage+32];
	add.s64 	%rd205, %rd203, %rd204;
	ld.shared.u64 	%rd206, [_ZZN3cub18CUB_300001_SM_10006detail6reduce18DeviceReduceKernelINS2_10policy_hubIljN4cuda3std3__44plusIlEEE10Policy1000EN6thrust24THRUST_300001_SM_1000_NS18transform_iteratorI7is_tureNSD_10device_ptrIhEEllEEjS9_lNS7_10__identityEEEvT0_PT3_T1_NS0_13GridEvenShareISN_EET2_T4_E12temp_storage+40];
	add.s64 	%rd207, %rd205, %rd206;
	ld.shared.u64 	%rd208, [_ZZN3cub18CUB_300001_SM_10006detail6reduce18DeviceReduceKernelINS2_10policy_hubIljN4cuda3std3__44plusIlEEE10Policy1000EN6thrust24THRUST_300001_SM_1000_NS18transform_iteratorI7is_tureNSD_10device_ptrIhEEllEEjS9_lNS7_10__identityEEEvT0_PT3_T1_NS0_13GridEvenShareISN_EET2_T4_E12temp_storage+48];
	add.s64 	%rd209, %rd207, %rd208;
	ld.shared.u64 	%rd210, [_ZZN3cub18CUB_300001_SM_10006detail6reduce18DeviceReduceKernelINS2_10policy_hubIljN4cuda3std3__44plusIlEEE10Policy1000EN6thrust24THRUST_300001_SM_1000_NS18transform_iteratorI7is_tureNSD_10device_ptrIhEEllEEjS9_lNS7_10__identityEEEvT0_PT3_T1_NS0_13GridEvenShareISN_EET2_T4_E12temp_storage+56];
	add.s64 	%rd211, %rd209, %rd210;
	ld.shared.u64 	%rd212, [_ZZN3cub18CUB_300001_SM_10006detail6reduce18DeviceReduceKernelINS2_10policy_hubIljN4cuda3std3__44plusIlEEE10Policy1000EN6thrust24THRUST_300001_SM_1000_NS18transform_iteratorI7is_tureNSD_10device_ptrIhEEllEEjS9_lNS7_10__identityEEEvT0_PT3_T1_NS0_13GridEvenShareISN_EET2_T4_E12temp_storage+64];
	add.s64 	%rd213, %rd211, %rd212;
	ld.shared.u64 	%rd214, [_ZZN3cub18CUB_300001_SM_10006detail6reduce18DeviceReduceKernelINS2_10policy_hubIljN4cuda3std3__44plusIlEEE10Policy1000EN6thrust24THRUST_300001_SM_1000_NS18transform_iteratorI7is_tureNSD_10device_ptrIhEEllEEjS9_lNS7_10__identityEEEvT0_PT3_T1_NS0_13GridEvenShareISN_EET2_T4_E12temp_storage+72];
	add.s64 	%rd215, %rd213, %rd214;
	ld.shared.u64 	%rd216, [_ZZN3cub18CUB_300001_SM_10006detail6reduce18DeviceReduceKernelINS2_10policy_hubIljN4cuda3std3__44plusIlEEE10Policy1000EN6thrust24THRUST_300001_SM_1000_NS18transform_iteratorI7is_tureNSD_10device_ptrIhEEllEEjS9_lNS7_10__identityEEEvT0_PT3_T1_NS0_13GridEvenShareISN_EET2_T4_E12temp_storage+80];
	add.s64 	%rd217, %rd215, %rd216;
	ld.shared.u64 	%rd218, [_ZZN3cub18CUB_300001_SM_10006detail6reduce18DeviceReduceKernelINS2_10policy_hubIljN4cuda3std3__44plusIlEEE10Policy1000EN6thrust24THRUST_300001_SM_1000_NS18transform_iteratorI7is_tureNSD_10device_ptrIhEEllEEjS9_lNS7_10__identityEEEvT0_PT3_T1_NS0_13GridEvenShareISN_EET2_T4_E12temp_storage+88];
	add.s64 	%rd219, %rd217, %rd218;
	ld.shared.u64 	%rd220, [_ZZN3cub18CUB_300001_SM_10006detail6reduce18DeviceReduceKernelINS2_10policy_hubIljN4cuda3std3__44plusIlEEE10Policy1000EN6thrust24THRUST_300001_SM_1000_NS18transform_iteratorI7is_tureNSD_10device_ptrIhEEllEEjS9_lNS7_10__identityEEEvT0_PT3_T1_NS0_13GridEvenShareISN_EET2_T4_E12temp_storage+96];
	add.s64 	%rd221, %rd219, %rd220;
	ld.shared.u64 	%rd222, [_ZZN3cub18CUB_300001_SM_10006detail6reduce18DeviceReduceKernelINS2_10policy_hubIljN4cuda3std3__44plusIlEEE10Policy1000EN6thrust24THRUST_300001_SM_1000_NS18transform_iteratorI7is_tureNSD_10device_ptrIhEEllEEjS9_lNS7_10__identityEEEvT0_PT3_T1_NS0_13GridEvenShareISN_EET2_T4_E12temp_storage+104];
	add.s64 	%rd223, %rd221, %rd222;
	ld.shared.u64 	%rd224, [_ZZN3cub18CUB_300001_SM_10006detail6reduce18DeviceReduceKernelINS2_10policy_hubIljN4cuda3std3__44plusIlEEE10Policy1000EN6thrust24THRUST_300001_SM_1000_NS18transform_iteratorI7is_tureNSD_10device_ptrIhEEllEEjS9_lNS7_10__identityEEEvT0_PT3_T1_NS0_13GridEvenShareISN_EET2_T4_E12temp_storage+112];
	add.s64 	%rd225, %rd223, %rd224;
	ld.shared.u64 	%rd226, [_ZZN3cub18CUB_300001_SM_10006detail6reduce18DeviceReduceKernelINS2_10policy_hubIljN4cuda3std3__44plusIlEEE10Policy1000EN6thrust24THRUST_300001_SM_1000_NS18transform_iteratorI7is_tureNSD_10device_ptrIhEEllEEjS9_lNS7_10__identityEEEvT0_PT3_T1_NS0_13GridEvenShareISN_EET2_T4_E12temp_storage+120];
	add.s64 	%rd227, %rd225, %rd226;
	ld.shared.u64 	%rd228, [_ZZN3cub18CUB_300001_SM_10006detail6reduce18DeviceReduceKernelINS2_10policy_hubIljN4cuda3std3__44plusIlEEE10Policy1000EN6thrust24THRUST_300001_SM_1000_NS18transform_iteratorI7is_tureNSD_10device_ptrIhEEllEEjS9_lNS7_10__identityEEEvT0_PT3_T1_NS0_13GridEvenShareISN_EET2_T4_E12temp_storage+128];
	add.s64 	%rd229, %rd227, %rd228;
	ld.shared.u64 	%rd230, [_ZZN3cub18CUB_300001_SM_10006detail6reduce18DeviceReduceKernelINS2_10policy_hubIljN4cuda3std3__44plusIlEEE10Policy1000EN6thrust24THRUST_300001_SM_1000_NS18transform_iteratorI7is_tureNSD_10device_ptrIhEEllEEjS9_lNS7_10__identityEEEvT0_PT3_T1_NS0_13GridEvenShareISN_EET2_T4_E12temp_storage+136];
	add.s64 	%rd474, %rd229, %rd230;
$L__BB14_48:
	mov.u32 	%r327, %tid.x;
	setp.ne.s32 	%p137, %r327, 0;
	@%p137 bra 	$L__BB14_50;
	ld.param.u64 	%rd453, [_ZN3cub18CUB_300001_SM_10006detail6reduce18DeviceReduceKernelINS2_10policy_hubIljN4cuda3std3__44plusIlEEE10Policy1000EN6thrust24THRUST_300001_SM_1000_NS18transform_iteratorI7is_tureNSD_10device_ptrIhEEllEEjS9_lNS7_10__identityEEEvT0_PT3_T1_NS0_13GridEvenShareISN_EET2_T4__param_1];
	cvta.to.global.u64 	%rd450, %rd453;
	mul.wide.u32 	%rd451, %r3, 8;
	add.s64 	%rd452, %rd450, %rd451;
	st.global.u64 	[%rd452], %rd474;
$L__BB14_50:
	ret;

}
	// .globl	_ZN3cub18CUB_300001_SM_10006detail6reduce28DeviceReduceSingleTileKernelINS2_10policy_hubIljN4cuda3std3__44plusIlEEE10Policy1000EPlSC_iS9_llNS7_10__identityEEEvT0_T1_T2_T3_T4_T6_
.visible .entry _ZN3cub18CUB_300001_SM_10006detail6reduce28DeviceReduceSingleTileKernelINS2_10policy_hubIljN4cuda3std3__44plusIlEEE10Policy1000EPlSC_iS9_llNS7_10__identityEEEvT0_T1_T2_T3_T4_T6_(
	.param .u64 .ptr .align 1 _ZN3cub18CUB_300001_SM_10006detail6reduce28DeviceReduceSingleTileKernelINS2_10policy_hubIljN4cuda3std3__44plusIlEEE10Policy1000EPlSC_iS9_llNS7_10__identityEEEvT0_T1_T2_T3_T4_T6__param_0,
	.param .u64 .ptr .align 1 _ZN3cub18CUB_300001_SM_10006detail6reduce28DeviceReduceSingleTileKernelINS2_10policy_hubIljN4cuda3std3__44plusIlEEE10Policy1000EPlSC_iS9_llNS7_10__identityEEEvT0_T1_T2_T3_T4_T6__param_1,
	.param .u32 _ZN3cub18CUB_300001_SM_10006detail6reduce28DeviceReduceSingleTileKernelINS2_10policy_hubIljN4cuda3std3__44plusIlEEE10Policy1000EPlSC_iS9_llNS7_10__identityEEEvT0_T1_T2_T3_T4_T6__param_2,
	.param .align 1 .b8 _ZN3cub18CUB_300001_SM_10006detail6reduce28DeviceReduceSingleTileKernelINS2_10policy_hubIljN4cuda3std3__44plusIlEEE10Policy1000EPlSC_iS9_llNS7_10__identityEEEvT0_T1_T2_T3_T4_T6__param_3[1],
	.param .u64 _ZN3cub18CUB_300001_SM_10006detail6reduce28DeviceReduceSingleTileKernelINS2_10policy_hubIljN4cuda3std3__44plusIlEEE10Policy1000EPlSC_iS9_llNS7_10__identityEEEvT0_T1_T2_T3_T4_T6__param_4,
	.param .align 1 .b8 _ZN3cub18CUB_300001_SM_10006detail6reduce28DeviceReduceSingleTileKernelINS2_10policy_hubIljN4cuda3std3__44plusIlEEE10Policy1000EPlSC_iS9_llNS7_10__identityEEEvT0_T1_T2_T3_T4_T6__param_5[1]
)
.maxntid 512
.minnctapersm 1
{
	.reg .pred 	%p<58>;
	.reg .b32 	%r<238>;
	.reg .b64 	%rd<281>;
	// demoted variable
	.shared .align 8 .b8 _ZZN3cub18CUB_300001_SM_10006detail6reduce28DeviceReduceSingleTileKernelINS2_10policy_hubIljN4cuda3std3__44plusIlEEE10Policy1000EPlSC_iS9_llNS7_10__identityEEEvT0_T1_T2_T3_T4_T6_E12temp_storage[152];
	ld.param.u64 	%rd35, [_ZN3cub18CUB_300001_SM_10006detail6reduce28DeviceReduceSingleTileKernelINS2_10policy_hubIljN4cuda3std3__44plusIlEEE10Policy1000EPlSC_iS9_llNS7_10__identityEEEvT0_T1_T2_T3_T4_T6__param_0];
	ld.param.u64 	%rd37, [_ZN3cub18CUB_300001_SM_10006detail6reduce28DeviceReduceSingleTileKernelINS2_10policy_hubIljN4cuda3std3__44plusIlEEE10Policy1000EPlSC_iS9_llNS7_10__identityEEEvT0_T1_T2_T3_T4_T6__param_1];
	ld.param.u32 	%r34, [_ZN3cub18CUB_300001_SM_10006detail6reduce28DeviceReduceSingleTileKernelINS2_10policy_hubIljN4cuda3std3__44plusIlEEE10Policy1000EPlSC_iS9_llNS7_10__identityEEEvT0_T1_T2_T3_T4_T6__param_2];
	ld.param.u64 	%rd36, [_ZN3cub18CUB_300001_SM_10006detail6reduce28DeviceReduceSingleTileKernelINS2_10policy_hubIljN4cuda3std3__44plusIlEEE10Policy1000EPlSC_iS9_llNS7_10__identityEEEvT0_T1_T2_T3_T4_T6__param_4];
	cvta.to.global.u64 	%rd1, %rd37;
	setp.ne.s32 	%p1, %r34, 0;
	@%p1 bra 	$L__BB15_3;
	mov.u32 	%r224, %tid.x;
	setp.ne.s32 	%p57, %r224, 0;
	@%p57 bra 	$L__BB15_39;
	st.global.u64 	[%rd1], %rd36;
	bra.uni 	$L__BB15_39;
$L__BB15_3:
	setp.gt.s32 	%p2, %r34, 3583;
	@%p2 bra 	$L__BB15_21;
	mov.u32 	%r1, %tid.x;
	setp.ge.s32 	%p19, %r1, %r34;
	mov.b64 	%rd271, 0;
	mov.u32 	%r228, %r1;
	@%p19 bra 	$L__BB15_6;
	mul.wide.u32 	%rd146, %r1, 8;
	add.s64 	%rd145, %rd35, %rd146;
	// begin inline asm
	ld.global.nc.u64 %rd271, [%rd145];
	// end inline asm
	add.s32 	%r228, %r1, 512;
$L__BB15_6:
	setp.ge.s32 	%p20, %r228, %r34;
	@%p20 bra 	$L__BB15_12;
	not.b32 	%r100, %r228;
	add.s32 	%r4, %r34, %r100;
	and.b32  	%r101, %r4, 1536;
	setp.eq.s32 	%p21, %r101, 1536;
	@%p21 bra 	$L__BB15_10;
	mul.wide.u32 	%rd148, %r228, 8;
	add.s64 	%rd266, %rd35, %rd148;
	shr.u32 	%r102, %r4, 9;
	add.s32 	%r103, %r102, 1;
	and.b32  	%r104, %r103, 3;
	neg.s32 	%r226, %r104;
$L__BB15_9:
	.pragma "nounroll";
	// begin inline asm
	ld.global.nc.u64 %rd149, [%rd266];
	// end inline asm
	add.s64 	%rd271, %rd149, %rd271;
	add.s32 	%r228, %r228, 512;
	add.s64 	%rd266, %rd266, 4096;
	add.s32 	%r226, %r226, 1;
	setp.ne.s32 	%p22, %r226, 0;
	@%p22 bra 	$L__BB15_9;
$L__BB15_10:
	setp.lt.u32 	%p23, %r4, 1536;
	@%p23 bra 	$L__BB15_12;
$L__BB15_11:
	mul.wide.s32 	%rd159, %r228, 8;
	add.s64 	%rd152, %rd35, %rd159;
	// begin inline asm
	ld.global.nc.u64 %rd151, [%rd152];
	// end inline asm
	add.s64 	%rd160, %rd151, %rd271;
	add.s64 	%rd154, %rd152, 4096;
	// begin inline asm
	ld.global.nc.u64 %rd153, [%rd154];
	// end inline asm
	add.s64 	%rd161, %rd153, %rd160;
	add.s64 	%rd156, %rd152, 8192;
	// begin inline asm
	ld.global.nc.u64 %rd155, [%rd156];
	// end inline asm
	add.s64 	%rd162, %rd155, %rd161;
	add.s64 	%rd158, %rd152, 12288;
	// begin inline asm
	ld.global.nc.u64 %rd157, [%rd158];
	// end inline asm
	add.s64 	%rd271, %rd157, %rd162;
	add.s32 	%r228, %r228, 2048;
	setp.lt.s32 	%p24, %r228, %r34;
	@%p24 bra 	$L__BB15_11;
$L__BB15_12:
	setp.lt.s32 	%p25, %r34, 512;
	@%p25 bra 	$L__BB15_17;
	// begin inline asm
	mov.u32 %r168, %laneid;
	// end inline asm
	mov.b64 	{%r170, %r175}, %rd271;
	mov.b32 	%r176, 1;
	mov.b32 	%r217, 31;
	mov.b32 	%r218, -1;
	// begin inline asm
	shfl.sync.down.b32 %r169, %r170, %r176, %r217, %r218;
	// end inline asm
	// begin inline asm
	shfl.sync.down.b32 %r174, %r175, %r176, %r217, %r218;
	// end inline asm
	mov.b64 	%rd221, {%r169, %r174};
	setp.gt.s32 	%p49, %r168, 30;
	selp.b64 	%rd222, 0, %rd221, %p49;
	add.s64 	%rd223, %rd222, %rd271;
	mov.b64 	{%r180, %r185}, %rd223;
	mov.b32 	%r186, 2;
	// begin inline asm
	shfl.sync.down.b32 %r179, %r180, %r186, %r217, %r218;
	// end inline asm
	// begin inline asm
	shfl.sync.down.b32 %r184, %r185, %r186, %r217, %r218;
	// end inline asm
	mov.b64 	%rd224, {%r179, %r184};
	setp.gt.s32 	%p50, %r168, 29;
	selp.b64 	%rd225, 0, %rd224, %p50;
	add.s64 	%rd226, %rd225, %rd223;
	mov.b64 	{%r190, %r195}, %rd226;
	mov.b32 	%r196, 4;
	// begin inline asm
	shfl.sync.down.b32 %r189, %r190, %r196, %r217, %r218;
	// end inline asm
	// begin inline asm
	shfl.sync.down.b32 %r194, %r195, %r196, %r217, %r218;
	// end inline asm
	mov.b64 	%rd227, {%r189, %r194};
	setp.gt.s32 	%p51, %r168, 27;
	selp.b64 	%rd228, 0, %rd227, %p51;
	add.s64 	%rd229, %rd228, %rd226;
	mov.b64 	{%r200, %r205}, %rd229;
	mov.b32 	%r206, 8;
	// begin inline asm
	shfl.sync.down.b32 %r199, %r200, %r206, %r217, %r218;
	// end inline asm
	// begin inline asm
	shfl.sync.down.b32 %r204, %r205, %r206, %r217, %r218;
	// end inline asm
	mov.b64 	%rd230, {%r199, %r204};
	setp.gt.s32 	%p52, %r168, 23;
	selp.b64 	%rd231, 0, %rd230, %p52;
	add.s64 	%rd232, %rd231, %rd229;
	mov.b64 	{%r210, %r215}, %rd232;
	mov.b32 	%r216, 16;
	// begin inline asm
	shfl.sync.down.b32 %r209, %r210, %r216, %r217, %r218;
	// end inline asm
	// begin inline asm
	shfl.sync.down.b32 %r214, %r215, %r216, %r217, %r218;
	// end inline asm
	mov.b64 	%rd233, {%r209, %r214};
	setp.gt.s32 	%p53, %r168, 15;
	selp.b64 	%rd234, 0, %rd233, %p53;
	add.s64 	%rd280, %rd234, %rd232;
	setp.ne.s32 	%p54, %r168, 0;
	@%p54 bra 	$L__BB15_15;
	shr.u32 	%r219, %r1, 2;
	and.b32  	%r220, %r219, 248;
	mov.u32 	%r221, _ZZN3cub18CUB_300001_SM_10006detail6reduce28DeviceReduceSingleTileKernelINS2_10policy_hubIljN4cuda3std3__44plusIlEEE10Policy1000EPlSC_iS9_llNS7_10__identityEEEvT0_T1_T2_T3_T4_T6_E12temp_storage;
	add.s32 	%r222, %r221, %r220;
	st.shared.u64 	[%r222+16], %rd280;
$L__BB15_15:
	bar.sync 	0;
	setp.ne.s32 	%p55, %r1, 0;
	@%p55 bra 	$L__BB15_37;
	ld.shared.u64 	%rd235, [_ZZN3cub18CUB_300001_SM_10006detail6reduce28DeviceReduceSingleTileKernelINS2_10policy_hubIljN4cuda3std3__44plusIlEEE10Policy1000EPlSC_iS9_llNS7_10__identityEEEvT0_T1_T2_T3_T4_T6_E12temp_storage+24];
	add.s64 	%rd236, %rd235, %rd280;
	ld.shared.u64 	%rd237, [_ZZN3cub18CUB_300001_SM_10006detail6reduce28DeviceReduceSingleTileKernelINS2_10policy_hubIljN4cuda3std3__44plusIlEEE10Policy1000EPlSC_iS9_llNS7_10__identityEEEvT0_T1_T2_T3_T4_T6_E12temp_storage+32];
	add.s64 	%rd238, %rd236, %rd237;
	ld.shared.u64 	%rd239, [_ZZN3cub18CUB_300001_SM_10006detail6reduce28DeviceReduceSingleTileKernelINS2_10policy_hubIljN4cuda3std3__44plusIlEEE10Policy1000EPlSC_iS9_llNS7_10__identityEEEvT0_T1_T2_T3_T4_T6_E12temp_storage+40];
	add.s64 	%rd240, %rd238, %rd239;
	ld.shared.u64 	%rd241, [_ZZN3cub18CUB_300001_SM_10006detail6reduce28DeviceReduceSingleTileKernelINS2_10policy_hubIljN4cuda3std3__44plusIlEEE10Policy1000EPlSC_iS9_llNS7_10__identityEEEvT0_T1_T2_T3_T4_T6_E12temp_storage+48];
	add.s64 	%rd242, %rd240, %rd241;
	ld.shared.u64 	%rd243, [_ZZN3cub18CUB_300001_SM_10006detail6reduce28DeviceReduceSingleTileKernelINS2_10policy_hubIljN4cuda3std3__44plusIlEEE10Policy1000EPlSC_iS9_llNS7_10__identityEEEvT0_T1_T2_T3_T4_T6_E12temp_storage+56];
	add.s64 	%rd244, %rd242, %rd243;
	ld.shared.u64 	%rd245, [_ZZN3cub18CUB_300001_SM_10006detail6reduce28DeviceReduceSingleTileKernelINS2_10policy_hubIljN4cuda3std3__44plusIlEEE10Policy1000EPlSC_iS9_llNS7_10__identityEEEvT0_T1_T2_T3_T4_T6_E12temp_storage+64];
	add.s64 	%rd246, %rd244, %rd245;
	ld.shared.u64 	%rd247, [_ZZN3cub18CUB_300001_SM_10006detail6reduce28DeviceReduceSingleTileKernelINS2_10policy_hubIljN4cuda3std3__44plusIlEEE10Policy1000EPlSC_iS9_llNS7_10__identityEEEvT0_T1_T2_T3_T4_T6_E12temp_storage+72];
	add.s64 	%rd248, %rd246, %rd247;
	ld.shared.u64 	%rd249, [_ZZN3cub18CUB_300001_SM_10006detail6reduce28DeviceReduceSingleTileKernelINS2_10policy_hubIljN4cuda3std3__44plusIlEEE10Policy1000EPlSC_iS9_llNS7_10__identityEEEvT0_T1_T2_T3_T4_T6_E12temp_storage+80];
	add.s64 	%rd250, %rd248, %rd249;
	ld.shared.u64 	%rd251, [_ZZN3cub18CUB_300001_SM_10006detail6reduce28DeviceReduceSingleTileKernelINS2_10policy_hubIljN4cuda3std3__44plusIlEEE10Policy1000EPlSC_iS9_llNS7_10__identityEEEvT0_T1_T2_T3_T4_T6_E12temp_storage+88];
	add.s64 	%rd252, %rd250, %rd251;
	ld.shared.u64 	%rd253, [_ZZN3cub18CUB_300001_SM_10006detail6reduce28DeviceReduceSingleTileKernelINS2_10policy_hubIljN4cuda3std3__44plusIlEEE10Policy1000EPlSC_iS9_llNS7_10__identityEEEvT0_T1_T2_T3_T4_T6_E12temp_storage+96];
	add.s64 	%rd254, %rd252, %rd253;
	ld.shared.u64 	%rd255, [_ZZN3cub18CUB_300001_SM_10006detail6reduce28DeviceReduceSingleTileKernelINS2_10policy_hubIljN4cuda3std3__44plusIlEEE10Policy1000EPlSC_iS9_llNS7_10__identityEEEvT0_T1_T2_T3_T4_T6_E12temp_storage+104];
	add.s64 	%rd256, %rd254, %rd255;
	ld.shared.u64 	%rd257, [_ZZN3cub18CUB_300001_SM_10006detail6reduce28DeviceReduceSingleTileKernelINS2_10policy_hubIljN4cuda3std3__44plusIlEEE10Policy1000EPlSC_iS9_llNS7_10__identityEEEvT0_T1_T2_T3_T4_T6_E12temp_storage+112];
	add.s64 	%rd258, %rd256, %rd257;
	ld.shared.u64 	%rd259, [_ZZN3cub18CUB_300001_SM_10006detail6reduce28DeviceReduceSingleTileKernelINS2_10policy_hubIljN4cuda3std3__44plusIlEEE10Policy1000EPlSC_iS9_llNS7_10__identityEEEvT0_T1_T2_T3_T4_T6_E12temp_storage+120];
	add.s64 	%rd260, %rd258, %rd259;
	ld.shared.u64 	%rd261, [_ZZN3cub18CUB_300001_SM_10006detail6reduce28DeviceReduceSingleTileKernelINS2_10policy_hubIljN4cuda3std3__44plusIlEEE10Policy1000EPlSC_iS9_llNS7_10__identityEEEvT0_T1_T2_T3_T4_T6_E12temp_storage+128];
	add.s64 	%rd262, %rd260, %rd261;
	ld.shared.u64 	%rd263, [_ZZN3cub18CUB_300001_SM_10006detail6reduce28DeviceReduceSingleTileKernelINS2_10policy_hubIljN4cuda3std3__44plusIlEEE10Policy1000EPlSC_iS9_llNS7_10__identityEEEvT0_T1_T2_T3_T4_T6_E12temp_storage+136];
	add.s64 	%rd280, %rd262, %rd263;
	bra.uni 	$L__BB15_37;
$L__BB15_17:
	// begin inline asm
	mov.u32 %r105, %laneid;
	// end inline asm
	and.b32  	%r156, %r1, 992;
	add.s32 	%r157, %r156, 32;
	setp.gt.s32 	%p26, %r157, %r34;
	not.b32 	%r158, %r156;
	add.s32 	%r159, %r34, %r158;
	selp.b32 	%r154, %r159, 31, %p26;
	mov.b64 	{%r107, %r112}, %rd271;
	mov.b32 	%r113, 1;
	mov.b32 	%r155, -1;
	// begin inline asm
	shfl.sync.down.b32 %r106, %r107, %r113, %r154, %r155;
	// end inline asm
	// begin inline asm
	shfl.sync.down.b32 %r111, %r112, %r113, %r154, %r155;
	// end inline asm
	mov.b64 	%rd163, {%r106, %r111};
	setp.lt.s32 	%p27, %r105, %r154;
	selp.b64 	%rd164, %rd163, 0, %p27;
	add.s64 	%rd165, %rd164, %rd271;
	mov.b64 	{%r117, %r122}, %rd165;
	mov.b32 	%r123, 2;
	// begin inline asm
	shfl.sync.down.b32 %r116, %r117, %r123, %r154, %r155;
	// end inline asm
	// begin inline asm
	shfl.sync.down.b32 %r121, %r122, %r123, %r154, %r155;
	// end inline asm
	mov.b64 	%rd166, {%r116, %r121};
	add.s32 	%r160, %r105, 2;
	setp.gt.s32 	%p28, %r160, %r154;
	selp.b64 	%rd167, 0, %rd166, %p28;
	add.s64 	%rd168, %rd167, %rd165;
	mov.b64 	{%r127, %r132}, %rd168;
	mov.b32 	%r133, 4;
	// begin inline asm
	shfl.sync.down.b32 %r126, %r127, %r133, %r154, %r155;
	// end inline asm
	// begin inline asm
	shfl.sync.down.b32 %r131, %r132, %r133, %r154, %r155;
	// end inline asm
	mov.b64 	%rd169, {%r126, %r131};
	add.s32 	%r161, %r105, 4;
	setp.gt.s32 	%p29, %r161, %r154;
	selp.b64 	%rd170, 0, %rd169, %p29;
	add.s64 	%rd171, %rd170, %rd168;
	mov.b64 	{%r137, %r142}, %rd171;
	mov.b32 	%r143, 8;
	// begin inline asm
	shfl.sync.down.b32 %r136, %r137, %r143, %r154, %r155;
	// end inline asm
	// begin inline asm
	shfl.sync.down.b32 %r141, %r142, %r143, %r154, %r155;
	// end inline asm
	mov.b64 	%rd172, {%r136, %r141};
	add.s32 	%r162, %r105, 8;
	setp.gt.s32 	%p30, %r162, %r154;
	selp.b64 	%rd173, 0, %rd172, %p30;
	add.s64 	%rd174, %rd173, %rd171;
	mov.b64 	{%r147, %r152}, %rd174;
	mov.b32 	%r153, 16;
	// begin inline asm
	shfl.sync.down.b32 %r146, %r147, %r153, %r154, %r155;
	// end inline asm
	// begin inline asm
	shfl.sync.down.b32 %r151, %r152, %r153, %r154, %r155;
	// end inline asm
	mov.b64 	%rd175, {%r146, %r151};
	add.s32 	%r163, %r105, 16;
	setp.gt.s32 	%p31, %r163, %r154;
	selp.b64 	%rd176, 0, %rd175, %p31;
	add.s64 	%rd280, %rd176, %rd174;
	setp.ne.s32 	%p32, %r105, 0;
	@%p32 bra 	$L__BB15_19;
	shr.u32 	%r164, %r1, 2;
	and.b32  	%r165, %r164, 248;
	mov.u32 	%r166, _ZZN3cub18CUB_300001_SM_10006detail6reduce28DeviceReduceSingleTileKernelINS2_10policy_hubIljN4cuda3std3__44plusIlEEE10Policy1000EPlSC_iS9_llNS7_10__identityEEEvT0_T1_T2_T3_T4_T6_E12temp_storage;
	add.s32 	%r167, %r166, %r165;
	st.shared.u64 	[%r167+16], %rd280;
$L__BB15_19:
	bar.sync 	0;
	setp.ne.s32 	%p33, %r1, 0;
	@%p33 bra 	$L__BB15_37;
	setp.gt.s32 	%p34, %r34, 32;
	ld.shared.u64 	%rd177, [_ZZN3cub18CUB_300001_SM_10006detail6reduce28DeviceReduceSingleTileKernelINS2_10policy_hubIljN4cuda3std3__44plusIlEEE10Policy1000EPlSC_iS9_llNS7_10__identityEEEvT0_T1_T2_T3_T4_T6_E12temp_storage+24];
	selp.b64 	%rd178, %rd177, 0, %p34;
	add.s64 	%rd179, %rd178, %rd280;
	setp.gt.s32 	%p35, %r34, 64;
	ld.shared.u64 	%rd180, [_ZZN3cub18CUB_300001_SM_10006detail6reduce28DeviceReduceSingleTileKernelINS2_10policy_hubIljN4cuda3std3__44plusIlEEE10Policy1000EPlSC_iS9_llNS7_10__identityEEEvT0_T1_T2_T3_T4_T6_E12temp_storage+32];
	selp.b64 	%rd181, %rd180, 0, %p35;
	add.s64 	%rd182, %rd179, %rd181;
	setp.gt.s32 	%p36, %r34, 96;
	ld.shared.u64 	%rd183, [_ZZN3cub18CUB_300001_SM_10006detail6reduce28DeviceReduceSingleTileKernelINS2_10policy_hubIljN4cuda3std3__44plusIlEEE10Policy1000EPlSC_iS9_llNS7_10__identityEEEvT0_T1_T2_T3_T4_T6_E12temp_storage+40];
	selp.b64 	%rd184, %rd183, 0, %p36;
	add.s64 	%rd185, %rd182, %rd184;
	setp.gt.s32 	%p37, %r34, 128;
	ld.shared.u64 	%rd186, [_ZZN3cub18CUB_300001_SM_10006detail6reduce28DeviceReduceSingleTileKernelINS2_10policy_hubIljN4cuda3std3__44plusIlEEE10Policy1000EPlSC_iS9_llNS7_10__identityEEEvT0_T1_T2_T3_T4_T6_E12temp_storage+48];
	selp.b64 	%rd187, %rd186, 0, %p37;
	add.s64 	%rd188, %rd185, %rd187;
	setp.gt.s32 	%p38, %r34, 160;
	ld.shared.u64 	%rd189, [_ZZN3cub18CUB_300001_SM_10006detail6reduce28DeviceReduceSingleTileKernelINS2_10policy_hubIljN4cuda3std3__44plusIlEEE10Policy1000EPlSC_iS9_llNS7_10__identityEEEvT0_T1_T2_T3_T4_T6_E12temp_storage+56];
	selp.b64 	%rd190, %rd189, 0, %p38;
	add.s64 	%rd191, %rd188, %rd190;
	setp.gt.s32 	%p39, %r34, 192;
	ld.shared.u64 	%rd192, [_ZZN3cub18CUB_300001_SM_10006detail6reduce28DeviceReduceSingleTileKernelINS2_10policy_hubIljN4cuda3std3__44plusIlEEE10Policy1000EPlSC_iS9_llNS7_10__identityEEEvT0_T1_T2_T3_T4_T6_E12temp_storage+64];
	selp.b64 	%rd193, %rd192, 0, %p39;
	add.s64 	%rd194, %rd191, %rd193;
	setp.gt.s32 	%p40, %r34, 224;
	ld.shared.u64 	%rd195, [_ZZN3cub18CUB_300001_SM_10006detail6reduce28DeviceReduceSingleTileKernelINS2_10policy_hubIljN4cuda3std3__44plusIlEEE10Policy1000EPlSC_iS9_llNS7_10__identityEEEvT0_T1_T2_T3_T4_T6_E12temp_storage+72];
	selp.b64 	%rd196, %rd195, 0, %p40;
	add.s64 	%rd197, %rd194, %rd196;
	setp.gt.s32 	%p41, %r34, 256;
	ld.shared.u64 	%rd198, [_ZZN3cub18CUB_300001_SM_10006detail6reduce28DeviceReduceSingleTileKernelINS2_10policy_hubIljN4cuda3std3__44plusIlEEE10Policy1000EPlSC_iS9_llNS7_10__identityEEEvT0_T1_T2_T3_T4_T6_E12temp_storage+80];
	selp.b64 	%rd199, %rd198, 0, %p41;
	add.s64 	%rd200, %rd197, %rd199;
	setp.gt.s32 	%p42, %r34, 288;
	ld.shared.u64 	%rd201, [_ZZN3cub18CUB_300001_SM_10006detail6reduce28DeviceReduceSingleTileKernelINS2_10policy_hubIljN4cuda3std3__44plusIlEEE10Policy1000EPlSC_iS9_llNS7_10__identityEEEvT0_T1_T2_T3_T4_T6_E12temp_storage+88];
	selp.b64 	%rd202, %rd201, 0, %p42;
	add.s64 	%rd203, %rd200, %rd202;
	setp.gt.s32 	%p43, %r34, 320;
	ld.shared.u64 	%rd204, [_ZZN3cub18CUB_300001_SM_10006detail6reduce28DeviceReduceSingleTileKernelINS2_10policy_hubIljN4cuda3std3__44plusIlEEE10Policy1000EPlSC_iS9_llNS7_10__identityEEEvT0_T1_T2_T3_T4_T6_E12temp_storage+96];
	selp.b64 	%rd205, %rd204, 0, %p43;
	add.s64 	%rd206, %rd203, %rd205;
	setp.gt.s32 	%p44, %r34, 352;
	ld.shared.u64 	%rd207, [_ZZN3cub18CUB_300001_SM_10006detail6reduce28DeviceReduceSingleTileKernelINS2_10policy_hubIljN4cuda3std3__44plusIlEEE10Policy1000EPlSC_iS9_llNS7_10__identityEEEvT0_T1_T2_T3_T4_T6_E12temp_storage+104];
	selp.b64 	%rd208, %rd207, 0, %p44;
	add.s64 	%rd209, %rd206, %rd208;
	setp.gt.s32 	%p45, %r34, 384;
	ld.shared.u64 	%rd210, [_ZZN3cub18CUB_300001_SM_10006detail6reduce28DeviceReduceSingleTileKernelINS2_10policy_hubIljN4cuda3std3__44plusIlEEE10Policy1000EPlSC_iS9_llNS7_10__identityEEEvT0_T1_T2_T3_T4_T6_E12temp_storage+112];
	selp.b64 	%rd211, %rd210, 0, %p45;
	add.s64 	%rd212, %rd209, %rd211;
	setp.gt.s32 	%p46, %r34, 416;
	ld.shared.u64 	%rd213, [_ZZN3cub18CUB_300001_SM_10006detail6reduce28DeviceReduceSingleTileKernelINS2_10policy_hubIljN4cuda3std3__44plusIlEEE10Policy1000EPlSC_iS9_llNS7_10__identityEEEvT0_T1_T2_T3_T4_T6_E12temp_storage+120];
	selp.b64 	%rd214, %rd213, 0, %p46;
	add.s64 	%rd215, %rd212, %rd214;
	setp.gt.s32 	%p47, %r34, 448;
	ld.shared.u64 	%rd216, [_ZZN3cub18CUB_300001_SM_10006detail6reduce28DeviceReduceSingleTileKernelINS2_10policy_hubIljN4cuda3std3__44plusIlEEE10Policy1000EPlSC_iS9_llNS7_10__identityEEEvT0_T1_T2_T3_T4_T6_E12temp_storage+128];
	selp.b64 	%rd217, %rd216, 0, %p47;
	add.s64 	%rd218, %rd215, %rd217;
	setp.gt.s32 	%p48, %r34, 480;
	ld.shared.u64 	%rd219, [_ZZN3cub18CUB_300001_SM_10006detail6reduce28DeviceReduceSingleTileKernelINS2_10policy_hubIljN4cuda3std3__44plusIlEEE10Policy1000EPlSC_iS9_llNS7_10__identityEEEvT0_T1_T2_T3_T4_T6_E12temp_storage+136];
	selp.b64 	%rd220, %rd219, 0, %p48;
	add.s64 	%rd280, %rd218, %rd220;
	bra.uni 	$L__BB15_37;
$L__BB15_21:
	mov.u32 	%r13, %tid.x;
	mul.wide.u32 	%rd52, %r13, 8;
	add.s64 	%rd39, %rd35, %rd52;
	// begin inline asm
	ld.global.nc.u64 %rd38, [%rd39];
	// end inline asm
	add.s64 	%rd41, %rd39, 4096;
	// begin inline asm
	ld.global.nc.u64 %rd40, [%rd41];
	// end inline asm
	add.s64 	%rd43, %rd39, 8192;
	// begin inline asm
	ld.global.nc.u64 %rd42, [%rd43];
	// end inline asm
	add.s64 	%rd45, %rd39, 12288;
	// begin inline asm
	ld.global.nc.u64 %rd44, [%rd45];
	// end inline asm
	add.s64 	%rd47, %rd39, 16384;
	// begin inline asm
	ld.global.nc.u64 %rd46, [%rd47];
	// end inline asm
	add.s64 	%rd49, %rd39, 20480;
	// begin inline asm
	ld.global.nc.u64 %rd48, [%rd49];
	// end inline asm
	add.s64 	%rd51, %rd39, 24576;
	// begin inline asm
	ld.global.nc.u64 %rd50, [%rd51];
	// end inline asm
	add.s64 	%rd53, %rd40, %rd38;
	add.s64 	%rd54, %rd42, %rd53;
	add.s64 	%rd55, %rd44, %rd54;
	add.s64 	%rd56, %rd46, %rd55;
	add.s64 	%rd57, %rd48, %rd56;
	add.s64 	%rd279, %rd50, %rd57;
	setp.lt.u32 	%p3, %r34, 7168;
	mov.b32 	%r231, 3584;
	@%p3 bra 	$L__BB15_25;
	add.s32 	%r14, %r34, -3584;
	mov.b32 	%r231, 3584;
$L__BB15_23:
	add.s32 	%r37, %r231, %r13;
	mul.wide.u32 	%rd72, %r37, 8;
	add.s64 	%rd59, %rd35, %rd72;
	// begin inline asm
	ld.global.nc.u64 %rd58, [%rd59];
	// end inline asm
	add.s64 	%rd61, %rd59, 4096;
	// begin inline asm
	ld.global.nc.u64 %rd60, [%rd61];
	// end inline asm
	add.s64 	%rd63, %rd59, 8192;
	// begin inline asm
	ld.global.nc.u64 %rd62, [%rd63];
	// end inline asm
	add.s64 	%rd65, %rd59, 12288;
	// begin inline asm
	ld.global.nc.u64 %rd64, [%rd65];
	// end inline asm
	add.s64 	%rd67, %rd59, 16384;
	// begin inline asm
	ld.global.nc.u64 %rd66, [%rd67];
	// end inline asm
	add.s64 	%rd69, %rd59, 20480;
	// begin inline asm
	ld.global.nc.u64 %rd68, [%rd69];
	// end inline asm
	add.s64 	%rd71, %rd59, 24576;
	// begin inline asm
	ld.global.nc.u64 %rd70, [%rd71];
	// end inline asm
	add.s64 	%rd73, %rd58, %rd279;
	add.s64 	%rd74, %rd60, %rd73;
	add.s64 	%rd75, %rd62, %rd74;
	add.s64 	%rd76, %rd64, %rd75;
	add.s64 	%rd77, %rd66, %rd76;
	add.s64 	%rd78, %rd68, %rd77;
	add.s64 	%rd279, %rd70, %rd78;
	sub.s32 	%r38, %r34, %r231;
	setp.lt.s32 	%p4, %r38, 3584;
	@%p4 bra 	$L__BB15_33;
	add.s32 	%r231, %r231, 3584;
	setp.le.s32 	%p5, %r231, %r14;
	@%p5 bra 	$L__BB15_23;
$L__BB15_25:
	setp.le.s32 	%p6, %r34, %r231;
	@%p6 bra 	$L__BB15_33;
	sub.s32 	%r18, %r34, %r231;
	setp.ge.s32 	%p7, %r13, %r18;
	@%p7 bra 	$L__BB15_33;
	not.b32 	%r39, %r13;
	add.s32 	%r40, %r34, %r39;
	sub.s32 	%r19, %r40, %r231;
	and.b32  	%r41, %r19, 1536;
	setp.eq.s32 	%p8, %r41, 1536;
	mov.u32 	%r235, %r13;
	@%p8 bra 	$L__BB15_30;
	add.s32 	%r233, %r13, %r231;
	shr.u32 	%r42, %r19, 9;
	add.s32 	%r43, %r42, 1;
	and.b32  	%r44, %r43, 3;
	neg.s32 	%r232, %r44;
	mov.u32 	%r235, %r13;
$L__BB15_29:
	.pragma "nounroll";
	mul.wide.u32 	%rd82, %r233, 8;
	add.s64 	%rd81, %rd35, %rd82;
	// begin inline asm
	ld.global.nc.u64 %rd80, [%rd81];
	// end inline asm
	add.s64 	%rd279, %rd80, %rd279;
	add.s32 	%r235, %r235, 512;
	add.s32 	%r233, %r233, 512;
	add.s32 	%r232, %r232, 1;
	setp.ne.s32 	%p9, %r232, 0;
	@%p9 bra 	$L__BB15_29;
$L__BB15_30:
	setp.lt.u32 	%p10, %r19, 1536;
	@%p10 bra 	$L__BB15_33;
	cvt.u64.u32 	%rd83, %r235;
	cvt.u64.u32 	%rd84, %r231;
	add.s64 	%rd85, %rd83, %rd84;
	shl.b64 	%rd86, %rd85, 3;
	add.s64 	%rd87, %rd86, %rd35;
	add.s64 	%rd277, %rd87, 8192;
	add.s32 	%r236, %r235, %r231;
$L__BB15_32:
	mul.wide.u32 	%rd96, %r236, 8;
	add.s64 	%rd89, %rd35, %rd96;
	// begin inline asm
	ld.global.nc.u64 %rd88, [%rd89];
	// end inline asm
	add.s64 	%rd97, %rd88, %rd279;
	add.s64 	%rd91, %rd277, -4096;
	// begin inline asm
	ld.global.nc.u64 %rd90, [%rd91];
	// end inline asm
	add.s64 	%rd98, %rd90, %rd97;
	// begin inline asm
	ld.global.nc.u64 %rd92, [%rd277];
	// end inline asm
	add.s64 	%rd99, %rd92, %rd98;
	add.s64 	%rd95, %rd277, 4096;
	// begin inline asm
	ld.global.nc.u64 %rd94, [%rd95];
	// end inline asm
	add.s64 	%rd279, %rd94, %rd99;
	add.s32 	%r235, %r235, 2048;
	add.s64 	%rd277, %rd277, 16384;
	add.s32 	%r236, %r236, 2048;
	setp.lt.s32 	%p11, %r235, %r18;
	@%p11 bra 	$L__BB15_32;
$L__BB15_33:
	// begin inline asm
	mov.u32 %r45, %laneid;
	// end inline asm
	mov.b64 	{%r47, %r52}, %rd279;
	mov.b32 	%r53, 1;
	mov.b32 	%r94, 31;
	mov.b32 	%r95, -1;
	// begin inline asm
	shfl.sync.down.b32 %r46, %r47, %r53, %r94, %r95;
	// end inline asm
	// begin inline asm
	shfl.sync.down.b32 %r51, %r52, %r53, %r94, %r95;
	// end inline asm
	mov.b64 	%rd100, {%r46, %r51};
	setp.gt.s32 	%p12, %r45, 30;
	selp.b64 	%rd101, 0, %rd100, %p12;
	add.s64 	%rd102, %rd101, %rd279;
	mov.b64 	{%r57, %r62}, %rd102;
	mov.b32 	%r63, 2;
	// begin inline asm
	shfl.sync.down.b32 %r56, %r57, %r63, %r94, %r95;
	// end inline asm
	// begin inline asm
	shfl.sync.down.b32 %r61, %r62, %r63, %r94, %r95;
	// end inline asm
	mov.b64 	%rd103, {%r56, %r61};
	setp.gt.s32 	%p13, %r45, 29;
	selp.b64 	%rd104, 0, %rd103, %p13;
	add.s64 	%rd105, %rd104, %rd102;
	mov.b64 	{%r67, %r72}, %rd105;
	mov.b32 	%r73, 4;
	// begin inline asm
	shfl.sync.down.b32 %r66, %r67, %r73, %r94, %r95;
	// end inline asm
	// begin inline asm
	shfl.sync.down.b32 %r71, %r72, %r73, %r94, %r95;
	// end inline asm
	mov.b64 	%rd106, {%r66, %r71};
	setp.gt.s32 	%p14, %r45, 27;
	selp.b64 	%rd107, 0, %rd106, %p14;
	add.s64 	%rd108, %rd107, %rd105;
	mov.b64 	{%r77, %r82}, %rd108;
	mov.b32 	%r83, 8;
	// begin inline asm
	shfl.sync.down.b32 %r76, %r77, %r83, %r94, %r95;
	// end inline asm
	// begin inline asm
	shfl.sync.down.b32 %r81, %r82, %r83, %r94, %r95;
	// end inline asm
	mov.b64 	%rd109, {%r76, %r81};
	setp.gt.s32 	%p15, %r45, 23;
	selp.b64 	%rd110, 0, %rd109, %p15;
	add.s64 	%rd111, %rd110, %rd108;
	mov.b64 	{%r87, %r92}, %rd111;
	mov.b32 	%r93, 16;
	// begin inline asm
	shfl.sync.down.b32 %r86, %r87, %r93, %r94, %r95;
	// end inline asm
	// begin inline asm
	shfl.sync.down.b32 %r91, %r92, %r93, %r94, %r95;
	// end inline asm
	mov.b64 	%rd112, {%r86, %r91};
	setp.gt.s32 	%p16, %r45, 15;
	selp.b64 	%rd113, 0, %rd112, %p16;
	add.s64 	%rd280, %rd113, %rd111;
	setp.ne.s32 	%p17, %r45, 0;
	@%p17 bra 	$L__BB15_35;
	shr.u32 	%r96, %r13, 2;
	and.b32  	%r97, %r96, 248;
	mov.u32 	%r98, _ZZN3cub18CUB_300001_SM_10006detail6reduce28DeviceReduceSingleTileKernelINS2_10policy_hubIljN4cuda3std3__44plusIlEEE10Policy1000EPlSC_iS9_llNS7_10__identityEEEvT0_T1_T2_T3_T4_T6_E12temp_storage;
	add.s32 	%r99, %r98, %r97;
	st.shared.u64 	[%r99+16], %rd280;
$L__BB15_35:
	bar.sync 	0;
	setp.ne.s32 	%p18, %r13, 0;
	@%p18 bra 	$L__BB15_37;
	ld.shared.u64 	%rd114, [_ZZN3cub18CUB_300001_SM_10006detail6reduce28DeviceReduceSingleTileKernelINS2_10policy_hubIljN4cuda3std3__44plusIlEEE10Policy1000EPlSC_iS9_llNS7_10__identityEEEvT0_T1_T2_T3_T4_T6_E12temp_storage+24];
	add.s64 	%rd115, %rd114, %rd280;
	ld.shared.u64 	%rd116, [_ZZN3cub18CUB_300001_SM_10006detail6reduce28DeviceReduceSingleTileKernelINS2_10policy_hubIljN4cuda3std3__44plusIlEEE10Policy1000EPlSC_iS9_llNS7_10__identityEEEvT0_T1_T2_T3_T4_T6_E12temp_storage+32];
	add.s64 	%rd117, %rd115, %rd116;
	ld.shared.u64 	%rd118, [_ZZN3cub18CUB_300001_SM_10006detail6reduce28DeviceReduceSingleTileKernelINS2_10policy_hubIljN4cuda3std3__44plusIlEEE10Policy1000EPlSC_iS9_llNS7_10__identityEEEvT0_T1_T2_T3_T4_T6_E12temp_storage+40];
	add.s64 	%rd119, %rd117, %rd118;
	ld.shared.u64 	%rd120, [_ZZN3cub18CUB_300001_SM_10006detail6reduce28DeviceReduceSingleTileKernelINS2_10policy_hubIljN4cuda3std3__44plusIlEEE10Policy1000EPlSC_iS9_llNS7_10__identityEEEvT0_T1_T2_T3_T4_T6_E12temp_storage+48];
	add.s64 	%rd121, %rd119, %rd120;
	ld.shared.u64 	%rd122, [_ZZN3cub18CUB_300001_SM_10006detail6reduce28DeviceReduceSingleTileKernelINS2_10policy_hubIljN4cuda3std3__44plusIlEEE10Policy1000EPlSC_iS9_llNS7_10__identityEEEvT0_T1_T2_T3_T4_T6_E12temp_storage+56];
	add.s64 	%rd123, %rd121, %rd122;
	ld.shared.u64 	%rd124, [_ZZN3cub18CUB_300001_SM_10006detail6reduce28DeviceReduceSingleTileKernelINS2_10policy_hubIljN4cuda3std3__44plusIlEEE10Policy1000EPlSC_iS9_llNS7_10__identityEEEvT0_T1_T2_T3_T4_T6_E12temp_storage+64];
	add.s64 	%rd125, %rd123, %rd124;
	ld.shared.u64 	%rd126, [_ZZN3cub18CUB_300001_SM_10006detail6reduce28DeviceReduceSingleTileKernelINS2_10policy_hubIljN4cuda3std3__44plusIlEEE10Policy1000EPlSC_iS9_llNS7_10__identityEEEvT0_T1_T2_T3_T4_T6_E12temp_storage+72];
	add.s64 	%rd127, %rd125, %rd126;
	ld.shared.u64 	%rd128, [_ZZN3cub18CUB_300001_SM_10006detail6reduce28DeviceReduceSingleTileKernelINS2_10policy_hubIljN4cuda3std3__44plusIlEEE10Policy1000EPlSC_iS9_llNS7_10__identityEEEvT0_T1_T2_T3_T4_T6_E12temp_storage+80];
	add.s64 	%rd129, %rd127, %rd128;
	ld.shared.u64 	%rd130, [_ZZN3cub18CUB_300001_SM_10006detail6reduce28DeviceReduceSingleTileKernelINS2_10policy_hubIljN4cuda3std3__44plusIlEEE10Policy1000EPlSC_iS9_llNS7_10__identityEEEvT0_T1_T2_T3_T4_T6_E12temp_storage+88];
	add.s64 	%rd131, %rd129, %rd130;
	ld.shared.u64 	%rd132, [_ZZN3cub18CUB_300001_SM_10006detail6reduce28DeviceReduceSingleTileKernelINS2_10policy_hubIljN4cuda3std3__44plusIlEEE10Policy1000EPlSC_iS9_llNS7_10__identityEEEvT0_T1_T2_T3_T4_T6_E12temp_storage+96];
	add.s64 	%rd133, %rd131, %rd132;
	ld.shared.u64 	%rd134, [_ZZN3cub18CUB_300001_SM_10006detail6reduce28DeviceReduceSingleTileKernelINS2_10policy_hubIljN4cuda3std3__44plusIlEEE10Policy1000EPlSC_iS9_llNS7_10__identityEEEvT0_T1_T2_T3_T4_T6_E12temp_storage+104];
	add.s64 	%rd135, %rd133, %rd134;
	ld.shared.u64 	%rd136, [_ZZN3cub18CUB_300001_SM_10006detail6reduce28DeviceReduceSingleTileKernelINS2_10policy_hubIljN4cuda3std3__44plusIlEEE10Policy1000EPlSC_iS9_llNS7_10__identityEEEvT0_T1_T2_T3_T4_T6_E12temp_storage+112];
	add.s64 	%rd137, %rd135, %rd136;
	ld.shared.u64 	%rd138, [_ZZN3cub18CUB_300001_SM_10006detail6reduce28DeviceReduceSingleTileKernelINS2_10policy_hubIljN4cuda3std3__44plusIlEEE10Policy1000EPlSC_iS9_llNS7_10__identityEEEvT0_T1_T2_T3_T4_T6_E12temp_storage+120];
	add.s64 	%rd139, %rd137, %rd138;
	ld.shared.u64 	%rd140, [_ZZN3cub18CUB_300001_SM_10006detail6reduce28DeviceReduceSingleTileKernelINS2_10policy_hubIljN4cuda3std3__44plusIlEEE10Policy1000EPlSC_iS9_llNS7_10__identityEEEvT0_T1_T2_T3_T4_T6_E12temp_storage+128];
	add.s64 	%rd141, %rd139, %rd140;
	ld.shared.u64 	%rd142, [_ZZN3cub18CUB_300001_SM_10006detail6reduce28DeviceReduceSingleTileKernelINS2_10policy_hubIljN4cuda3std3__44plusIlEEE10Policy1000EPlSC_iS9_llNS7_10__identityEEEvT0_T1_T2_T3_T4_T6_E12temp_storage+136];
	add.s64 	%rd280, %rd141, %rd142;
$L__BB15_37:
	mov.u32 	%r223, %tid.x;
	setp.ne.s32 	%p56, %r223, 0;
	@%p56 bra 	$L__BB15_39;
	add.s64 	%rd264, %rd280, %rd36;
	st.global.u64 	[%rd1], %rd264;
$L__BB15_39:
	ret;

}
	// .globl	_ZN3cub18CUB_300001_SM_10006detail6reduce28DeviceReduceSingleTileKernelINS2_10policy_hubIlyN4cuda3std3__44plusIlEEE10Policy1000EN6thrust24THRUST_300001_SM_1000_NS18transform_iteratorI7is_tureNSD_10device_ptrIhEEllEEPlyS9_llNS7_10__identityEEEvT0_T1_T2_T3_T4_T6_
.visible .entry _ZN3cub18CUB_300001_SM_10006detail6reduce28DeviceReduceSingleTileKernelINS2_10policy_hubIlyN4cuda3std3__44plusIlEEE10Policy1000EN6thrust24THRUST_300001_SM_1000_NS18transform_iteratorI7is_tureNSD_10device_ptrIhEEllEEPlyS9_llNS7_10__identityEEEvT0_T1_T2_T3_T4_T6_(
	.param .align 8 .b8 _ZN3cub18CUB_300001_SM_10006detail6reduce28DeviceReduceSingleTileKernelINS2_10policy_hubIlyN4cuda3std3__44plusIlEEE10Policy1000EN6thrust24THRUST_300001_SM_1000_NS18transform_iteratorI7is_tureNSD_10device_ptrIhEEllEEPlyS9_llNS7_10__identityEEEvT0_T1_T2_T3_T4_T6__param_0[16],
	.param .u64 .ptr .align 1 _ZN3cub18CUB_300001_SM_10006detail6reduce28DeviceReduceSingleTileKernelINS2_10policy_hubIlyN4cuda3std3__44plusIlEEE10Policy1000EN6thrust24THRUST_300001_SM_1000_NS18transform_iteratorI7is_tureNSD_10device_ptrIhEEllEEPlyS9_llNS7_10__identityEEEvT0_T1_T2_T3_T4_T6__param_1,
	.param .u64 _ZN3cub18CUB_300001_SM_10006detail6reduce28DeviceReduceSingleTileKernelINS2_10policy_hubIlyN4cuda3std3__44plusIlEEE10Policy1000EN6thrust24THRUST_300001_SM_1000_NS18transform_iteratorI7is_tureNSD_10device_ptrIhEEllEEPlyS9_llNS7_10__identityEEEvT0_T1_T2_T3_T4_T6__param_2,
	.param .align 1 .b8 _ZN3cub18CUB_300001_SM_10006detail6reduce28DeviceReduceSingleTileKernelINS2_10policy_hubIlyN4cuda3std3__44plusIlEEE10Policy1000EN6thrust24THRUST_300001_SM_1000_NS18transform_iteratorI7is_tureNSD_10device_ptrIhEEllEEPlyS9_llNS7_10__identityEEEvT0_T1_T2_T3_T4_T6__param_3[1],
	.param .u64 _ZN3cub18CUB_300001_SM_10006detail6reduce28DeviceReduceSingleTileKernelINS2_10policy_hubIlyN4cuda3std3__44plusIlEEE10Policy1000EN6thrust24THRUST_300001_SM_1000_NS18transform_iteratorI7is_tureNSD_10device_ptrIhEEllEEPlyS9_llNS7_10__identityEEEvT0_T1_T2_T3_T4_T6__param_4,
	.param .align 1 .b8 _ZN3cub18CUB_300001_SM_10006detail6reduce28DeviceReduceSingleTileKernelINS2_10policy_hubIlyN4cuda3std3__44plusIlEEE10Policy1000EN6thrust24THRUST_300001_SM_1000_NS18transform_iteratorI7is_tureNSD_10device_ptrIhEEllEEPlyS9_llNS7_10__identityEEEvT0_T1_T2_T3_T4_T6__param_5[1]
)
.maxntid 512
.minnctapersm 1
{
	.reg .pred 	%p<140>;
	.reg .b16 	%rs<82>;
	.reg .b32 	%r<256>;
	.reg .b64 	%rd<397>;
	// demoted variable
	.shared .align 8 .b8 _ZZN3cub18CUB_300001_SM_10006detail6reduce28DeviceReduceSingleTileKernelINS2_10policy_hubIlyN4cuda3std3__44plusIlEEE10Policy1000EN6thrust24THRUST_300001_SM_1000_NS18transform_iteratorI7is_tureNSD_10device_ptrIhEEllEEPlyS9_llNS7_10__identityEEEvT0_T1_T2_T3_T4_T6_E12temp_storage[152];
	ld.param.u64 	%rd57, [_ZN3cub18CUB_300001_SM_10006detail6reduce28DeviceReduceSingleTileKernelINS2_10policy_hubIlyN4cuda3std3__44plusIlEEE10Policy1000EN6thrust24THRUST_300001_SM_1000_NS18transform_iteratorI7is_tureNSD_10device_ptrIhEEllEEPlyS9_llNS7_10__identityEEEvT0_T1_T2_T3_T4_T6__param_0];
	ld.param.u64 	%rd60, [_ZN3cub18CUB_300001_SM_10006detail6reduce28DeviceReduceSingleTileKernelINS2_10policy_hubIlyN4cuda3std3__44plusIlEEE10Policy1000EN6thrust24THRUST_300001_SM_1000_NS18transform_iteratorI7is_tureNSD_10device_ptrIhEEllEEPlyS9_llNS7_10__identityEEEvT0_T1_T2_T3_T4_T6__param_1];
	ld.param.u64 	%rd58, [_ZN3cub18CUB_300001_SM_10006detail6reduce28DeviceReduceSingleTileKernelINS2_10policy_hubIlyN4cuda3std3__44plusIlEEE10Policy1000EN6thrust24THRUST_300001_SM_1000_NS18transform_iteratorI7is_tureNSD_10device_ptrIhEEllEEPlyS9_llNS7_10__identityEEEvT0_T1_T2_T3_T4_T6__param_2];
	ld.param.u64 	%rd59, [_ZN3cub18CUB_300001_SM_10006detail6reduce28DeviceReduceSingleTileKernelINS2_10policy_hubIlyN4cuda3std3__44plusIlEEE10Policy1000EN6thrust24THRUST_300001_SM_1000_NS18transform_iteratorI7is_tureNSD_10device_ptrIhEEllEEPlyS9_llNS7_10__identityEEEvT0_T1_T2_T3_T4_T6__param_4];
	cvta.to.global.u64 	%rd1, %rd60;
	setp.ne.s64 	%p1, %rd58, 0;
	@%p1 bra 	$L__BB16_3;
	mov.u32 	%r241, %tid.x;
	setp.ne.s32 	%p139, %r241, 0;
	@%p139 bra 	$L__BB16_51;
	st.global.u64 	[%rd1], %rd59;
	bra.uni 	$L__BB16_51;
$L__BB16_3:
	cvta.to.global.u64 	%rd2, %rd57;
	setp.gt.u64 	%p2, %rd58, 3583;
	@%p2 bra 	$L__BB16_28;
	cvt.u32.u64 	%r1, %rd58;
	mov.u32 	%r2, %tid.x;
	setp.ge.u32 	%p67, %r2, %r1;
	mov.b64 	%rd380, 0;
	mov.u32 	%r245, %r2;
	@%p67 bra 	$L__BB16_6;
	cvt.u64.u32 	%rd201, %r2;
	add.s64 	%rd202, %rd2, %rd201;
	ld.global.u8 	%rs52, [%rd202];
	setp.eq.s16 	%p68, %rs52, 49;
	selp.u64 	%rd380, 1, 0, %p68;
	add.s32 	%r245, %r2, 512;
$L__BB16_6:
	setp.ge.u32 	%p69, %r245, %r1;
	@%p69 bra 	$L__BB16_19;
	not.b32 	%r118, %r245;
	add.s32 	%r119, %r118, %r1;
	shr.u32 	%r120, %r119, 9;
	add.s32 	%r5, %r120, 1;
	and.b32  	%r6, %r5, 15;
	setp.lt.u32 	%p70, %r119, 7680;
	@%p70 bra 	$L__BB16_10;
	and.b32  	%r121, %r5, 16777200;
	neg.s32 	%r243, %r121;
	cvt.u64.u32 	%rd204, %r245;
	add.s64 	%rd205, %rd204, %rd2;
	add.s64 	%rd371, %rd205, 4096;
$L__BB16_9:
	.pragma "nounroll";
	ld.global.u8 	%rs53, [%rd371+-4096];
	setp.eq.s16 	%p71, %rs53, 49;
	selp.u64 	%rd206, 1, 0, %p71;
	add.s64 	%rd207, %rd380, %rd206;
	ld.global.u8 	%rs54, [%rd371+-3584];
	setp.eq.s16 	%p72, %rs54, 49;
	selp.u64 	%rd208, 1, 0, %p72;
	add.s64 	%rd209, %rd207, %rd208;
	ld.global.u8 	%rs55, [%rd371+-3072];
	setp.eq.s16 	%p73, %rs55, 49;
	selp.u64 	%rd210, 1, 0, %p73;
	add.s64 	%rd211, %rd209, %rd210;
	ld.global.u8 	%rs56, [%rd371+-2560];
	setp.eq.s16 	%p74, %rs56, 49;
	selp.u64 	%rd212, 1, 0, %p74;
	add.s64 	%rd213, %rd211, %rd212;
	ld.global.u8 	%rs57, [%rd371+-2048];
	setp.eq.s16 	%p75, %rs57, 49;
	selp.u64 	%rd214, 1, 0, %p75;
	add.s64 	%rd215, %rd213, %rd214;
	ld.global.u8 	%rs58, [%rd371+-1536];
	setp.eq.s16 	%p76, %rs58, 49;
	selp.u64 	%rd216, 1, 0, %p76;
	add.s64 	%rd217, %rd215, %rd216;
	ld.global.u8 	%rs59, [%rd371+-1024];
	setp.eq.s16 	%p77, %rs59, 49;
	selp.u64 	%rd218, 1, 0, %p77;
	add.s64 	%rd219, %rd217, %rd218;
	ld.global.u8 	%rs60, [%rd371+-512];
	setp.eq.s16 	%p78, %rs60, 49;
	selp.u64 	%rd220, 1, 0, %p78;
	add.s64 	%rd221, %rd219, %rd220;
	ld.global.u8 	%rs61, [%rd371];
	setp.eq.s16 	%p79, %rs61, 49;
	selp.u64 	%rd222, 1, 0, %p79;
	add.s64 	%rd223, %rd221, %rd222;
	ld.global.u8 	%rs62, [%rd371+512];
	setp.eq.s16 	%p80, %rs62, 49;
	selp.u64 	%rd224, 1, 0, %p80;
	add.s64 	%rd225, %rd223, %rd224;
	ld.global.u8 	%rs63, [%rd371+1024];
	setp.eq.s16 	%p81, %rs63, 49;
	selp.u64 	%rd226, 1, 0, %p81;
	add.s64 	%rd227, %rd225, %rd226;
	ld.global.u8 	%rs64, [%rd371+1536];
	setp.eq.s16 	%p82, %rs64, 49;
	selp.u64 	%rd228, 1, 0, %p82;
	add.s64 	%rd229, %rd227, %rd228;
	ld.global.u8 	%rs65, [%rd371+2048];
	setp.eq.s16 	%p83, %rs65, 49;
	selp.u64 	%rd230, 1, 0, %p83;
	add.s64 	%rd231, %rd229, %rd230;
	ld.global.u8 	%rs66, [%rd371+2560];
	setp.eq.s16 	%p84, %rs66, 49;
	selp.u64 	%rd232, 1, 0, %p84;
	add.s64 	%rd233, %rd231, %rd232;
	ld.global.u8 	%rs67, [%rd371+3072];
	setp.eq.s16 	%p85, %rs67, 49;
	selp.u64 	%rd234, 1, 0, %p85;
	add.s64 	%rd235, %rd233, %rd234;
	ld.global.u8 	%rs68, [%rd371+3584];
	setp.eq.s16 	%p86, %rs68, 49;
	selp.u64 	%rd236, 1, 0, %p86;
	add.s64 	%rd380, %rd235, %rd236;
	add.s32 	%r245, %r245, 8192;
	add.s32 	%r243, %r243, 16;
	add.s64 	%rd371, %rd371, 8192;
	setp.ne.s32 	%p87, %r243, 0;
	@%p87 bra 	$L__BB16_9;
$L__BB16_10:
	setp.eq.s32 	%p88, %r6, 0;
	@%p88 bra 	$L__BB16_19;
	and.b32  	%r13, %r5, 7;
	setp.lt.u32 	%p89, %r6, 8;
	@%p89 bra 	$L__BB16_13;
	cvt.s64.s32 	%rd238, %r245;
	add.s64 	%rd239, %rd2, %rd238;
	ld.global.u8 	%rs69, [%rd239];
	setp.eq.s16 	%p90, %rs69, 49;
	selp.u64 	%rd240, 1, 0, %p90;
	add.s64 	%rd241, %rd380, %rd240;
	ld.global.u8 	%rs70, [%rd239+512];
	setp.eq.s16 	%p91, %rs70, 49;
	selp.u64 	%rd242, 1, 0, %p91;
	add.s64 	%rd243, %rd241, %rd242;
	ld.global.u8 	%rs71, [%rd239+1024];
	setp.eq.s16 	%p92, %rs71, 49;
	selp.u64 	%rd244, 1, 0, %p92;
	add.s64 	%rd245, %rd243, %rd244;
	ld.global.u8 	%rs72, [%rd239+1536];
	setp.eq.s16 	%p93, %rs72, 49;
	selp.u64 	%rd246, 1, 0, %p93;
	add.s64 	%rd247, %rd245, %rd246;
	ld.global.u8 	%rs73, [%rd239+2048];
	setp.eq.s16 	%p94, %rs73, 49;
	selp.u64 	%rd248, 1, 0, %p94;
	add.s64 	%rd249, %rd247, %rd248;
	ld.global.u8 	%rs74, [%rd239+2560];
	setp.eq.s16 	%p95, %rs74, 49;
	selp.u64 	%rd250, 1, 0, %p95;
	add.s64 	%rd251, %rd249, %rd250;
	ld.global.u8 	%rs75, [%rd239+3072];
	setp.eq.s16 	%p96, %rs75, 49;
	selp.u64 	%rd252, 1, 0, %p96;
	add.s64 	%rd253, %rd251, %rd252;
	ld.global.u8 	%rs76, [%rd239+3584];
	setp.eq.s16 	%p97, %rs76, 49;
	selp.u64 	%rd254, 1, 0, %p97;
	add.s64 	%rd380, %rd253, %rd254;
	add.s32 	%r245, %r245, 4096;
$L__BB16_13:
	setp.eq.s32 	%p98, %r13, 0;
	@%p98 bra 	$L__BB16_19;
	and.b32  	%r16, %r5, 3;
	setp.lt.u32 	%p99, %r13, 4;
	@%p99 bra 	$L__BB16_16;
	cvt.s64.s32 	%rd256, %r245;
	add.s64 	%rd257, %rd2, %rd256;
	ld.global.u8 	%rs77, [%rd257];
	setp.eq.s16 	%p100, %rs77, 49;
	selp.u64 	%rd258, 1, 0, %p100;
	add.s64 	%rd259, %rd380, %rd258;
	ld.global.u8 	%rs78, [%rd257+512];
	setp.eq.s16 	%p101, %rs78, 49;
	selp.u64 	%rd260, 1, 0, %p101;
	add.s64 	%rd261, %rd259, %rd260;
	ld.global.u8 	%rs79, [%rd257+1024];
	setp.eq.s16 	%p102, %rs79, 49;
	selp.u64 	%rd262, 1, 0, %p102;
	add.s64 	%rd263, %rd261, %rd262;
	ld.global.u8 	%rs80, [%rd257+1536];
	setp.eq.s16 	%p103, %rs80, 49;
	selp.u64 	%rd264, 1, 0, %p103;
	add.s64 	%rd380, %rd263, %rd264;
	add.s32 	%r245, %r245, 2048;
$L__BB16_16:
	setp.eq.s32 	%p104, %r16, 0;
	@%p104 bra 	$L__BB16_19;
	neg.s32 	%r248, %r16;
$L__BB16_18:
	.pragma "nounroll";
	cvt.s64.s32 	%rd265, %r245;
	add.s64 	%rd266, %rd2, %rd265;
	ld.global.u8 	%rs81, [%rd266];
	setp.eq.s16 	%p105, %rs81, 49;
	selp.u64 	%rd267, 1, 0, %p105;
	add.s64 	%rd380, %rd380, %rd267;
	add.s32 	%r245, %r245, 512;
	add.s32 	%r248, %r248, 1;
	setp.ne.s32 	%p106, %r248, 0;
	@%p106 bra 	$L__BB16_18;
$L__BB16_19:
	setp.lt.u64 	%p107, %rd58, 512;
	@%p107 bra 	$L__BB16_24;
	// begin inline asm
	mov.u32 %r185, %laneid;
	// end inline asm
	mov.b64 	{%r187, %r192}, %rd380;
	mov.b32 	%r193, 1;
	mov.b32 	%r234, 31;
	mov.b32 	%r235, -1;
	// begin inline asm
	shfl.sync.down.b32 %r186, %r187, %r193, %r234, %r235;
	// end inline asm
	// begin inline asm
	shfl.sync.down.b32 %r191, %r192, %r193, %r234, %r235;
	// end inline asm
	mov.b64 	%rd326, {%r186, %r191};
	setp.gt.s32 	%p131, %r185, 30;
	selp.b64 	%rd327, 0, %rd326, %p131;
	add.s64 	%rd328, %rd327, %rd380;
	mov.b64 	{%r197, %r202}, %rd328;
	mov.b32 	%r203, 2;
	// begin inline asm
	shfl.sync.down.b32 %r196, %r197, %r203, %r234, %r235;
	// end inline asm
	// begin inline asm
	shfl.sync.down.b32 %r201, %r202, %r203, %r234, %r235;
	// end inline asm
	mov.b64 	%rd329, {%r196, %r201};
	setp.gt.s32 	%p132, %r185, 29;
	selp.b64 	%rd330, 0, %rd329, %p132;
	add.s64 	%rd331, %rd330, %rd328;
	mov.b64 	{%r207, %r212}, %rd331;
	mov.b32 	%r213, 4;
	// begin inline asm
	shfl.sync.down.b32 %r206, %r207, %r213, %r234, %r235;
	// end inline asm
	// begin inline asm
	shfl.sync.down.b32 %r211, %r212, %r213, %r234, %r235;
	// end inline asm
	mov.b64 	%rd332, {%r206, %r211};
	setp.gt.s32 	%p133, %r185, 27;
	selp.b64 	%rd333, 0, %rd332, %p133;
	add.s64 	%rd334, %rd333, %rd331;
	mov.b64 	{%r217, %r222}, %rd334;
	mov.b32 	%r223, 8;
	// begin inline asm
	shfl.sync.down.b32 %r216, %r217, %r223, %r234, %r235;
	// end inline asm
	// begin inline asm
	shfl.sync.down.b32 %r221, %r222, %r223, %r234, %r235;
	// end inline asm
	mov.b64 	%rd335, {%r216, %r221};
	setp.gt.s32 	%p134, %r185, 23;
	selp.b64 	%rd336, 0, %rd335, %p134;
	add.s64 	%rd337, %rd336, %rd334;
	mov.b64 	{%r227, %r232}, %rd337;
	mov.b32 	%r233, 16;
	// begin inline asm
	shfl.sync.down.b32 %r226, %r227, %r233, %r234, %r235;
	// end inline asm
	// begin inline asm
	shfl.sync.down.b32 %r231, %r232, %r233, %r234, %r235;
	// end inline asm
	mov.b64 	%rd338, {%r226, %r231};
	setp.gt.s32 	%p135, %r185, 15;
	selp.b64 	%rd339, 0, %rd338, %p135;
	add.s64 	%rd396, %rd339, %rd337;
	setp.ne.s32 	%p136, %r185, 0;
	@%p136 bra 	$L__BB16_22;
	shr.u32 	%r236, %r2, 2;
	and.b32  	%r237, %r236, 248;
	mov.u32 	%r238, _ZZN3cub18CUB_300001_SM_10006detail6reduce28DeviceReduceSingleTileKernelINS2_10policy_hubIlyN4cuda3std3__44plusIlEEE10Policy1000EN6thrust24THRUST_300001_SM_1000_NS18transform_iteratorI7is_tureNSD_10device_ptrIhEEllEEPlyS9_llNS7_10__identityEEEvT0_T1_T2_T3_T4_T6_E12temp_storage;
	add.s32 	%r239, %r238, %r237;
	st.shared.u64 	[%r239+16], %rd396;
$L__BB16_22:
	bar.sync 	0;
	setp.ne.s32 	%p137, %r2, 0;
	@%p137 bra 	$L__BB16_49;
	ld.shared.u64 	%rd340, [_ZZN3cub18CUB_300001_SM_10006detail6reduce28DeviceReduceSingleTileKernelINS2_10policy_hubIlyN4cuda3std3__44plusIlEEE10Policy1000EN6thrust24THRUST_300001_SM_1000_NS18transform_iteratorI7is_tureNSD_10device_ptrIhEEllEEPlyS9_llNS7_10__identityEEEvT0_T1_T2_T3_T4_T6_E12temp_storage+24];
	add.s64 	%rd341, %rd340, %rd396;
	ld.shared.u64 	%rd342, [_ZZN3cub18CUB_300001_SM_10006detail6reduce28DeviceReduceSingleTileKernelINS2_10policy_hubIlyN4cuda3std3__44plusIlEEE10Policy1000EN6thrust24THRUST_300001_SM_1000_NS18transform_iteratorI7is_tureNSD_10device_ptrIhEEllEEPlyS9_llNS7_10__identityEEEvT0_T1_T2_T3_T4_T6_E12temp_storage+32];
	add.s64 	%rd343, %rd341, %rd342;
	ld.shared.u64 	%rd344, [_ZZN3cub18CUB_300001_SM_10006detail6reduce28DeviceReduceSingleTileKernelINS2_10policy_hubIlyN4cuda3std3__44plusIlEEE10Policy1000EN6thrust24THRUST_300001_SM_1000_NS18transform_iteratorI7is_tureNSD_10device_ptrIhEEllEEPlyS9_llNS7_10__identityEEEvT0_T1_T2_T3_T4_T6_E12temp_storage+40];
	add.s64 	%rd345, %rd343, %rd344;
	ld.shared.u64 	%rd346, [_ZZN3cub18CUB_300001_SM_10006detail6reduce28DeviceReduceSingleTileKernelINS2_10policy_hubIlyN4cuda3std3__44plusIlEEE10Policy1000EN6thrust24THRUST_300001_SM_1000_NS18transform_iteratorI7is_tureNSD_10device_ptrIhEEllEEPlyS9_llNS7_10__identityEEEvT0_T1_T2_T3_T4_T6_E12temp_storage+48];
	add.s64 	%rd347, %rd345, %rd346;
	ld.shared.u64 	%rd348, [_ZZN3cub18CUB_300001_SM_10006detail6reduce28DeviceReduceSingleTileKernelINS2_10policy_hubIlyN4cuda3std3__44plusIlEEE10Policy1000EN6thrust24THRUST_300001_SM_1000_NS18transform_iteratorI7is_tureNSD_10device_ptrIhEEllEEPlyS9_llNS7_10__identityEEEvT0_T1_T2_T3_T4_T6_E12temp_storage+56];
	add.s64 	%rd349, %rd347, %rd348;
	ld.shared.u64 	%rd350, [_ZZN3cub18CUB_300001_SM_10006detail6reduce28DeviceReduceSingleTileKernelINS2_10policy_hubIlyN4cuda3std3__44plusIlEEE10Policy1000EN6thrust24THRUST_300001_SM_1000_NS18transform_iteratorI7is_tureNSD_10device_ptrIhEEllEEPlyS9_llNS7_10__identityEEEvT0_T1_T2_T3_T4_T6_E12temp_storage+64];
	add.s64 	%rd351, %rd349, %rd350;
	ld.shared.u64 	%rd352, [_ZZN3cub18CUB_300001_SM_10006detail6reduce28DeviceReduceSingleTileKernelINS2_10policy_hubIlyN4cuda3std3__44plusIlEEE10Policy1000EN6thrust24THRUST_300001_SM_1000_NS18transform_iteratorI7is_tureNSD_10device_ptrIhEEllEEPlyS9_llNS7_10__identityEEEvT0_T1_T2_T3_T4_T6_E12temp_storage+72];
	add.s64 	%rd353, %rd351, %rd352;
	ld.shared.u64 	%rd354, [_ZZN3cub18CUB_300001_SM_10006detail6reduce28DeviceReduceSingleTileKernelINS2_10policy_hubIlyN4cuda3std3__44plusIlEEE10Policy1000EN6thrust24THRUST_300001_SM_1000_NS18transform_iteratorI7is_tureNSD_10device_ptrIhEEllEEPlyS9_llNS7_10__identityEEEvT0_T1_T2_T3_T4_T6_E12temp_storage+80];
	add.s64 	%rd355, %rd353, %rd354;
	ld.shared.u64 	%rd356, [_ZZN3cub18CUB_300001_SM_10006detail6reduce28DeviceReduceSingleTileKernelINS2_10policy_hubIlyN4cuda3std3__44plusIlEEE10Policy1000EN6thrust24THRUST_300001_SM_1000_NS18transform_iteratorI7is_tureNSD_10device_ptrIhEEllEEPlyS9_llNS7_10__identityEEEvT0_T1_T2_T3_T4_T6_E12temp_storage+88];
	add.s64 	%rd357, %rd355, %rd356;
	ld.shared.u64 	%rd358, [_ZZN3cub18CUB_300001_SM_10006detail6reduce28DeviceReduceSingleTileKernelINS2_10policy_hubIlyN4cuda3std3__44plusIlEEE10Policy1000EN6thrust24THRUST_300001_SM_1000_NS18transform_iteratorI7is_tureNSD_10device_ptrIhEEllEEPlyS9_llNS7_10__identityEEEvT0_T1_T2_T3_T4_T6_E12temp_storage+96];
	add.s64 	%rd359, %rd357, %rd358;
	ld.shared.u64 	%rd360, [_ZZN3cub18CUB_300001_SM_10006detail6reduce28DeviceReduceSingleTileKernelINS2_10policy_hubIlyN4cuda3std3__44plusIlEEE10Policy1000EN6thrust24THRUST_300001_SM_1000_NS18transform_iteratorI7is_tureNSD_10device_ptrIhEEllEEPlyS9_llNS7_10__identityEEEvT0_T1_T2_T3_T4_T6_E12temp_storage+104];
	add.s64 	%rd361, %rd359, %rd360;
	ld.shared.u64 	%rd362, [_ZZN3cub18CUB_300001_SM_10006detail6reduce28DeviceReduceSingleTileKernelINS2_10policy_hubIlyN4cuda3std3__44plusIlEEE10Policy1000EN6thrust24THRUST_300001_SM_1000_NS18transform_iteratorI7is_tureNSD_10device_ptrIhEEllEEPlyS9_llNS7_10__identityEEEvT0_T1_T2_T3_T4_T6_E12temp_storage+112];
	add.s64 	%rd363, %rd361, %rd362;
	ld.shared.u64 	%rd364, [_ZZN3cub18CUB_300001_SM_10006detail6reduce28DeviceReduceSingleTileKernelINS2_10policy_hubIlyN4cuda3std3__44plusIlEEE10Policy1000EN6thrust24THRUST_300001_SM_1000_NS18transform_iteratorI7is_tureNSD_10device_ptrIhEEllEEPlyS9_llNS7_10__identityEEEvT0_T1_T2_T3_T4_T6_E12temp_storage+120];
	add.s64 	%rd365, %rd363, %rd364;
	ld.shared.u64 	%rd366, [_ZZN3cub18CUB_300001_SM_10006detail6reduce28DeviceReduceSingleTileKernelINS2_10policy_hubIlyN4cuda3std3__44plusIlEEE10Policy1000EN6thrust24THRUST_300001_SM_1000_NS18transform_iteratorI7is_tureNSD_10device_ptrIhEEllEEPlyS9_llNS7_10__identityEEEvT0_T1_T2_T3_T4_T6_E12temp_storage+128];
	add.s64 	%rd367, %rd365, %rd366;
	ld.shared.u64 	%rd368, [_ZZN3cub18CUB_300001_SM_10006detail6reduce28DeviceReduceSingleTileKernelINS2_10policy_hubIlyN4cuda3std3__44plusIlEEE10Policy1000EN6thrust24THRUST_300001_SM_1000_NS18transform_iteratorI7is_tureNSD_10device_ptrIhEEllEEPlyS9_llNS7_10__identityEEEvT0_T1_T2_T3_T4_T6_E12temp_storage+136];
	add.s64 	%rd396, %rd367, %rd368;
	bra.uni 	$L__BB16_49;
$L__BB16_24:
	// begin inline asm
	mov.u32 %r122, %laneid;
	// end inline asm
	and.b32  	%r173, %r2, 992;
	add.s32 	%r174, %r173, 32;
	setp.gt.u32 	%p108, %r174, %r1;
	not.b32 	%r175, %r173;
	add.s32 	%r176, %r1, %r175;
	selp.b32 	%r171, %r176, 31, %p108;
	mov.b64 	{%r124, %r129}, %rd380;
	mov.b32 	%r130, 1;
	mov.b32 	%r172, -1;
	// begin inline asm
	shfl.sync.down.b32 %r123, %r124, %r130, %r171, %r172;
	// end inline asm
	// begin inline asm
	shfl.sync.down.b32 %r128, %r129, %r130, %r171, %r172;
	// end inline asm
	mov.b64 	%rd268, {%r123, %r128};
	setp.lt.s32 	%p109, %r122, %r171;
	selp.b64 	%rd269, %rd268, 0, %p109;
	add.s64 	%rd270, %rd269, %rd380;
	mov.b64 	{%r134, %r139}, %rd270;
	mov.b32 	%r140, 2;
	// begin inline asm
	shfl.sync.down.b32 %r133, %r134, %r140, %r171, %r172;
	// end inline asm
	// begin inline asm
	shfl.sync.down.b32 %r138, %r139, %r140, %r171, %r172;
	// end inline asm
	mov.b64 	%rd271, {%r133, %r138};
	add.s32 	%r177, %r122, 2;
	setp.gt.s32 	%p110, %r177, %r171;
	selp.b64 	%rd272, 0, %rd271, %p110;
	add.s64 	%rd273, %rd272, %rd270;
	mov.b64 	{%r144, %r149}, %rd273;
	mov.b32 	%r150, 4;
	// begin inline asm
	shfl.sync.down.b32 %r143, %r144, %r150, %r171, %r172;
	// end inline asm
	// begin inline asm
	shfl.sync.down.b32 %r148, %r149, %r150, %r171, %r172;
	// end inline asm
	mov.b64 	%rd274, {%r143, %r148};
	add.s32 	%r178, %r122, 4;
	setp.gt.s32 	%p111, %r178, %r171;
	selp.b64 	%rd275, 0, %rd274, %p111;
	add.s64 	%rd276, %rd275, %rd273;
	mov.b64 	{%r154, %r159}, %rd276;
	mov.b32 	%r160, 8;
	// begin inline asm
	shfl.sync.down.b32 %r153, %r154, %r160, %r171, %r172;
	// end inline asm
	// begin inline asm
	shfl.sync.down.b32 %r158, %r159, %r160, %r171, %r172;
	// end inline asm
	mov.b64 	%rd277, {%r153, %r158};
	add.s32 	%r179, %r122, 8;
	setp.gt.s32 	%p112, %r179, %r171;
	selp.b64 	%rd278, 0, %rd277, %p112;
	add.s64 	%rd279, %rd278, %rd276;
	mov.b64 	{%r164, %r169}, %rd279;
	mov.b32 	%r170, 16;
	// begin inline asm
	shfl.sync.down.b32 %r163, %r164, %r170, %r171, %r172;
	// end inline asm
	// begin inline asm
	shfl.sync.down.b32 %r168, %r169, %r170, %r171, %r172;
	// end inline asm
	mov.b64 	%rd280, {%r163, %r168};
	add.s32 	%r180, %r122, 16;
	setp.gt.s32 	%p113, %r180, %r171;
	selp.b64 	%rd281, 0, %rd280, %p113;
	add.s64 	%rd396, %rd281, %rd279;
	setp.ne.s32 	%p114, %r122, 0;
	@%p114 bra 	$L__BB16_26;
	shr.u32 	%r181, %r2, 2;
	and.b32  	%r182, %r181, 248;
	mov.u32 	%r183, _ZZN3cub18CUB_300001_SM_10006detail6reduce28DeviceReduceSingleTileKernelINS2_10policy_hubIlyN4cuda3std3__44plusIlEEE10Policy1000EN6thrust24THRUST_300001_SM_1000_NS18transform_iteratorI7is_tureNSD_10device_ptrIhEEllEEPlyS9_llNS7_10__identityEEEvT0_T1_T2_T3_T4_T6_E12temp_storage;
	add.s32 	%r184, %r183, %r182;
	st.shared.u64 	[%r184+16], %rd396;
$L__BB16_26:
	bar.sync 	0;
	setp.ne.s32 	%p115, %r2, 0;
	@%p115 bra 	$L__BB16_49;
	setp.gt.u64 	%p116, %rd58, 32;
	ld.shared.u64 	%rd282, [_ZZN3cub18CUB_300001_SM_10006detail6reduce28DeviceReduceSingleTileKernelINS2_10policy_hubIlyN4cuda3std3__44plusIlEEE10Policy1000EN6thrust24THRUST_300001_SM_1000_NS18transform_iteratorI7is_tureNSD_10device_ptrIhEEllEEPlyS9_llNS7_10__identityEEEvT0_T1_T2_T3_T4_T6_E12temp_storage+24];
	selp.b64 	%rd283, %rd282, 0, %p116;
	add.s64 	%rd284, %rd283, %rd396;
	setp.gt.u64 	%p117, %rd58, 64;
	ld.shared.u64 	%rd285, [_ZZN3cub18CUB_300001_SM_10006detail6reduce28DeviceReduceSingleTileKernelINS2_10policy_hubIlyN4cuda3std3__44plusIlEEE10Policy1000EN6thrust24THRUST_300001_SM_1000_NS18transform_iteratorI7is_tureNSD_10device_ptrIhEEllEEPlyS9_llNS7_10__identityEEEvT0_T1_T2_T3_T4_T6_E12temp_storage+32];
	selp.b64 	%rd286, %rd285, 0, %p117;
	add.s64 	%rd287, %rd284, %rd286;
	setp.gt.u64 	%p118, %rd58, 96;
	ld.shared.u64 	%rd288, [_ZZN3cub18CUB_300001_SM_10006detail6reduce28DeviceReduceSingleTileKernelINS2_10policy_hubIlyN4cuda3std3__44plusIlEEE10Policy1000EN6thrust24THRUST_300001_SM_1000_NS18transform_iteratorI7is_tureNSD_10device_ptrIhEEllEEPlyS9_llNS7_10__identityEEEvT0_T1_T2_T3_T4_T6_E12temp_storage+40];
	selp.b64 	%rd289, %rd288, 0, %p118;
	add.s64 	%rd290, %rd287, %rd289;
	setp.gt.u64 	%p119, %rd58, 128;
	ld.shared.u64 	%rd291, [_ZZN3cub18CUB_300001_SM_10006detail6reduce28DeviceReduceSingleTileKernelINS2_10policy_hubIlyN4cuda3std3__44plusIlEEE10Policy1000EN6thrust24THRUST_300001_SM_1000_NS18transform_iteratorI7is_tureNSD_10device_ptrIhEEllEEPlyS9_llNS7_10__identityEEEvT0_T1_T2_T3_T4_T6_E12temp_storage+48];
	selp.b64 	%rd292, %rd291, 0, %p119;
	add.s64 	%rd293, %rd290, %rd292;
	setp.gt.u64 	%p120, %rd58, 160;
	ld.shared.u64 	%rd294, [_ZZN3cub18CUB_300001_SM_10006detail6reduce28DeviceReduceSingleTileKernelINS2_10policy_hubIlyN4cuda3std3__44plusIlEEE10Policy1000EN6thrust24THRUST_300001_SM_1000_NS18transform_iteratorI7is_tureNSD_10device_ptrIhEEllEEPlyS9_llNS7_10__identityEEEvT0_T1_T2_T3_T4_T6_E12temp_storage+56];
	selp.b64 	%rd295, %rd294, 0, %p120;
	add.s64 	%rd296, %rd293, %rd295;
	setp.gt.u64 	%p121, %rd58, 192;
	ld.shared.u64 	%rd297, [_ZZN3cub18CUB_300001_SM_10006detail6reduce28DeviceReduceSingleTileKernelINS2_10policy_hubIlyN4cuda3std3__44plusIlEEE10Policy1000EN6thrust24THRUST_300001_SM_1000_NS18transform_iteratorI7is_tureNSD_10device_ptrIhEEllEEPlyS9_llNS7_10__identityEEEvT0_T1_T2_T3_T4_T6_E12temp_storage+64];
	selp.b64 	%rd298, %rd297, 0, %p121;
	add.s64 	%rd299, %rd296, %rd298;
	setp.gt.u64 	%p122, %rd58, 224;
	ld.shared.u64 	%rd300, [_ZZN3cub18CUB_300001_SM_10006detail6reduce28DeviceReduceSingleTileKernelINS2_10policy_hubIlyN4cuda3std3__44plusIlEEE10Policy1000EN6thrust24THRUST_300001_SM_1000_NS18transform_iteratorI7is_tureNSD_10device_ptrIhEEllEEPlyS9_llNS7_10__identityEEEvT0_T1_T2_T3_T4_T6_E12temp_storage+72];
	selp.b64 	%rd301, %rd300, 0, %p122;
	add.s64 	%rd302, %rd299, %rd301;
	setp.gt.u64 	%p123, %rd58, 256;
	ld.shared.u64 	%rd303, [_ZZN3cub18CUB_300001_SM_10006detail6reduce28DeviceReduceSingleTileKernelINS2_10policy_hubIlyN4cuda3std3__44plusIlEEE10Policy1000EN6thrust24THRUST_300001_SM_1000_NS18transform_iteratorI7is_tureNSD_10device_ptrIhEEllEEPlyS9_llNS7_10__identityEEEvT0_T1_T2_T3_T4_T6_E12temp_storage+80];
	selp.b64 	%rd304, %rd303, 0, %p123;
	add.s64 	%rd305, %rd302, %rd304;
	setp.gt.u64 	%p124, %rd58, 288;
	ld.shared.u64 	%rd306, [_ZZN3cub18CUB_300001_SM_10006detail6reduce28DeviceReduceSingleTileKernelINS2_10policy_hubIlyN4cuda3std3__44plusIlEEE10Policy1000EN6thrust24THRUST_300001_SM_1000_NS18transform_iteratorI7is_tureNSD_10device_ptrIhEEllEEPlyS9_llNS7_10__identityEEEvT0_T1_T2_T3_T4_T6_E12temp_storage+88];
	selp.b64 	%rd307, %rd306, 0, %p124;
	add.s64 	%rd308, %rd305, %rd307;
	setp.gt.u64 	%p125, %rd58, 320;
	ld.shared.u64 	%rd309, [_ZZN3cub18CUB_300001_SM_10006detail6reduce28DeviceReduceSingleTileKernelINS2_10policy_hubIlyN4cuda3std3__44plusIlEEE10Policy1000EN6thrust24THRUST_300001_SM_1000_NS18transform_iteratorI7is_tureNSD_10device_ptrIhEEllEEPlyS9_llNS7_10__identityEEEvT0_T1_T2_T3_T4_T6_E12temp_storage+96];
	selp.b64 	%rd310, %rd309, 0, %p125;
	add.s64 	%rd311, %rd308, %rd310;
	setp.gt.u64 	%p126, %rd58, 352;
	ld.shared.u64 	%rd312, [_ZZN3cub18CUB_300001_SM_10006detail6reduce28DeviceReduceSingleTileKernelINS2_10policy_hubIlyN4cuda3std3__44plusIlEEE10Policy1000EN6thrust24THRUST_300001_SM_1000_NS18transform_iteratorI7is_tureNSD_10device_ptrIhEEllEEPlyS9_llNS7_10__identityEEEvT0_T1_T2_T3_T4_T6_E12temp_storage+104];
	selp.b64 	%rd313, %rd312, 0, %p126;
	add.s64 	%rd314, %rd311, %rd313;
	setp.gt.u64 	%p127, %rd58, 384;
	ld.shared.u64 	%rd315, [_ZZN3cub18CUB_300001_SM_10006detail6reduce28DeviceReduceSingleTileKernelINS2_10policy_hubIlyN4cuda3std3__44plusIlEEE10Policy1000EN6thrust24THRUST_300001_SM_1000_NS18transform_iteratorI7is_tureNSD_10device_ptrIhEEllEEPlyS9_llNS7_10__identityEEEvT0_T1_T2_T3_T4_T6_E12temp_storage+112];
	selp.b64 	%rd316, %rd315, 0, %p127;
	add.s64 	%rd317, %rd314, %rd316;
	setp.gt.u64 	%p128, %rd58, 416;
	ld.shared.u64 	%rd318, [_ZZN3cub18CUB_300001_SM_10006detail6reduce28DeviceReduceSingleTileKernelINS2_10policy_hubIlyN4cuda3std3__44plusIlEEE10Policy1000EN6thrust24THRUST_300001_SM_1000_NS18transform_iteratorI7is_tureNSD_10device_ptrIhEEllEEPlyS9_llNS7_10__identityEEEvT0_T1_T2_T3_T4_T6_E12temp_storage+120];
	selp.b64 	%rd319, %rd318, 0, %p128;
	add.s64 	%rd320, %rd317, %rd319;
	setp.gt.u64 	%p129, %rd58, 448;
	ld.shared.u64 	%rd321, [_ZZN3cub18CUB_300001_SM_10006detail6reduce28DeviceReduceSingleTileKernelINS2_10policy_hubIlyN4cuda3std3__44plusIlEEE10Policy1000EN6thrust24THRUST_300001_SM_1000_NS18transform_iteratorI7is_tureNSD_10device_ptrIhEEllEEPlyS9_llNS7_10__identityEEEvT0_T1_T2_T3_T4_T6_E12temp_storage+128];
	selp.b64 	%rd322, %rd321, 0, %p129;
	add.s64 	%rd323, %rd320, %rd322;
	setp.gt.u64 	%p130, %rd58, 480;
	ld.shared.u64 	%rd324, [_ZZN3cub18CUB_300001_SM_10006detail6reduce28DeviceReduceSingleTileKernelINS2_10policy_hubIlyN4cuda3std3__44plusIlEEE10Policy1000EN6thrust24THRUST_300001_SM_1000_NS18transform_iteratorI7is_tureNSD_10device_ptrIhEEllEEPlyS9_llNS7_10__identityEEEvT0_T1_T2_T3_T4_T6_E12temp_storage+136];
	selp.b64 	%rd325, %rd324, 0, %p130;
	add.s64 	%rd396, %rd323, %rd325;
	bra.uni 	$L__BB16_49;
$L__BB16_28:
	mov.u32 	%r24, %tid.x;
	cvt.u64.u32 	%rd25, %r24;
	add.s64 	%rd26, %rd2, %rd25;
	ld.global.u8 	%rs9, [%rd26];
	setp.eq.s16 	%p3, %rs9, 49;
	selp.u64 	%rd62, 1, 0, %p3;
	ld.global.u8 	%rs10, [%rd26+512];
	setp.eq.s16 	%p4, %rs10, 49;
	selp.u64 	%rd63, 1, 0, %p4;
	ld.global.u8 	%rs11, [%rd26+1024];
	setp.eq.s16 	%p5, %rs11, 49;
	selp.u64 	%rd64, 1, 0, %p5;
	ld.global.u8 	%rs12, [%rd26+1536];
	setp.eq.s16 	%p6, %rs12, 49;
	selp.u64 	%rd65, 1, 0, %p6;
	ld.global.u8 	%rs13, [%rd26+2048];
	setp.eq.s16 	%p7, %rs13, 49;
	selp.u64 	%rd66, 1, 0, %p7;
	ld.global.u8 	%rs14, [%rd26+2560];
	setp.eq.s16 	%p8, %rs14, 49;
	selp.u64 	%rd67, 1, 0, %p8;
	ld.global.u8 	%rs15, [%rd26+3072];
	setp.eq.s16 	%p9, %rs15, 49;
	selp.u64 	%rd68, 1, 0, %p9;
	add.s64 	%rd69, %rd63, %rd62;
	add.s64 	%rd70, %rd69, %rd64;
	add.s64 	%rd71, %rd70, %rd65;
	add.s64 	%rd72, %rd71, %rd66;
	add.s64 	%rd73, %rd72, %rd67;
	add.s64 	%rd395, %rd73, %rd68;
	add.s64 	%rd28, %rd58, -3584;
	setp.lt.u64 	%p10, %rd28, 3584;
	mov.b64 	%rd383, 3584;
	@%p10 bra 	$L__BB16_32;
	mov.b64 	%rd383, 3584;
$L__BB16_30:
	add.s64 	%rd75, %rd26, %rd383;
	ld.global.u8 	%rs16, [%rd75];
	setp.eq.s16 	%p11, %rs16, 49;
	selp.u64 	%rd76, 1, 0, %p11;
	ld.global.u8 	%rs17, [%rd75+512];
	setp.eq.s16 	%p12, %rs17, 49;
	selp.u64 	%rd77, 1, 0, %p12;
	ld.global.u8 	%rs18, [%rd75+1024];
	setp.eq.s16 	%p13, %rs18, 49;
	selp.u64 	%rd78, 1, 0, %p13;
	ld.global.u8 	%rs19, [%rd75+1536];
	setp.eq.s16 	%p14, %rs19, 49;
	selp.u64 	%rd79, 1, 0, %p14;
	ld.global.u8 	%rs20, [%rd75+2048];
	setp.eq.s16 	%p15, %rs20, 49;
	selp.u64 	%rd80, 1, 0, %p15;
	ld.global.u8 	%rs21, [%rd75+2560];
	setp.eq.s16 	%p16, %rs21, 49;
	selp.u64 	%rd81, 1, 0, %p16;
	ld.global.u8 	%rs22, [%rd75+3072];
	setp.eq.s16 	%p17, %rs22, 49;
	selp.u64 	%rd82, 1, 0, %p17;
	add.s64 	%rd83, %rd395, %rd76;
	add.s64 	%rd84, %rd83, %rd77;
	add.s64 	%rd85, %rd84, %rd78;
	add.s64 	%rd86, %rd85, %rd79;
	add.s64 	%rd87, %rd86, %rd80;
	add.s64 	%rd88, %rd87, %rd81;
	add.s64 	%rd395, %rd88, %rd82;
	sub.s64 	%rd89, %rd58, %rd383;
	setp.lt.u64 	%p18, %rd89, 3584;
	@%p18 bra 	$L__BB16_45;
	add.s64 	%rd383, %rd383, 3584;
	setp.le.u64 	%p19, %rd383, %rd28;
	@%p19 bra 	$L__BB16_30;
$L__BB16_32:
	setp.le.u64 	%p20, %rd58, %rd383;
	cvt.u32.u64 	%r52, %rd383;
	cvt.u32.u64 	%r53, %rd58;
	sub.s32 	%r54, %r53, %r52;
	setp.ge.s32 	%p21, %r24, %r54;
	or.pred  	%p22, %p20, %p21;
	@%p22 bra 	$L__BB16_45;
	not.b32 	%r57, %r24;
	add.s32 	%r58, %r57, %r53;
	sub.s32 	%r60, %r58, %r52;
	shr.u32 	%r61, %r60, 9;
	add.s32 	%r25, %r61, 1;
	and.b32  	%r26, %r25, 15;
	setp.lt.u32 	%p23, %r60, 7680;
	mov.u32 	%r252, %r24;
	@%p23 bra 	$L__BB16_36;
	and.b32  	%r62, %r25, 16777200;
	neg.s32 	%r250, %r62;
	add.s64 	%rd91, %rd383, %rd25;
	add.s64 	%rd92, %rd91, %rd2;
	add.s64 	%rd385, %rd92, 4096;
	mov.u32 	%r252, %r24;
$L__BB16_35:
	.pragma "nounroll";
	ld.global.u8 	%rs23, [%rd385+-4096];
	setp.eq.s16 	%p24, %rs23, 49;
	selp.u64 	%rd93, 1, 0, %p24;
	add.s64 	%rd94, %rd395, %rd93;
	ld.global.u8 	%rs24, [%rd385+-3584];
	setp.eq.s16 	%p25, %rs24, 49;
	selp.u64 	%rd95, 1, 0, %p25;
	add.s64 	%rd96, %rd94, %rd95;
	ld.global.u8 	%rs25, [%rd385+-3072];
	setp.eq.s16 	%p26, %rs25, 49;
	selp.u64 	%rd97, 1, 0, %p26;
	add.s64 	%rd98, %rd96, %rd97;
	ld.global.u8 	%rs26, [%rd385+-2560];
	setp.eq.s16 	%p27, %rs26, 49;
	selp.u64 	%rd99, 1, 0, %p27;
	add.s64 	%rd100, %rd98, %rd99;
	ld.global.u8 	%rs27, [%rd385+-2048];
	setp.eq.s16 	%p28, %rs27, 49;
	selp.u64 	%rd101, 1, 0, %p28;
	add.s64 	%rd102, %rd100, %rd101;
	ld.global.u8 	%rs28, [%rd385+-1536];
	setp.eq.s16 	%p29, %rs28, 49;
	selp.u64 	%rd103, 1, 0, %p29;
	add.s64 	%rd104, %rd102, %rd103;
	ld.global.u8 	%rs29, [%rd385+-1024];
	setp.eq.s16 	%p30, %rs29, 49;
	selp.u64 	%rd105, 1, 0, %p30;
	add.s64 	%rd106, %rd104, %rd105;
	ld.global.u8 	%rs30, [%rd385+-512];
	setp.eq.s16 	%p31, %rs30, 49;
	selp.u64 	%rd107, 1, 0, %p31;
	add.s64 	%rd108, %rd106, %rd107;
	ld.global.u8 	%rs31, [%rd385];
	setp.eq.s16 	%p32, %rs31, 49;
	selp.u64 	%rd109, 1, 0, %p32;
	add.s64 	%rd110, %rd108, %rd109;
	ld.global.u8 	%rs32, [%rd385+512];
	setp.eq.s16 	%p33, %rs32, 49;
	selp.u64 	%rd111, 1, 0, %p33;
	add.s64 	%rd112, %rd110, %rd111;
	ld.global.u8 	%rs33, [%rd385+1024];
	setp.eq.s16 	%p34, %rs33, 49;
	selp.u64 	%rd113, 1, 0, %p34;
	add.s64 	%rd114, %rd112, %rd113;
	ld.global.u8 	%rs34, [%rd385+1536];
	setp.eq.s16 	%p35, %rs34, 49;
	selp.u64 	%rd115, 1, 0, %p35;
	add.s64 	%rd116, %rd114, %rd115;
	ld.global.u8 	%rs35, [%rd385+2048];
	setp.eq.s16 	%p36, %rs35, 49;
	selp.u64 	%rd117, 1, 0, %p36;
	add.s64 	%rd118, %rd116, %rd117;
	ld.global.u8 	%rs36, [%rd385+2560];
	setp.eq.s16 	%p37, %rs36, 49;
	selp.u64 	%rd119, 1, 0, %p37;
	add.s64 	%rd120, %rd118, %rd119;
	ld.global.u8 	%rs37, [%rd385+3072];
	setp.eq.s16 	%p38, %rs37, 49;
	selp.u64 	%rd121, 1, 0, %p38;
	add.s64 	%rd122, %rd120, %rd121;
	ld.global.u8 	%rs38, [%rd385+3584];
	setp.eq.s16 	%p39, %rs38, 49;
	selp.u64 	%rd123, 1, 0, %p39;
	add.s64 	%rd395, %rd122, %rd123;
	add.s32 	%r252, %r252, 8192;
	add.s32 	%r250, %r250, 16;
	add.s64 	%rd385, %rd385, 8192;
	setp.ne.s32 	%p40, %r250, 0;
	@%p40 bra 	$L__BB16_35;
$L__BB16_36:
	setp.eq.s32 	%p41, %r26, 0;
	@%p41 bra 	$L__BB16_45;
	and.b32  	%r33, %r25, 7;
	setp.lt.u32 	%p42, %r26, 8;
	@%p42 bra 	$L__BB16_39;
	cvt.u64.u32 	%rd125, %r252;
	add.s64 	%rd126, %rd383, %rd125;
	add.s64 	%rd127, %rd2, %rd126;
	ld.global.u8 	%rs39, [%rd127];
	setp.eq.s16 	%p43, %rs39, 49;
	selp.u64 	%rd128, 1, 0, %p43;
	add.s64 	%rd129, %rd395, %rd128;
	ld.global.u8 	%rs40, [%rd127+512];
	setp.eq.s16 	%p44, %rs40, 49;
	selp.u64 	%rd130, 1, 0, %p44;
	add.s64 	%rd131, %rd129, %rd130;
	ld.global.u8 	%rs41, [%rd127+1024];
	setp.eq.s16 	%p45, %rs41, 49;
	selp.u64 	%rd132, 1, 0, %p45;
	add.s64 	%rd133, %rd131, %rd132;
	ld.global.u8 	%rs42, [%rd127+1536];
	setp.eq.s16 	%p46, %rs42, 49;
	selp.u64 	%rd134, 1, 0, %p46;
	add.s64 	%rd135, %rd133, %rd134;
	ld.global.u8 	%rs43, [%rd127+2048];
	setp.eq.s16 	%p47, %rs43, 49;
	selp.u64 	%rd136, 1, 0, %p47;
	add.s64 	%rd137, %rd135, %rd136;
	ld.global.u8 	%rs44, [%rd127+2560];
	setp.eq.s16 	%p48, %rs44, 49;
	selp.u64 	%rd138, 1, 0, %p48;
	add.s64 	%rd139, %rd137, %rd138;
	ld.global.u8 	%rs45, [%rd127+3072];
	setp.eq.s16 	%p49, %rs45, 49;
	selp.u64 	%rd140, 1, 0, %p49;
	add.s64 	%rd141, %rd139, %rd140;
	ld.global.u8 	%rs46, [%rd127+3584];
	setp.eq.s16 	%p50, %rs46, 49;
	selp.u64 	%rd142, 1, 0, %p50;
	add.s64 	%rd395, %rd141, %rd142;
	add.s32 	%r252, %r252, 4096;
$L__BB16_39:
	setp.eq.s32 	%p51, %r33, 0;
	@%p51 bra 	$L__BB16_45;
	and.b32  	%r36, %r25, 3;
	setp.lt.u32 	%p52, %r33, 4;
	@%p52 bra 	$L__BB16_42;
	cvt.u64.u32 	%rd144, %r252;
	add.s64 	%rd145, %rd383, %rd144;
	add.s64 	%rd146, %rd2, %rd145;
	ld.global.u8 	%rs47, [%rd146];
	setp.eq.s16 	%p53, %rs47, 49;
	selp.u64 	%rd147, 1, 0, %p53;
	add.s64 	%rd148, %rd395, %rd147;
	ld.global.u8 	%rs48, [%rd146+512];
	setp.eq.s16 	%p54, %rs48, 49;
	selp.u64 	%rd149, 1, 0, %p54;
	add.s64 	%rd150, %rd148, %rd149;
	ld.global.u8 	%rs49, [%rd146+1024];
	setp.eq.s16 	%p55, %rs49, 49;
	selp.u64 	%rd151, 1, 0, %p55;
	add.s64 	%rd152, %rd150, %rd151;
	ld.global.u8 	%rs50, [%rd146+1536];
	setp.eq.s16 	%p56, %rs50, 49;
	selp.u64 	%rd153, 1, 0, %p56;
	add.s64 	%rd395, %rd152, %rd153;
	add.s32 	%r252, %r252, 2048;
$L__BB16_42:
	setp.eq.s32 	%p57, %r36, 0;
	@%p57 bra 	$L__BB16_45;
	cvt.u64.u32 	%rd154, %r252;
	add.s64 	%rd155, %rd383, %rd154;
	add.s64 	%rd393, %rd2, %rd155;
	neg.s32 	%r255, %r36;
$L__BB16_44:
	.pragma "nounroll";
	ld.global.u8 	%rs51, [%rd393];
	setp.eq.s16 	%p58, %rs51, 49;
	selp.u64 	%rd156, 1, 0, %p58;
	add.s64 	%rd395, %rd395, %rd156;
	add.s64 	%rd393, %rd393, 512;
	add.s32 	%r255, %r255, 1;
	setp.ne.s32 	%p59, %r255, 0;
	@%p59 bra 	$L__BB16_44;
$L__BB16_45:
	// begin inline asm
	mov.u32 %r63, %laneid;
	// end inline asm
	mov.b64 	{%r65, %r70}, %rd395;
	mov.b32 	%r71, 1;
	mov.b32 	%r112, 31;
	mov.b32 	%r113, -1;
	// begin inline asm
	shfl.sync.down.b32 %r64, %r65, %r71, %r112, %r113;
	// end inline asm
	// begin inline asm
	shfl.sync.down.b32 %r69, %r70, %r71, %r112, %r113;
	// end inline asm
	mov.b64 	%rd157, {%r64, %r69};
	setp.gt.s32 	%p60, %r63, 30;
	selp.b64 	%rd158, 0, %rd157, %p60;
	add.s64 	%rd159, %rd158, %rd395;
	mov.b64 	{%r75, %r80}, %rd159;
	mov.b32 	%r81, 2;
	// begin inline asm
	shfl.sync.down.b32 %r74, %r75, %r81, %r112, %r113;
	// end inline asm
	// begin inline asm
	shfl.sync.down.b32 %r79, %r80, %r81, %r112, %r113;
	// end inline asm
	mov.b64 	%rd160, {%r74, %r79};
	setp.gt.s32 	%p61, %r63, 29;
	selp.b64 	%rd161, 0, %rd160, %p61;
	add.s64 	%rd162, %rd161, %rd159;
	mov.b64 	{%r85, %r90}, %rd162;
	mov.b32 	%r91, 4;
	// begin inline asm
	shfl.sync.down.b32 %r84, %r85, %r91, %r112, %r113;
	// end inline asm
	// begin inline asm
	shfl.sync.down.b32 %r89, %r90, %r91, %r112, %r113;
	// end inline asm
	mov.b64 	%rd163, {%r84, %r89};
	setp.gt.s32 	%p62, %r63, 27;
	selp.b64 	%rd164, 0, %rd163, %p62;
	add.s64 	%rd165, %rd164, %rd162;
	mov.b64 	{%r95, %r100}, %rd165;
	mov.b32 	%r101, 8;
	// begin inline asm
	shfl.sync.down.b32 %r94, %r95, %r101, %r112, %r113;
	// end inline asm
	// begin inline asm
	shfl.sync.down.b32 %r99, %r100, %r101, %r112, %r113;
	// end inline asm
	mov.b64 	%rd166, {%r94, %r99};
	setp.gt.s32 	%p63, %r63, 23;
	selp.b64 	%rd167, 0, %rd166, %p63;
	add.s64 	%rd168, %rd167, %rd165;
	mov.b64 	{%r105, %r110}, %rd168;
	mov.b32 	%r111, 16;
	// begin inline asm
	shfl.sync.down.b32 %r104, %r105, %r111, %r112, %r113;
	// end inline asm
	// begin inline asm
	shfl.sync.down.b32 %r109, %r110, %r111, %r112, %r113;
	// end inline asm
	mov.b64 	%rd169, {%r104, %r109};
	setp.gt.s32 	%p64, %r63, 15;
	selp.b64 	%rd170, 0, %rd169, %p64;
	add.s64 	%rd396, %rd170, %rd168;
	setp.ne.s32 	%p65, %r63, 0;
	@%p65 bra 	$L__BB16_47;
	shr.u32 	%r114, %r24, 2;
	and.b32  	%r115, %r114, 248;
	mov.u32 	%r116, _ZZN3cub18CUB_300001_SM_10006detail6reduce28DeviceReduceSingleTileKernelINS2_10policy_hubIlyN4cuda3std3__44plusIlEEE10Policy1000EN6thrust24THRUST_300001_SM_1000_NS18transform_iteratorI7is_tureNSD_10device_ptrIhEEllEEPlyS9_llNS7_10__identityEEEvT0_T1_T2_T3_T4_T6_E12temp_storage;
	add.s32 	%r117, %r116, %r115;
	st.shared.u64 	[%r117+16], %rd396;
$L__BB16_47:
	bar.sync 	0;
	setp.ne.s32 	%p66, %r24, 0;
	@%p66 bra 	$L__BB16_49;
	ld.shared.u64 	%rd171, [_ZZN3cub18CUB_300001_SM_10006detail6reduce28DeviceReduceSingleTileKernelINS2_10policy_hubIlyN4cuda3std3__44plusIlEEE10Policy1000EN6thrust24THRUST_300001_SM_1000_NS18transform_iteratorI7is_tureNSD_10device_ptrIhEEllEEPlyS9_llNS7_10__identityEEEvT0_T1_T2_T3_T4_T6_E12temp_storage+24];
	add.s64 	%rd172, %rd171, %rd396;
	ld.shared.u64 	%rd173, [_ZZN3cub18CUB_300001_SM_10006detail6reduce28DeviceReduceSingleTileKernelINS2_10policy_hubIlyN4cuda3std3__44plusIlEEE10Policy1000EN6thrust24THRUST_300001_SM_1000_NS18transform_iteratorI7is_tureNSD_10device_ptrIhEEllEEPlyS9_llNS7_10__identityEEEvT0_T1_T2_T3_T4_T6_E12temp_storage+32];
	add.s64 	%rd174, %rd172, %rd173;
	ld.shared.u64 	%rd175, [_ZZN3cub18CUB_300001_SM_10006detail6reduce28DeviceReduceSingleTileKernelINS2_10policy_hubIlyN4cuda3std3__44plusIlEEE10Policy1000EN6thrust24THRUST_300001_SM_1000_NS18transform_iteratorI7is_tureNSD_10device_ptrIhEEllEEPlyS9_llNS7_10__identityEEEvT0_T1_T2_T3_T4_T6_E12temp_storage+40];
	add.s64 	%rd176, %rd174, %rd175;
	ld.shared.u64 	%rd177, [_ZZN3cub18CUB_300001_SM_10006detail6reduce28DeviceReduceSingleTileKernelINS2_10policy_hubIlyN4cuda3std3__44plusIlEEE10Policy1000EN6thrust24THRUST_300001_SM_1000_NS18transform_iteratorI7is_tureNSD_10device_ptrIhEEllEEPlyS9_llNS7_10__identityEEEvT0_T1_T2_T3_T4_T6_E12temp_storage+48];
	add.s64 	%rd178, %rd176, %rd177;
	ld.shared.u64 	%rd179, [_ZZN3cub18CUB_300001_SM_10006detail6reduce28DeviceReduceSingleTileKernelINS2_10policy_hubIlyN4cuda3std3__44plusIlEEE10Policy1000EN6thrust24THRUST_300001_SM_1000_NS18transform_iteratorI7is_tureNSD_10device_ptrIhEEllEEPlyS9_llNS7_10__identityEEEvT0_T1_T2_T3_T4_T6_E12temp_storage+56];
	add.s64 	%rd180, %rd178, %rd179;
	ld.shared.u64 	%rd181, [_ZZN3cub18CUB_300001_SM_10006detail6reduce28DeviceReduceSingleTileKernelINS2_10policy_hubIlyN4cuda3std3__44plusIlEEE10Policy1000EN6thrust24THRUST_300001_SM_1000_NS18transform_iteratorI7is_tureNSD_10device_ptrIhEEllEEPlyS9_llNS7_10__identityEEEvT0_T1_T2_T3_T4_T6_E12temp_storage+64];
	add.s64 	%rd182, %rd180, %rd181;
	ld.shared.u64 	%rd183, [_ZZN3cub18CUB_300001_SM_10006detail6reduce28DeviceReduceSingleTileKernelINS2_10policy_hubIlyN4cuda3std3__44plusIlEEE10Policy1000EN6thrust24THRUST_300001_SM_1000_NS18transform_iteratorI7is_tureNSD_10device_ptrIhEEllEEPlyS9_llNS7_10__identityEEEvT0_T1_T2_T3_T4_T6_E12temp_storage+72];
	add.s64 	%rd184, %rd182, %rd183;
	ld.shared.u64 	%rd185, [_ZZN3cub18CUB_300001_SM_10006detail6reduce28DeviceReduceSingleTileKernelINS2_10policy_hubIlyN4cuda3std3__44plusIlEEE10Policy1000EN6thrust24THRUST_300001_SM_1000_NS18transform_iteratorI7is_tureNSD_10device_ptrIhEEllEEPlyS9_llNS7_10__identityEEEvT0_T1_T2_T3_T4_T6_E12temp_storage+80];
	add.s64 	%rd186, %rd184, %rd185;
	ld.shared.u64 	%rd187, [_ZZN3cub18CUB_300001_SM_10006detail6reduce28DeviceReduceSingleTileKernelINS2_10policy_hubIlyN4cuda3std3__44plusIlEEE10Policy1000EN6thrust24THRUST_300001_SM_1000_NS18transform_iteratorI7is_tureNSD_10device_ptrIhEEllEEPlyS9_llNS7_10__identityEEEvT0_T1_T2_T3_T4_T6_E12temp_storage+88];
	add.s64 	%rd188, %rd186, %rd187;
	ld.shared.u64 	%rd189, [_ZZN3cub18CUB_300001_SM_10006detail6reduce28DeviceReduceSingleTileKernelINS2_10policy_hubIlyN4cuda3std3__44plusIlEEE10Policy1000EN6thrust24THRUST_300001_SM_1000_NS18transform_iteratorI7is_tureNSD_10device_ptrIhEEllEEPlyS9_llNS7_10__identityEEEvT0_T1_T2_T3_T4_T6_E12temp_storage+96];
	add.s64 	%rd190, %rd188, %rd189;
	ld.shared.u64 	%rd191, [_ZZN3cub18CUB_300001_SM_10006detail6reduce28DeviceReduceSingleTileKernelINS2_10policy_hubIlyN4cuda3std3__44plusIlEEE10Policy1000EN6thrust24THRUST_300001_SM_1000_NS18transform_iteratorI7is_tureNSD_10device_ptrIhEEllEEPlyS9_llNS7_10__identityEEEvT0_T1_T2_T3_T4_T6_E12temp_storage+104];
	add.s64 	%rd192, %rd190, %rd191;
	ld.shared.u64 	%rd193, [_ZZN3cub18CUB_300001_SM_10006detail6reduce28DeviceReduceSingleTileKernelINS2_10policy_hubIlyN4cuda3std3__44plusIlEEE10Policy1000EN6thrust24THRUST_300001_SM_1000_NS18transform_iteratorI7is_tureNSD_10device_ptrIhEEllEEPlyS9_llNS7_10__identityEEEvT0_T1_T2_T3_T4_T6_E12temp_storage+112];
	add.s64 	%rd194, %rd192, %rd193;
	ld.shared.u64 	%rd195, [_ZZN3cub18CUB_300001_SM_10006detail6reduce28DeviceReduceSingleTileKernelINS2_10policy_hubIlyN4cuda3std3__44plusIlEEE10Policy1000EN6thrust24THRUST_300001_SM_1000_NS18transform_iteratorI7is_tureNSD_10device_ptrIhEEllEEPlyS9_llNS7_10__identityEEEvT0_T1_T2_T3_T4_T6_E12temp_storage+120];
	add.s64 	%rd196, %rd194, %rd195;
	ld.shared.u64 	%rd197, [_ZZN3cub18CUB_300001_SM_10006detail6reduce28DeviceReduceSingleTileKernelINS2_10policy_hubIlyN4cuda3std3__44plusIlEEE10Policy1000EN6thrust24THRUST_300001_SM_1000_NS18transform_iteratorI7is_tureNSD_10device_ptrIhEEllEEPlyS9_llNS7_10__identityEEEvT0_T1_T2_T3_T4_T6_E12temp_storage+128];
	add.s64 	%rd198, %rd196, %rd197;
	ld.shared.u64 	%rd199, [_ZZN3cub18CUB_300001_SM_10006detail6reduce28DeviceReduceSingleTileKernelINS2_10policy_hubIlyN4cuda3std3__44plusIlEEE10Policy1000EN6thrust24THRUST_300001_SM_1000_NS18transform_iteratorI7is_tureNSD_10device_ptrIhEEllEEPlyS9_llNS7_10__identityEEEvT0_T1_T2_T3_T4_T6_E12temp_storage+136];
	add.s64 	%rd396, %rd198, %rd199;
$L__BB16_49:
	mov.u32 	%r240, %tid.x;
	setp.ne.s32 	%p138, %r240, 0;
	@%p138 bra 	$L__BB16_51;
	add.s64 	%rd369, %rd396, %rd59;
	st.global.u64 	[%rd1], %rd369;
$L__BB16_51:
	ret;

}
	// .globl	_ZN3cub18CUB_300001_SM_10006detail6reduce18DeviceReduceKernelINS2_10policy_hubIlyN4cuda3std3__44plusIlEEE10Policy1000EN6thrust24THRUST_300001_SM_1000_NS18transform_iteratorI7is_tureNSD_10device_ptrIhEEllEEyS9_lNS7_10__identityEEEvT0_PT3_T1_NS0_13GridEvenShareISN_EET2_T4_
.visible .entry _ZN3cub18CUB_300001_SM_10006detail6reduce18DeviceReduceKernelINS2_10policy_hubIlyN4cuda3std3__44plusIlEEE10Policy1000EN6thrust24THRUST_300001_SM_1000_NS18transform_iteratorI7is_tureNSD_10device_ptrIhEEllEEyS9_lNS7_10__identityEEEvT0_PT3_T1_NS0_13GridEvenShareISN_EET2_T4_(
	.param .align 8 .b8 _ZN3cub18CUB_300001_SM_10006detail6reduce18DeviceReduceKernelINS2_10policy_hubIlyN4cuda3std3__44plusIlEEE10Policy1000EN6thrust24THRUST_300001_SM_1000_NS18transform_iteratorI7is_tureNSD_10device_ptrIhEEllEEyS9_lNS7_10__identityEEEvT0_PT3_T1_NS0_13GridEvenShareISN_EET2_T4__param_0[16],
	.param .u64 .ptr .align 1 _ZN3cub18CUB_300001_SM_10006detail6reduce18DeviceReduceKernelINS2_10policy_hubIlyN4cuda3std3__44plusIlEEE10Policy1000EN6thrust24THRUST_300001_SM_1000_NS18transform_iteratorI7is_tureNSD_10device_ptrIhEEllEEyS9_lNS7_10__identityEEEvT0_PT3_T1_NS0_13GridEvenShareISN_EET2_T4__param_1,
	.param .u64 _ZN3cub18CUB_300001_SM_10006detail6reduce18DeviceReduceKernelINS2_10policy_hubIlyN4cuda3std3__44plusIlEEE10Policy1000EN6thrust24THRUST_300001_SM_1000_NS18transform_iteratorI7is_tureNSD_10device_ptrIhEEllEEyS9_lNS7_10__identityEEEvT0_PT3_T1_NS0_13GridEvenShareISN_EET2_T4__param_2,
	.param .align 8 .b8 _ZN3cub18CUB_300001_SM_10006detail6reduce18DeviceReduceKernelINS2_10policy_hubIlyN4cuda3std3__44plusIlEEE10Policy1000EN6thrust24THRUST_300001_SM_1000_NS18transform_iteratorI7is_tureNSD_10device_ptrIhEEllEEyS9_lNS7_10__identityEEEvT0_PT3_T1_NS0_13GridEvenShareISN_EET2_T4__param_3[72],
	.param .align 1 .b8 _ZN3cub18CUB_300001_SM_10006detail6reduce18DeviceReduceKernelINS2_10policy_hubIlyN4cuda3std3__44plusIlEEE10Policy1000EN6thrust24THRUST_300001_SM_1000_NS18transform_iteratorI7is_tureNSD_10device_ptrIhEEllEEyS9_lNS7_10__identityEEEvT0_PT3_T1_NS0_13GridEvenShareISN_EET2_T4__param_4[1],
	.param .align 1 .b8 _ZN3cub18CUB_300001_SM_10006detail6reduce18DeviceReduceKernelINS2_10policy_hubIlyN4cuda3std3__44plusIlEEE10Policy1000EN6thrust24THRUST_300001_SM_1000_NS18transform_iteratorI7is_tureNSD_10device_ptrIhEEllEEyS9_lNS7_10__identityEEEvT0_PT3_T1_NS0_13GridEvenShareISN_EET2_T4__param_5[1]
)
.maxntid 512
{
	.reg .pred 	%p<138>;
	.reg .b16 	%rs<77>;
	.reg .b32 	%r<280>;
	.reg .b64 	%rd<410>;
	// demoted variable
	.shared .align 8 .b8 _ZZN3cub18CUB_300001_SM_10006detail6reduce18DeviceReduceKernelINS2_10policy_hubIlyN4cuda3std3__44plusIlEEE10Policy1000EN6thrust24THRUST_300001_SM_1000_NS18transform_iteratorI7is_tureNSD_10device_ptrIhEEllEEyS9_lNS7_10__identityEEEvT0_PT3_T1_NS0_13GridEvenShareISN_EET2_T4_E12temp_storage[152];
	ld.param.u64 	%rd1, [_ZN3cub18CUB_300001_SM_10006detail6reduce18DeviceReduceKernelINS2_10policy_hubIlyN4cuda3std3__44plusIlEEE10Policy1000EN6thrust24THRUST_300001_SM_1000_NS18transform_iteratorI7is_tureNSD_10device_ptrIhEEllEEyS9_lNS7_10__identityEEEvT0_PT3_T1_NS0_13GridEvenShareISN_EET2_T4__param_3+32];
	ld.param.u32 	%r1, [_ZN3cub18CUB_300001_SM_10006detail6reduce18DeviceReduceKernelINS2_10policy_hubIlyN4cuda3std3__44plusIlEEE10Policy1000EN6thrust24THRUST_300001_SM_1000_NS18transform_iteratorI7is_tureNSD_10device_ptrIhEEllEEyS9_lNS7_10__identityEEEvT0_PT3_T1_NS0_13GridEvenShareISN_EET2_T4__param_3+40];
	ld.param.u64 	%rd64, [_ZN3cub18CUB_300001_SM_10006detail6reduce18DeviceReduceKernelINS2_10policy_hubIlyN4cuda3std3__44plusIlEEE10Policy1000EN6thrust24THRUST_300001_SM_1000_NS18transform_iteratorI7is_tureNSD_10device_ptrIhEEllEEyS9_lNS7_10__identityEEEvT0_PT3_T1_NS0_13GridEvenShareISN_EET2_T4__param_0];
	cvta.to.global.u64 	%rd2, %rd64;
	mov.u32 	%r2, %ctaid.x;
	mul.lo.s32 	%r50, %r1, 3584;
	cvt.s64.s32 	%rd3, %r50;
	mul.lo.s32 	%r51, %r2, 3584;
	cvt.u64.u32 	%rd4, %r51;
	sub.s64 	%rd5, %rd1, %rd4;
	setp.gt.u64 	%p1, %rd5, 3583;
	@%p1 bra 	$L__BB17_25;
	cvt.u32.u64 	%r136, %rd4;
	cvt.u32.u64 	%r3, %rd1;
	sub.s32 	%r4, %r3, %r136;
	mov.u32 	%r5, %tid.x;
	setp.ge.s32 	%p66, %r5, %r4;
	mov.b64 	%rd393, 0;
	mov.u32 	%r267, %r5;
	@%p66 bra 	$L__BB17_3;
	add.s32 	%r138, %r136, %r5;
	cvt.u64.u32 	%rd208, %r138;
	add.s64 	%rd209, %rd2, %rd208;
	ld.global.u8 	%rs47, [%rd209];
	setp.eq.s16 	%p67, %rs47, 49;
	selp.u64 	%rd393, 1, 0, %p67;
	add.s32 	%r267, %r5, 512;
$L__BB17_3:
	setp.ge.s32 	%p68, %r267, %r4;
	@%p68 bra 	$L__BB17_16;
	not.b32 	%r140, %r267;
	add.s32 	%r141, %r140, %r3;
	sub.s32 	%r142, %r141, %r136;
	shr.u32 	%r143, %r142, 9;
	add.s32 	%r8, %r143, 1;
	and.b32  	%r9, %r8, 15;
	setp.lt.u32 	%p69, %r142, 7680;
	@%p69 bra 	$L__BB17_7;
	and.b32  	%r144, %r8, 16777200;
	neg.s32 	%r265, %r144;
	cvt.u64.u32 	%rd211, %r267;
	add.s64 	%rd212, %rd4, %rd211;
	add.s64 	%rd213, %rd212, %rd2;
	add.s64 	%rd384, %rd213, 4096;
$L__BB17_6:
	.pragma "nounroll";
	ld.global.u8 	%rs48, [%rd384+-4096];
	setp.eq.s16 	%p70, %rs48, 49;
	selp.u64 	%rd214, 1, 0, %p70;
	add.s64 	%rd215, %rd393, %rd214;
	ld.global.u8 	%rs49, [%rd384+-3584];
	setp.eq.s16 	%p71, %rs49, 49;
	selp.u64 	%rd216, 1, 0, %p71;
	add.s64 	%rd217, %rd215, %rd216;
	ld.global.u8 	%rs50, [%rd384+-3072];
	setp.eq.s16 	%p72, %rs50, 49;
	selp.u64 	%rd218, 1, 0, %p72;
	add.s64 	%rd219, %rd217, %rd218;
	ld.global.u8 	%rs51, [%rd384+-2560];
	setp.eq.s16 	%p73, %rs51, 49;
	selp.u64 	%rd220, 1, 0, %p73;
	add.s64 	%rd221, %rd219, %rd220;
	ld.global.u8 	%rs52, [%rd384+-2048];
	setp.eq.s16 	%p74, %rs52, 49;
	selp.u64 	%rd222, 1, 0, %p74;
	add.s64 	%rd223, %rd221, %rd222;
	ld.global.u8 	%rs53, [%rd384+-1536];
	setp.eq.s16 	%p75, %rs53, 49;
	selp.u64 	%rd224, 1, 0, %p75;
	add.s64 	%rd225, %rd223, %rd224;
	ld.global.u8 	%rs54, [%rd384+-1024];
	setp.eq.s16 	%p76, %rs54, 49;
	selp.u64 	%rd226, 1, 0, %p76;
	add.s64 	%rd227, %rd225, %rd226;
	ld.global.u8 	%rs55, [%rd384+-512];
	setp.eq.s16 	%p77, %rs55, 49;
	selp.u64 	%rd228, 1, 0, %p77;
	add.s64 	%rd229, %rd227, %rd228;
	ld.global.u8 	%rs56, [%rd384];
	setp.eq.s16 	%p78, %rs56, 49;
	selp.u64 	%rd230, 1, 0, %p78;
	add.s64 	%rd231, %rd229, %rd230;
	ld.global.u8 	%rs57, [%rd384+512];
	setp.eq.s16 	%p79, %rs57, 49;
	selp.u64 	%rd232, 1, 0, %p79;
	add.s64 	%rd233, %rd231, %rd232;
	ld.global.u8 	%rs58, [%rd384+1024];
	setp.eq.s16 	%p80, %rs58, 49;
	selp.u64 	%rd234, 1, 0, %p80;
	add.s64 	%rd235, %rd233, %rd234;
	ld.global.u8 	%rs59, [%rd384+1536];
	setp.eq.s16 	%p81, %rs59, 49;
	selp.u64 	%rd236, 1, 0, %p81;
	add.s64 	%rd237, %rd235, %rd236;
	ld.global.u8 	%rs60, [%rd384+2048];
	setp.eq.s16 	%p82, %rs60, 49;
	selp.u64 	%rd238, 1, 0, %p82;
	add.s64 	%rd239, %rd237, %rd238;
	ld.global.u8 	%rs61, [%rd384+2560];
	setp.eq.s16 	%p83, %rs61, 49;
	selp.u64 	%rd240, 1, 0, %p83;
	add.s64 	%rd241, %rd239, %rd240;
	ld.global.u8 	%rs62, [%rd384+3072];
	setp.eq.s16 	%p84, %rs62, 49;
	selp.u64 	%rd242, 1, 0, %p84;
	add.s64 	%rd243, %rd241, %rd242;
	ld.global.u8 	%rs63, [%rd384+3584];
	setp.eq.s16 	%p85, %rs63, 49;
	selp.u64 	%rd244, 1, 0, %p85;
	add.s64 	%rd393, %rd243, %rd244;
	add.s32 	%r267, %r267, 8192;
	add.s32 	%r265, %r265, 16;
	add.s64 	%rd384, %rd384, 8192;
	setp.ne.s32 	%p86, %r265, 0;
	@%p86 bra 	$L__BB17_6;
$L__BB17_7:
	setp.eq.s32 	%p87, %r9, 0;
	@%p87 bra 	$L__BB17_16;
	and.b32  	%r16, %r8, 7;
	setp.lt.u32 	%p88, %r9, 8;
	@%p88 bra 	$L__BB17_10;
	cvt.s64.s32 	%rd246, %r267;
	add.s64 	%rd247, %rd246, %rd4;
	add.s64 	%rd248, %rd2, %rd247;
	ld.global.u8 	%rs64, [%rd248];
	setp.eq.s16 	%p89, %rs64, 49;
	selp.u64 	%rd249, 1, 0, %p89;
	add.s64 	%rd250, %rd393, %rd249;
	ld.global.u8 	%rs65, [%rd248+512];
	setp.eq.s16 	%p90, %rs65, 49;
	selp.u64 	%rd251, 1, 0, %p90;
	add.s64 	%rd252, %rd250, %rd251;
	ld.global.u8 	%rs66, [%rd248+1024];
	setp.eq.s16 	%p91, %rs66, 49;
	selp.u64 	%rd253, 1, 0, %p91;
	add.s64 	%rd254, %rd252, %rd253;
	ld.global.u8 	%rs67, [%rd248+1536];
	setp.eq.s16 	%p92, %rs67, 49;
	selp.u64 	%rd255, 1, 0, %p92;
	add.s64 	%rd256, %rd254, %rd255;
	ld.global.u8 	%rs68, [%rd248+2048];
	setp.eq.s16 	%p93, %rs68, 49;
	selp.u64 	%rd257, 1, 0, %p93;
	add.s64 	%rd258, %rd256, %rd257;
	ld.global.u8 	%rs69, [%rd248+2560];
	setp.eq.s16 	%p94, %rs69, 49;
	selp.u64 	%rd259, 1, 0, %p94;
	add.s64 	%rd260, %rd258, %rd259;
	ld.global.u8 	%rs70, [%rd248+3072];
	setp.eq.s16 	%p95, %rs70, 49;
	selp.u64 	%rd261, 1, 0, %p95;
	add.s64 	%rd262, %rd260, %rd261;
	ld.global.u8 	%rs71, [%rd248+3584];
	setp.eq.s16 	%p96, %rs71, 49;
	selp.u64 	%rd263, 1, 0, %p96;
	add.s64 	%rd393, %rd262, %rd263;
	add.s32 	%r267, %r267, 4096;
$L__BB17_10:
	setp.eq.s32 	%p97, %r16, 0;
	@%p97 bra 	$L__BB17_16;
	and.b32  	%r19, %r8, 3;
	setp.lt.u32 	%p98, %r16, 4;
	@%p98 bra 	$L__BB17_13;
	cvt.s64.s32 	%rd265, %r267;
	add.s64 	%rd266, %rd265, %rd4;
	add.s64 	%rd267, %rd2, %rd266;
	ld.global.u8 	%rs72, [%rd267];
	setp.eq.s16 	%p99, %rs72, 49;
	selp.u64 	%rd268, 1, 0, %p99;
	add.s64 	%rd269, %rd393, %rd268;
	ld.global.u8 	%rs73, [%rd267+512];
	setp.eq.s16 	%p100, %rs73, 49;
	selp.u64 	%rd270, 1, 0, %p100;
	add.s64 	%rd271, %rd269, %rd270;
	ld.global.u8 	%rs74, [%rd267+1024];
	setp.eq.s16 	%p101, %rs74, 49;
	selp.u64 	%rd272, 1, 0, %p101;
	add.s64 	%rd273, %rd271, %rd272;
	ld.global.u8 	%rs75, [%rd267+1536];
	setp.eq.s16 	%p102, %rs75, 49;
	selp.u64 	%rd274, 1, 0, %p102;
	add.s64 	%rd393, %rd273, %rd274;
	add.s32 	%r267, %r267, 2048;
$L__BB17_13:
	setp.eq.s32 	%p103, %r19, 0;
	@%p103 bra 	$L__BB17_16;
	add.s64 	%rd21, %rd2, %rd4;
	neg.s32 	%r270, %r19;
$L__BB17_15:
	.pragma "nounroll";
	cvt.s64.s32 	%rd275, %r267;
	add.s64 	%rd276, %rd21, %rd275;
	ld.global.u8 	%rs76, [%rd276];
	setp.eq.s16 	%p104, %rs76, 49;
	selp.u64 	%rd277, 1, 0, %p104;
	add.s64 	%rd393, %rd393, %rd277;
	add.s32 	%r267, %r267, 512;
	add.s32 	%r270, %r270, 1;
	setp.ne.s32 	%p105, %r270, 0;
	@%p105 bra 	$L__BB17_15;
$L__BB17_16:
	setp.lt.s32 	%p106, %r4, 512;
	@%p106 bra 	$L__BB17_21;
	// begin inline asm
	mov.u32 %r208, %laneid;
	// end inline asm
	mov.b64 	{%r210, %r215}, %rd393;
	mov.b32 	%r216, 1;
	mov.b32 	%r257, 31;
	mov.b32 	%r258, -1;
	// begin inline asm
	shfl.sync.down.b32 %r209, %r210, %r216, %r257, %r258;
	// end inline asm
	// begin inline asm
	shfl.sync.down.b32 %r214, %r215, %r216, %r257, %r258;
	// end inline asm
	mov.b64 	%rd336, {%r209, %r214};
	setp.gt.s32 	%p130, %r208, 30;
	selp.b64 	%rd337, 0, %rd336, %p130;
	add.s64 	%rd338, %rd337, %rd393;
	mov.b64 	{%r220, %r225}, %rd338;
	mov.b32 	%r226, 2;
	// begin inline asm
	shfl.sync.down.b32 %r219, %r220, %r226, %r257, %r258;
	// end inline asm
	// begin inline asm
	shfl.sync.down.b32 %r224, %r225, %r226, %r257, %r258;
	// end inline asm
	mov.b64 	%rd339, {%r219, %r224};
	setp.gt.s32 	%p131, %r208, 29;
	selp.b64 	%rd340, 0, %rd339, %p131;
	add.s64 	%rd341, %rd340, %rd338;
	mov.b64 	{%r230, %r235}, %rd341;
	mov.b32 	%r236, 4;
	// begin inline asm
	shfl.sync.down.b32 %r229, %r230, %r236, %r257, %r258;
	// end inline asm
	// begin inline asm
	shfl.sync.down.b32 %r234, %r235, %r236, %r257, %r258;
	// end inline asm
	mov.b64 	%rd342, {%r229, %r234};
	setp.gt.s32 	%p132, %r208, 27;
	selp.b64 	%rd343, 0, %rd342, %p132;
	add.s64 	%rd344, %rd343, %rd341;
	mov.b64 	{%r240, %r245}, %rd344;
	mov.b32 	%r246, 8;
	// begin inline asm
	shfl.sync.down.b32 %r239, %r240, %r246, %r257, %r258;
	// end inline asm
	// begin inline asm
	shfl.sync.down.b32 %r244, %r245, %r246, %r257, %r258;
	// end inline asm
	mov.b64 	%rd345, {%r239, %r244};
	setp.gt.s32 	%p133, %r208, 23;
	selp.b64 	%rd346, 0, %rd345, %p133;
	add.s64 	%rd347, %rd346, %rd344;
	mov.b64 	{%r250, %r255}, %rd347;
	mov.b32 	%r256, 16;
	// begin inline asm
	shfl.sync.down.b32 %r249, %r250, %r256, %r257, %r258;
	// end inline asm
	// begin inline asm
	shfl.sync.down.b32 %r254, %r255, %r256, %r257, %r258;
	// end inline asm
	mov.b64 	%rd348, {%r249, %r254};
	setp.gt.s32 	%p134, %r208, 15;
	selp.b64 	%rd349, 0, %rd348, %p134;
	add.s64 	%rd409, %rd349, %rd347;
	setp.ne.s32 	%p135, %r208, 0;
	@%p135 bra 	$L__BB17_19;
	shr.u32 	%r259, %r5, 2;
	and.b32  	%r260, %r259, 248;
	mov.u32 	%r261, _ZZN3cub18CUB_300001_SM_10006detail6reduce18DeviceReduceKernelINS2_10policy_hubIlyN4cuda3std3__44plusIlEEE10Policy1000EN6thrust24THRUST_300001_SM_1000_NS18transform_iteratorI7is_tureNSD_10device_ptrIhEEllEEyS9_lNS7_10__identityEEEvT0_PT3_T1_NS0_13GridEvenShareISN_EET2_T4_E12temp_storage;
	add.s32 	%r262, %r261, %r260;
	st.shared.u64 	[%r262+16], %rd409;
$L__BB17_19:
	bar.sync 	0;
	setp.ne.s32 	%p136, %r5, 0;
	@%p136 bra 	$L__BB17_46;
	ld.shared.u64 	%rd350, [_ZZN3cub18CUB_300001_SM_10006detail6reduce18DeviceReduceKernelINS2_10policy_hubIlyN4cuda3std3__44plusIlEEE10Policy1000EN6thrust24THRUST_300001_SM_1000_NS18transform_iteratorI7is_tureNSD_10device_ptrIhEEllEEyS9_lNS7_10__identityEEEvT0_PT3_T1_NS0_13GridEvenShareISN_EET2_T4_E12temp_storage+24];
	add.s64 	%rd351, %rd350, %rd409;
	ld.shared.u64 	%rd352, [_ZZN3cub18CUB_300001_SM_10006detail6reduce18DeviceReduceKernelINS2_10policy_hubIlyN4cuda3std3__44plusIlEEE10Policy1000EN6thrust24THRUST_300001_SM_1000_NS18transform_iteratorI7is_tureNSD_10device_ptrIhEEllEEyS9_lNS7_10__identityEEEvT0_PT3_T1_NS0_13GridEvenShareISN_EET2_T4_E12temp_storage+32];
	add.s64 	%rd353, %rd351, %rd352;
	ld.shared.u64 	%rd354, [_ZZN3cub18CUB_300001_SM_10006detail6reduce18DeviceReduceKernelINS2_10policy_hubIlyN4cuda3std3__44plusIlEEE10Policy1000EN6thrust24THRUST_300001_SM_1000_NS18transform_iteratorI7is_tureNSD_10device_ptrIhEEllEEyS9_lNS7_10__identityEEEvT0_PT3_T1_NS0_13GridEvenShareISN_EET2_T4_E12temp_storage+40];
	add.s64 	%rd355, %rd353, %rd354;
	ld.shared.u64 	%rd356, [_ZZN3cub18CUB_300001_SM_10006detail6reduce18DeviceReduceKernelINS2_10policy_hubIlyN4cuda3std3__44plusIlEEE10Policy1000EN6thrust24THRUST_300001_SM_1000_NS18transform_iteratorI7is_tureNSD_10device_ptrIhEEllEEyS9_lNS7_10__identityEEEvT0_PT3_T1_NS0_13GridEvenShareISN_EET2_T4_E12temp_storage+48];
	add.s64 	%rd357, %rd355, %rd356;
	ld.shared.u64 	%rd358, [_ZZN3cub18CUB_300001_SM_10006detail6reduce18DeviceReduceKernelINS2_10policy_hubIlyN4cuda3std3__44plusIlEEE10Policy1000EN6thrust24THRUST_300001_SM_1000_NS18transform_iteratorI7is_tureNSD_10device_ptrIhEEllEEyS9_lNS7_10__identityEEEvT0_PT3_T1_NS0_13GridEvenShareISN_EET2_T4_E12temp_storage+56];
	add.s64 	%rd359, %rd357, %rd358;
	ld.shared.u64 	%rd360, [_ZZN3cub18CUB_300001_SM_10006detail6reduce18DeviceReduceKernelINS2_10policy_hubIlyN4cuda3std3__44plusIlEEE10Policy1000EN6thrust24THRUST_300001_SM_1000_NS18transform_iteratorI7is_tureNSD_10device_ptrIhEEllEEyS9_lNS7_10__identityEEEvT0_PT3_T1_NS0_13GridEvenShareISN_EET2_T4_E12temp_storage+64];
	add.s64 	%rd361, %rd359, %rd360;
	ld.shared.u64 	%rd362, [_ZZN3cub18CUB_300001_SM_10006detail6reduce18DeviceReduceKernelINS2_10policy_hubIlyN4cuda3std3__44plusIlEEE10Policy1000EN6thrust24THRUST_300001_SM_1000_NS18transform_iteratorI7is_tureNSD_10device_ptrIhEEllEEyS9_lNS7_10__identityEEEvT0_PT3_T1_NS0_13GridEvenShareISN_EET2_T4_E12temp_storage+72];
	add.s64 	%rd363, %rd361, %rd362;
	ld.shared.u64 	%rd364, [_ZZN3cub18CUB_300001_SM_10006detail6reduce18DeviceReduceKernelINS2_10policy_hubIlyN4cuda3std3__44plusIlEEE10Policy1000EN6thrust24THRUST_300001_SM_1000_NS18transform_iteratorI7is_tureNSD_10device_ptrIhEEllEEyS9_lNS7_10__identityEEEvT0_PT3_T1_NS0_13GridEvenShareISN_EET2_T4_E12temp_storage+80];
	add.s64 	%rd365, %rd363, %rd364;
	ld.shared.u64 	%rd366, [_ZZN3cub18CUB_300001_SM_10006detail6reduce18DeviceReduceKernelINS2_10policy_hubIlyN4cuda3std3__44plusIlEEE10Policy1000EN6thrust24THRUST_300001_SM_1000_NS18transform_iteratorI7is_tureNSD_10device_ptrIhEEllEEyS9_lNS7_10__identityEEEvT0_PT3_T1_NS0_13GridEvenShareISN_EET2_T4_E12temp_storage+88];
	add.s64 	%rd367, %rd365, %rd366;
	ld.shared.u64 	%rd368, [_ZZN3cub18CUB_300001_SM_10006detail6reduce18DeviceReduceKernelINS2_10policy_hubIlyN4cuda3std3__44plusIlEEE10Policy1000EN6thrust24THRUST_300001_SM_1000_NS18transform_iteratorI7is_tureNSD_10device_ptrIhEEllEEyS9_lNS7_10__identityEEEvT0_PT3_T1_NS0_13GridEvenShareISN_EET2_T4_E12temp_storage+96];
	add.s64 	%rd369, %rd367, %rd368;
	ld.shared.u64 	%rd370, [_ZZN3cub18CUB_300001_SM_10006detail6reduce18DeviceReduceKernelINS2_10policy_hubIlyN4cuda3std3__44plusIlEEE10Policy1000EN6thrust24THRUST_300001_SM_1000_NS18transform_iteratorI7is_tureNSD_10device_ptrIhEEllEEyS9_lNS7_10__identityEEEvT0_PT3_T1_NS0_13GridEvenShareISN_EET2_T4_E12temp_storage+104];
	add.s64 	%rd371, %rd369, %rd370;
	ld.shared.u64 	%rd372, [_ZZN3cub18CUB_300001_SM_10006detail6reduce18DeviceReduceKernelINS2_10policy_hubIlyN4cuda3std3__44plusIlEEE10Policy1000EN6thrust24THRUST_300001_SM_1000_NS18transform_iteratorI7is_tureNSD_10device_ptrIhEEllEEyS9_lNS7_10__identityEEEvT0_PT3_T1_NS0_13GridEvenShareISN_EET2_T4_E12temp_storage+112];
	add.s64 	%rd373, %rd371, %rd372;
	ld.shared.u64 	%rd374, [_ZZN3cub18CUB_300001_SM_10006detail6reduce18DeviceReduceKernelINS2_10policy_hubIlyN4cuda3std3__44plusIlEEE10Policy1000EN6thrust24THRUST_300001_SM_1000_NS18transform_iteratorI7is_tureNSD_10device_ptrIhEEllEEyS9_lNS7_10__identityEEEvT0_PT3_T1_NS0_13GridEvenShareISN_EET2_T4_E12temp_storage+120];
	add.s64 	%rd375, %rd373, %rd374;
	ld.shared.u64 	%rd376, [_ZZN3cub18CUB_300001_SM_10006detail6reduce18DeviceReduceKernelINS2_10policy_hubIlyN4cuda3std3__44plusIlEEE10Policy1000EN6thrust24THRUST_300001_SM_1000_NS18transform_iteratorI7is_tureNSD_10device_ptrIhEEllEEyS9_lNS7_10__identityEEEvT0_PT3_T1_NS0_13GridEvenShareISN_EET2_T4_E12temp_storage+128];
	add.s64 	%rd377, %rd375, %rd376;
	ld.shared.u64 	%rd378, [_ZZN3cub18CUB_300001_SM_10006detail6reduce18DeviceReduceKernelINS2_10policy_hubIlyN4cuda3std3__44plusIlEEE10Policy1000EN6thrust24THRUST_300001_SM_1000_NS18transform_iteratorI7is_tureNSD_10device_ptrIhEEllEEyS9_lNS7_10__identityEEEvT0_PT3_T1_NS0_13GridEvenShareISN_EET2_T4_E12temp_storage+136];
	add.s64 	%rd409, %rd377, %rd378;
	bra.uni 	$L__BB17_46;
$L__BB17_21:
	// begin inline asm
	mov.u32 %r145, %laneid;
	// end inline asm
	and.b32  	%r196, %r5, 992;
	add.s32 	%r197, %r196, 32;
	setp.gt.s32 	%p107, %r197, %r4;
	not.b32 	%r198, %r196;
	add.s32 	%r199, %r4, %r198;
	selp.b32 	%r194, %r199, 31, %p107;
	mov.b64 	{%r147, %r152}, %rd393;
	mov.b32 	%r153, 1;
	mov.b32 	%r195, -1;
	// begin inline asm
	shfl.sync.down.b32 %r146, %r147, %r153, %r194, %r195;
	// end inline asm
	// begin inline asm
	shfl.sync.down.b32 %r151, %r152, %r153, %r194, %r195;
	// end inline asm
	mov.b64 	%rd278, {%r146, %r151};
	setp.lt.s32 	%p108, %r145, %r194;
	selp.b64 	%rd279, %rd278, 0, %p108;
	add.s64 	%rd280, %rd279, %rd393;
	mov.b64 	{%r157, %r162}, %rd280;
	mov.b32 	%r163, 2;
	// begin inline asm
	shfl.sync.down.b32 %r156, %r157, %r163, %r194, %r195;
	// end inline asm
	// begin inline asm
	shfl.sync.down.b32 %r161, %r162, %r163, %r194, %r195;
	// end inline asm
	mov.b64 	%rd281, {%r156, %r161};
	add.s32 	%r200, %r145, 2;
	setp.gt.s32 	%p109, %r200, %r194;
	selp.b64 	%rd282, 0, %rd281, %p109;
	add.s64 	%rd283, %rd282, %rd280;
	mov.b64 	{%r167, %r172}, %rd283;
	mov.b32 	%r173, 4;
	// begin inline asm
	shfl.sync.down.b32 %r166, %r167, %r173, %r194, %r195;
	// end inline asm
	// begin inline asm
	shfl.sync.down.b32 %r171, %r172, %r173, %r194, %r195;
	// end inline asm
	mov.b64 	%rd284, {%r166, %r171};
	add.s32 	%r201, %r145, 4;
	setp.gt.s32 	%p110, %r201, %r194;
	selp.b64 	%rd285, 0, %rd284, %p110;
	add.s64 	%rd286, %rd285, %rd283;
	mov.b64 	{%r177, %r182}, %rd286;
	mov.b32 	%r183, 8;
	// begin inline asm
	shfl.sync.down.b32 %r176, %r177, %r183, %r194, %r195;
	// end inline asm
	// begin inline asm
	shfl.sync.down.b32 %r181, %r182, %r183, %r194, %r195;
	// end inline asm
	mov.b64 	%rd287, {%r176, %r181};
	add.s32 	%r202, %r145, 8;
	setp.gt.s32 	%p111, %r202, %r194;
	selp.b64 	%rd288, 0, %rd287, %p111;
	add.s64 	%rd289, %rd288, %rd286;
	mov.b64 	{%r187, %r192}, %rd289;
	mov.b32 	%r193, 16;
	// begin inline asm
	shfl.sync.down.b32 %r186, %r187, %r193, %r194, %r195;
	// end inline asm
	// begin inline asm
	shfl.sync.down.b32 %r191, %r192, %r193, %r194, %r195;
	// end inline asm
	mov.b64 	%rd290, {%r186, %r191};
	add.s32 	%r203, %r145, 16;
	setp.gt.s32 	%p112, %r203, %r194;
	selp.b64 	%rd291, 0, %rd290, %p112;
	add.s64 	%rd409, %rd291, %rd289;
	setp.ne.s32 	%p113, %r145, 0;
	@%p113 bra 	$L__BB17_23;
	shr.u32 	%r204, %r5, 2;
	and.b32  	%r205, %r204, 248;
	mov.u32 	%r206, _ZZN3cub18CUB_300001_SM_10006detail6reduce18DeviceReduceKernelINS2_10policy_hubIlyN4cuda3std3__44plusIlEEE10Policy1000EN6thrust24THRUST_300001_SM_1000_NS18transform_iteratorI7is_tureNSD_10device_ptrIhEEllEEyS9_lNS7_10__identityEEEvT0_PT3_T1_NS0_13GridEvenShareISN_EET2_T4_E12temp_storage;
	add.s32 	%r207, %r206, %r205;
	st.shared.u64 	[%r207+16], %rd409;
$L__BB17_23:
	bar.sync 	0;
	setp.ne.s32 	%p114, %r5, 0;
	@%p114 bra 	$L__BB17_46;
	setp.gt.s32 	%p115, %r4, 32;
	ld.shared.u64 	%rd292, [_ZZN3cub18CUB_300001_SM_10006detail6reduce18DeviceReduceKernelINS2_10policy_hubIlyN4cuda3std3__44plusIlEEE10Policy1000EN6thrust24THRUST_300001_SM_1000_NS18transform_iteratorI7is_tureNSD_10device_ptrIhEEllEEyS9_lNS7_10__identityEEEvT0_PT3_T1_NS0_13GridEvenShareISN_EET2_T4_E12temp_storage+24];
	selp.b64 	%rd293, %rd292, 0, %p115;
	add.s64 	%rd294, %rd293, %rd409;
	setp.gt.s32 	%p116, %r4, 64;
	ld.shared.u64 	%rd295, [_ZZN3cub18CUB_300001_SM_10006detail6reduce18DeviceReduceKernelINS2_10policy_hubIlyN4cuda3std3__44plusIlEEE10Policy1000EN6thrust24THRUST_300001_SM_1000_NS18transform_iteratorI7is_tureNSD_10device_ptrIhEEllEEyS9_lNS7_10__identityEEEvT0_PT3_T1_NS0_13GridEvenShareISN_EET2_T4_E12temp_storage+32];
	selp.b64 	%rd296, %rd295, 0, %p116;
	add.s64 	%rd297, %rd294, %rd296;
	setp.gt.s32 	%p117, %r4, 96;
	ld.shared.u64 	%rd298, [_ZZN3cub18CUB_300001_SM_10006detail6reduce18DeviceReduceKernelINS2_10policy_hubIlyN4cuda3std3__44plusIlEEE10Policy1000EN6thrust24THRUST_300001_SM_1000_NS18transform_iteratorI7is_tureNSD_10device_ptrIhEEllEEyS9_lNS7_10__identityEEEvT0_PT3_T1_NS0_13GridEvenShareISN_EET2_T4_E12temp_storage+40];
	selp.b64 	%rd299, %rd298, 0, %p117;
	add.s64 	%rd300, %rd297, %rd299;
	setp.gt.s32 	%p118, %r4, 128;
	ld.shared.u64 	%rd301, [_ZZN3cub18CUB_300001_SM_10006detail6reduce18DeviceReduceKernelINS2_10policy_hubIlyN4cuda3std3__44plusIlEEE10Policy1000EN6thrust24THRUST_300001_SM_1000_NS18transform_iteratorI7is_tureNSD_10device_ptrIhEEllEEyS9_lNS7_10__identityEEEvT0_PT3_T1_NS0_13GridEvenShareISN_EET2_T4_E12temp_storage+48];
	selp.b64 	%rd302, %rd301, 0, %p118;
	add.s64 	%rd303, %rd300, %rd302;
	setp.gt.s32 	%p119, %r4, 160;
	ld.shared.u64 	%rd304, [_ZZN3cub18CUB_300001_SM_10006detail6reduce18DeviceReduceKernelINS2_10policy_hubIlyN4cuda3std3__44plusIlEEE10Policy1000EN6thrust24THRUST_300001_SM_1000_NS18transform_iteratorI7is_tureNSD_10device_ptrIhEEllEEyS9_lNS7_10__identityEEEvT0_PT3_T1_NS0_13GridEvenShareISN_EET2_T4_E12temp_storage+56];
	selp.b64 	%rd305, %rd304, 0, %p119;
	add.s64 	%rd306, %rd303, %rd305;
	setp.gt.s32 	%p120, %r4, 192;
	ld.shared.u64 	%rd307, [_ZZN3cub18CUB_300001_SM_10006detail6reduce18DeviceReduceKernelINS2_10policy_hubIlyN4cuda3std3__44plusIlEEE10Policy1000EN6thrust24THRUST_300001_SM_1000_NS18transform_iteratorI7is_tureNSD_10device_ptrIhEEllEEyS9_lNS7_10__identityEEEvT0_PT3_T1_NS0_13GridEvenShareISN_EET2_T4_E12temp_storage+64];
	selp.b64 	%rd308, %rd307, 0, %p120;
	add.s64 	%rd309, %rd306, %rd308;
	setp.gt.s32 	%p121, %r4, 224;
	ld.shared.u64 	%rd310, [_ZZN3cub18CUB_300001_SM_10006detail6reduce18DeviceReduceKernelINS2_10policy_hubIlyN4cuda3std3__44plusIlEEE10Policy1000EN6thrust24THRUST_300001_SM_1000_NS18transform_iteratorI7is_tureNSD_10device_ptrIhEEllEEyS9_lNS7_10__identityEEEvT0_PT3_T1_NS0_13GridEvenShareISN_EET2_T4_E12temp_storage+72];
	selp.b64 	%rd311, %rd310, 0, %p121;
	add.s64 	%rd312, %rd309, %rd311;
	setp.gt.s32 	%p122, %r4, 256;
	ld.shared.u64 	%rd313, [_ZZN3cub18CUB_300001_SM_10006detail6reduce18DeviceReduceKernelINS2_10policy_hubIlyN4cuda3std3__44plusIlEEE10Policy1000EN6thrust24THRUST_300001_SM_1000_NS18transform_iteratorI7is_tureNSD_10device_ptrIhEEllEEyS9_lNS7_10__identityEEEvT0_PT3_T1_NS0_13GridEvenShareISN_EET2_T4_E12temp_storage+80];
	selp.b64 	%rd314, %rd313, 0, %p122;
	add.s64 	%rd315, %rd312, %rd314;
	setp.gt.s32 	%p123, %r4, 288;
	ld.shared.u64 	%rd316, [_ZZN3cub18CUB_300001_SM_10006detail6reduce18DeviceReduceKernelINS2_10policy_hubIlyN4cuda3std3__44plusIlEEE10Policy1000EN6thrust24THRUST_300001_SM_1000_NS18transform_iteratorI7is_tureNSD_10device_ptrIhEEllEEyS9_lNS7_10__identityEEEvT0_PT3_T1_NS0_13GridEvenShareISN_EET2_T4_E12temp_storage+88];
	selp.b64 	%rd317, %rd316, 0, %p123;
	add.s64 	%rd318, %rd315, %rd317;
	setp.gt.s32 	%p124, %r4, 320;
	ld.shared.u64 	%rd319, [_ZZN3cub18CUB_300001_SM_10006detail6reduce18DeviceReduceKernelINS2_10policy_hubIlyN4cuda3std3__44plusIlEEE10Policy1000EN6thrust24THRUST_300001_SM_1000_NS18transform_iteratorI7is_tureNSD_10device_ptrIhEEllEEyS9_lNS7_10__identityEEEvT0_PT3_T1_NS0_13GridEvenShareISN_EET2_T4_E12temp_storage+96];
	selp.b64 	%rd320, %rd319, 0, %p124;
	add.s64 	%rd321, %rd318, %rd320;
	setp.gt.s32 	%p125, %r4, 352;
	ld.shared.u64 	%rd322, [_ZZN3cub18CUB_300001_SM_10006detail6reduce18DeviceReduceKernelINS2_10policy_hubIlyN4cuda3std3__44plusIlEEE10Policy1000EN6thrust24THRUST_300001_SM_1000_NS18transform_iteratorI7is_tureNSD_10device_ptrIhEEllEEyS9_lNS7_10__identityEEEvT0_PT3_T1_NS0_13GridEvenShareISN_EET2_T4_E12temp_storage+104];
	selp.b64 	%rd323, %rd322, 0, %p125;
	add.s64 	%rd324, %rd321, %rd323;
	setp.gt.s32 	%p126, %r4, 384;
	ld.shared.u64 	%rd325, [_ZZN3cub18CUB_300001_SM_10006detail6reduce18DeviceReduceKernelINS2_10policy_hubIlyN4cuda3std3__44plusIlEEE10Policy1000EN6thrust24THRUST_300001_SM_1000_NS18transform_iteratorI7is_tureNSD_10device_ptrIhEEllEEyS9_lNS7_10__identityEEEvT0_PT3_T1_NS0_13GridEvenShareISN_EET2_T4_E12temp_storage+112];
	selp.b64 	%rd326, %rd325, 0, %p126;
	add.s64 	%rd327, %rd324, %rd326;
	setp.gt.s32 	%p127, %r4, 416;
	ld.shared.u64 	%rd328, [_ZZN3cub18CUB_300001_SM_10006detail6reduce18DeviceReduceKernelINS2_10policy_hubIlyN4cuda3std3__44plusIlEEE10Policy1000EN6thrust24THRUST_300001_SM_1000_NS18transform_iteratorI7is_tureNSD_10device_ptrIhEEllEEyS9_lNS7_10__identityEEEvT0_PT3_T1_NS0_13GridEvenShareISN_EET2_T4_E12temp_storage+120];
	selp.b64 	%rd329, %rd328, 0, %p127;
	add.s64 	%rd330, %rd327, %rd329;
	setp.gt.s32 	%p128, %r4, 448;
	ld.shared.u64 	%rd331, [_ZZN3cub18CUB_300001_SM_10006detail6reduce18DeviceReduceKernelINS2_10policy_hubIlyN4cuda3std3__44plusIlEEE10Policy1000EN6thrust24THRUST_300001_SM_1000_NS18transform_iteratorI7is_tureNSD_10device_ptrIhEEllEEyS9_lNS7_10__identityEEEvT0_PT3_T1_NS0_13GridEvenShareISN_EET2_T4_E12temp_storage+128];
	selp.b64 	%rd332, %rd331, 0, %p128;
	add.s64 	%rd333, %rd330, %rd332;
	setp.gt.s32 	%p129, %r4, 480;
	ld.shared.u64 	%rd334, [_ZZN3cub18CUB_300001_SM_10006detail6reduce18DeviceReduceKernelINS2_10policy_hubIlyN4cuda3std3__44plusIlEEE10Policy1000EN6thrust24THRUST_300001_SM_1000_NS18transform_iteratorI7is_tureNSD_10device_ptrIhEEllEEyS9_lNS7_10__identityEEEvT0_PT3_T1_NS0_13GridEvenShareISN_EET2_T4_E12temp_storage+136];
	selp.b64 	%rd335, %rd334, 0, %p129;
	add.s64 	%rd409, %rd333, %rd335;
	bra.uni 	$L__BB17_46;
$L__BB17_25:
	cvt.u32.u64 	%r52, %rd4;
	mov.u32 	%r27, %tid.x;
	add.s32 	%r53, %r52, %r27;
	cvt.u64.u32 	%rd65, %r53;
	add.s64 	%rd66, %rd2, %rd65;
	ld.global.u8 	%rs1, [%rd66];
	setp.eq.s16 	%p2, %rs1, 49;
	selp.u64 	%rd67, 1, 0, %p2;
	ld.global.u8 	%rs2, [%rd66+512];
	setp.eq.s16 	%p3, %rs2, 49;
	selp.u64 	%rd68, 1, 0, %p3;
	ld.global.u8 	%rs3, [%rd66+1024];
	setp.eq.s16 	%p4, %rs3, 49;
	selp.u64 	%rd69, 1, 0, %p4;
	ld.global.u8 	%rs4, [%rd66+1536];
	setp.eq.s16 	%p5, %rs4, 49;
	selp.u64 	%rd70, 1, 0, %p5;
	ld.global.u8 	%rs5, [%rd66+2048];
	setp.eq.s16 	%p6, %rs5, 49;
	selp.u64 	%rd71, 1, 0, %p6;
	ld.global.u8 	%rs6, [%rd66+2560];
	setp.eq.s16 	%p7, %rs6, 49;
	selp.u64 	%rd72, 1, 0, %p7;
	ld.global.u8 	%rs7, [%rd66+3072];
	setp.eq.s16 	%p8, %rs7, 49;
	selp.u64 	%rd73, 1, 0, %p8;
	add.s64 	%rd74, %rd68, %rd67;
	add.s64 	%rd75, %rd74, %rd69;
	add.s64 	%rd76, %rd75, %rd70;
	add.s64 	%rd77, %rd76, %rd71;
	add.s64 	%rd78, %rd77, %rd72;
	add.s64 	%rd408, %rd78, %rd73;
	setp.lt.u64 	%p9, %rd5, %rd3;
	@%p9 bra 	$L__BB17_42;
	cvt.u32.u64 	%r55, %rd3;
	cvt.u64.u32 	%rd30, %r27;
	add.s64 	%rd79, %rd4, %rd3;
	add.s64 	%rd395, %rd2, %rd79;
	cvt.u32.u64 	%r28, %rd1;
	not.b32 	%r57, %r27;
	add.s32 	%r58, %r57, %r28;
	sub.s32 	%r59, %r58, %r55;
	sub.s32 	%r272, %r59, %r52;
	add.s64 	%rd80, %rd79, %rd30;
	add.s64 	%rd81, %rd80, %rd2;
	add.s64 	%rd394, %rd81, 4096;
	mov.b32 	%r273, 0;
	mov.u64 	%rd396, %rd4;
$L__BB17_27:
	cvt.s64.s32 	%rd37, %r50;
	add.s64 	%rd396, %rd396, %rd37;
	add.s64 	%rd82, %rd1, -3584;
	setp.gt.u64 	%p10, %rd396, %rd82;
	@%p10 bra 	$L__BB17_29;
	mul.lo.s32 	%r61, %r1, 3584;
	cvt.s64.s32 	%rd83, %r61;
	add.s64 	%rd84, %rd396, %rd30;
	add.s64 	%rd85, %rd2, %rd84;
	ld.global.u8 	%rs8, [%rd85];
	setp.eq.s16 	%p11, %rs8, 49;
	selp.u64 	%rd86, 1, 0, %p11;
	ld.global.u8 	%rs9, [%rd85+512];
	setp.eq.s16 	%p12, %rs9, 49;
	selp.u64 	%rd87, 1, 0, %p12;
	ld.global.u8 	%rs10, [%rd85+1024];
	setp.eq.s16 	%p13, %rs10, 49;
	selp.u64 	%rd88, 1, 0, %p13;
	ld.global.u8 	%rs11, [%rd85+1536];
	setp.eq.s16 	%p14, %rs11, 49;
	selp.u64 	%rd89, 1, 0, %p14;
	ld.global.u8 	%rs12, [%rd85+2048];
	setp.eq.s16 	%p15, %rs12, 49;
	selp.u64 	%rd90, 1, 0, %p15;
	ld.global.u8 	%rs13, [%rd85+2560];
	setp.eq.s16 	%p16, %rs13, 49;
	selp.u64 	%rd91, 1, 0, %p16;
	ld.global.u8 	%rs14, [%rd85+3072];
	setp.eq.s16 	%p17, %rs14, 49;
	selp.u64 	%rd92, 1, 0, %p17;
	add.s64 	%rd93, %rd408, %rd86;
	add.s64 	%rd94, %rd93, %rd87;
	add.s64 	%rd95, %rd94, %rd88;
	add.s64 	%rd96, %rd95, %rd89;
	add.s64 	%rd97, %rd96, %rd90;
	add.s64 	%rd98, %rd97, %rd91;
	add.s64 	%rd408, %rd98, %rd92;
	sub.s64 	%rd99, %rd1, %rd396;
	setp.lt.u64 	%p18, %rd99, %rd83;
	add.s32 	%r273, %r273, 1;
	add.s64 	%rd395, %rd395, %rd83;
	sub.s32 	%r272, %r272, %r61;
	add.s64 	%rd394, %rd394, %rd83;
	@%p18 bra 	$L__BB17_42;
	bra.uni 	$L__BB17_27;
$L__BB17_29:
	setp.le.u64 	%p19, %rd1, %rd396;
	cvt.u32.u64 	%r62, %rd396;
	cvt.u32.u64 	%r63, %rd1;
	sub.s32 	%r64, %r63, %r62;
	setp.ge.s32 	%p20, %r27, %r64;
	or.pred  	%p21, %p19, %p20;
	@%p21 bra 	$L__BB17_42;
	cvt.u32.u64 	%r66, %rd4;
	cvt.u32.u64 	%r67, %rd37;
	not.b32 	%r68, %r27;
	add.s32 	%r69, %r68, %r28;
	add.s32 	%r70, %r67, %r66;
	sub.s32 	%r71, %r69, %r70;
	mul.lo.s32 	%r72, %r1, %r273;
	mad.lo.s32 	%r73, %r72, -3584, %r71;
	shr.u32 	%r74, %r73, 9;
	add.s32 	%r34, %r74, 1;
	and.b32  	%r35, %r34, 15;
	setp.lt.u32 	%p22, %r73, 7680;
	mov.u32 	%r276, %r27;
	@%p22 bra 	$L__BB17_33;
	shr.u32 	%r75, %r272, 9;
	add.s32 	%r76, %r75, 1;
	and.b32  	%r77, %r76, 16777200;
	neg.s32 	%r274, %r77;
	mov.u32 	%r276, %r27;
$L__BB17_32:
	.pragma "nounroll";
	ld.global.u8 	%rs15, [%rd394+-4096];
	setp.eq.s16 	%p23, %rs15, 49;
	selp.u64 	%rd101, 1, 0, %p23;
	add.s64 	%rd102, %rd408, %rd101;
	ld.global.u8 	%rs16, [%rd394+-3584];
	setp.eq.s16 	%p24, %rs16, 49;
	selp.u64 	%rd103, 1, 0, %p24;
	add.s64 	%rd104, %rd102, %rd103;
	ld.global.u8 	%rs17, [%rd394+-3072];
	setp.eq.s16 	%p25, %rs17, 49;
	selp.u64 	%rd105, 1, 0, %p25;
	add.s64 	%rd106, %rd104, %rd105;
	ld.global.u8 	%rs18, [%rd394+-2560];
	setp.eq.s16 	%p26, %rs18, 49;
	selp.u64 	%rd107, 1, 0, %p26;
	add.s64 	%rd108, %rd106, %rd107;
	ld.global.u8 	%rs19, [%rd394+-2048];
	setp.eq.s16 	%p27, %rs19, 49;
	selp.u64 	%rd109, 1, 0, %p27;
	add.s64 	%rd110, %rd108, %rd109;
	ld.global.u8 	%rs20, [%rd394+-1536];
	setp.eq.s16 	%p28, %rs20, 49;
	selp.u64 	%rd111, 1, 0, %p28;
	add.s64 	%rd112, %rd110, %rd111;
	ld.global.u8 	%rs21, [%rd394+-1024];
	setp.eq.s16 	%p29, %rs21, 49;
	selp.u64 	%rd113, 1, 0, %p29;
	add.s64 	%rd114, %rd112, %rd113;
	ld.global.u8 	%rs22, [%rd394+-512];
	setp.eq.s16 	%p30, %rs22, 49;
	selp.u64 	%rd115, 1, 0, %p30;
	add.s64 	%rd116, %rd114, %rd115;
	ld.global.u8 	%rs23, [%rd394];
	setp.eq.s16 	%p31, %rs23, 49;
	selp.u64 	%rd117, 1, 0, %p31;
	add.s64 	%rd118, %rd116, %rd117;
	ld.global.u8 	%rs24, [%rd394+512];
	setp.eq.s16 	%p32, %rs24, 49;
	selp.u64 	%rd119, 1, 0, %p32;
	add.s64 	%rd120, %rd118, %rd119;
	ld.global.u8 	%rs25, [%rd394+1024];
	setp.eq.s16 	%p33, %rs25, 49;
	selp.u64 	%rd121, 1, 0, %p33;
	add.s64 	%rd122, %rd120, %rd121;
	ld.global.u8 	%rs26, [%rd394+1536];
	setp.eq.s16 	%p34, %rs26, 49;
	selp.u64 	%rd123, 1, 0, %p34;
	add.s64 	%rd124, %rd122, %rd123;
	ld.global.u8 	%rs27, [%rd394+2048];
	setp.eq.s16 	%p35, %rs27, 49;
	selp.u64 	%rd125, 1, 0, %p35;
	add.s64 	%rd126, %rd124, %rd125;
	ld.global.u8 	%rs28, [%rd394+2560];
	setp.eq.s16 	%p36, %rs28, 49;
	selp.u64 	%rd127, 1, 0, %p36;
	add.s64 	%rd128, %rd126, %rd127;
	ld.global.u8 	%rs29, [%rd394+3072];
	setp.eq.s16 	%p37, %rs29, 49;
	selp.u64 	%rd129, 1, 0, %p37;
	add.s64 	%rd130, %rd128, %rd129;
	ld.global.u8 	%rs30, [%rd394+3584];
	setp.eq.s16 	%p38, %rs30, 49;
	selp.u64 	%rd131, 1, 0, %p38;
	add.s64 	%rd408, %rd130, %rd131;
	add.s32 	%r276, %r276, 8192;
	add.s32 	%r274, %r274, 16;
	add.s64 	%rd394, %rd394, 8192;
	setp.ne.s32 	%p39, %r274, 0;
	@%p39 bra 	$L__BB17_32;
$L__BB17_33:
	setp.eq.s32 	%p40, %r35, 0;
	@%p40 bra 	$L__BB17_42;
	and.b32  	%r42, %r34, 7;
	setp.lt.u32 	%p41, %r35, 8;
	@%p41 bra 	$L__BB17_36;
	cvt.u64.u32 	%rd133, %r276;
	add.s64 	%rd134, %rd396, %rd133;
	add.s64 	%rd135, %rd2, %rd134;
	ld.global.u8 	%rs31, [%rd135];
	setp.eq.s16 	%p42, %rs31, 49;
	selp.u64 	%rd136, 1, 0, %p42;
	add.s64 	%rd137, %rd408, %rd136;
	ld.global.u8 	%rs32, [%rd135+512];
	setp.eq.s16 	%p43, %rs32, 49;
	selp.u64 	%rd138, 1, 0, %p43;
	add.s64 	%rd139, %rd137, %rd138;
	ld.global.u8 	%rs33, [%rd135+1024];
	setp.eq.s16 	%p44, %rs33, 49;
	selp.u64 	%rd140, 1, 0, %p44;
	add.s64 	%rd141, %rd139, %rd140;
	ld.global.u8 	%rs34, [%rd135+1536];
	setp.eq.s16 	%p45, %rs34, 49;
	selp.u64 	%rd142, 1, 0, %p45;
	add.s64 	%rd143, %rd141, %rd142;
	ld.global.u8 	%rs35, [%rd135+2048];
	setp.eq.s16 	%p46, %rs35, 49;
	selp.u64 	%rd144, 1, 0, %p46;
	add.s64 	%rd145, %rd143, %rd144;
	ld.global.u8 	%rs36, [%rd135+2560];
	setp.eq.s16 	%p47, %rs36, 49;
	selp.u64 	%rd146, 1, 0, %p47;
	add.s64 	%rd147, %rd145, %rd146;
	ld.global.u8 	%rs37, [%rd135+3072];
	setp.eq.s16 	%p48, %rs37, 49;
	selp.u64 	%rd148, 1, 0, %p48;
	add.s64 	%rd149, %rd147, %rd148;
	ld.global.u8 	%rs38, [%rd135+3584];
	setp.eq.s16 	%p49, %rs38, 49;
	selp.u64 	%rd150, 1, 0, %p49;
	add.s64 	%rd408, %rd149, %rd150;
	add.s32 	%r276, %r276, 4096;
$L__BB17_36:
	setp.eq.s32 	%p50, %r42, 0;
	@%p50 bra 	$L__BB17_42;
	setp.lt.u32 	%p51, %r42, 4;
	@%p51 bra 	$L__BB17_39;
	cvt.u64.u32 	%rd152, %r276;
	add.s64 	%rd153, %rd396, %rd152;
	add.s64 	%rd154, %rd2, %rd153;
	ld.global.u8 	%rs39, [%rd154];
	setp.eq.s16 	%p52, %rs39, 49;
	selp.u64 	%rd155, 1, 0, %p52;
	add.s64 	%rd156, %rd408, %rd155;
	ld.global.u8 	%rs40, [%rd154+512];
	setp.eq.s16 	%p53, %rs40, 49;
	selp.u64 	%rd157, 1, 0, %p53;
	add.s64 	%rd158, %rd156, %rd157;
	ld.global.u8 	%rs41, [%rd154+1024];
	setp.eq.s16 	%p54, %rs41, 49;
	selp.u64 	%rd159, 1, 0, %p54;
	add.s64 	%rd160, %rd158, %rd159;
	ld.global.u8 	%rs42, [%rd154+1536];
	setp.eq.s16 	%p55, %rs42, 49;
	selp.u64 	%rd161, 1, 0, %p55;
	add.s64 	%rd408, %rd160, %rd161;
	add.s32 	%r276, %r276, 2048;
$L__BB17_39:
	and.b32  	%r78, %r34, 3;
	setp.eq.s32 	%p56, %r78, 0;
	@%p56 bra 	$L__BB17_42;
	cvt.u64.u32 	%rd162, %r276;
	add.s64 	%rd406, %rd395, %rd162;
	cvt.u16.u32 	%rs43, %r272;
	shr.u16 	%rs44, %rs43, 9;
	add.s16 	%rs45, %rs44, 1;
	cvt.u32.u16 	%r79, %rs45;
	and.b32  	%r80, %r79, 3;
	neg.s32 	%r279, %r80;
$L__BB17_41:
	.pragma "nounroll";
	ld.global.u8 	%rs46, [%rd406];
	setp.eq.s16 	%p57, %rs46, 49;
	selp.u64 	%rd163, 1, 0, %p57;
	add.s64 	%rd408, %rd408, %rd163;
	add.s64 	%rd406, %rd406, 512;
	add.s32 	%r279, %r279, 1;
	setp.ne.s32 	%p58, %r279, 0;
	@%p58 bra 	$L__BB17_41;
$L__BB17_42:
	// begin inline asm
	mov.u32 %r81, %laneid;
	// end inline asm
	mov.b64 	{%r83, %r88}, %rd408;
	mov.b32 	%r89, 1;
	mov.b32 	%r130, 31;
	mov.b32 	%r131, -1;
	// begin inline asm
	shfl.sync.down.b32 %r82, %r83, %r89, %r130, %r131;
	// end inline asm
	// begin inline asm
	shfl.sync.down.b32 %r87, %r88, %r89, %r130, %r131;
	// end inline asm
	mov.b64 	%rd164, {%r82, %r87};
	setp.gt.s32 	%p59, %r81, 30;
	selp.b64 	%rd165, 0, %rd164, %p59;
	add.s64 	%rd166, %rd165, %rd408;
	mov.b64 	{%r93, %r98}, %rd166;
	mov.b32 	%r99, 2;
	// begin inline asm
	shfl.sync.down.b32 %r92, %r93, %r99, %r130, %r131;
	// end inline asm
	// begin inline asm
	shfl.sync.down.b32 %r97, %r98, %r99, %r130, %r131;
	// end inline asm
	mov.b64 	%rd167, {%r92, %r97};
	setp.gt.s32 	%p60, %r81, 29;
	selp.b64 	%rd168, 0, %rd167, %p60;
	add.s64 	%rd169, %rd168, %rd166;
	mov.b64 	{%r103, %r108}, %rd169;
	mov.b32 	%r109, 4;
	// begin inline asm
	shfl.sync.down.b32 %r102, %r103, %r109, %r130, %r131;
	// end inline asm
	// begin inline asm
	shfl.sync.down.b32 %r107, %r108, %r109, %r130, %r131;
	// end inline asm
	mov.b64 	%rd170, {%r102, %r107};
	setp.gt.s32 	%p61, %r81, 27;
	selp.b64 	%rd171, 0, %rd170, %p61;
	add.s64 	%rd172, %rd171, %rd169;
	mov.b64 	{%r113, %r118}, %rd172;
	mov.b32 	%r119, 8;
	// begin inline asm
	shfl.sync.down.b32 %r112, %r113, %r119, %r130, %r131;
	// end inline asm
	// begin inline asm
	shfl.sync.down.b32 %r117, %r118, %r119, %r130, %r131;
	// end inline asm
	mov.b64 	%rd173, {%r112, %r117};
	setp.gt.s32 	%p62, %r81, 23;
	selp.b64 	%rd174, 0, %rd173, %p62;
	add.s64 	%rd175, %rd174, %rd172;
	mov.b64 	{%r123, %r128}, %rd175;
	mov.b32 	%r129, 16;
	// begin inline asm
	shfl.sync.down.b32 %r122, %r123, %r129, %r130, %r131;
	// end inline asm
	// begin inline asm
	shfl.sync.down.b32 %r127, %r128, %r129, %r130, %r131;
	// end inline asm
	mov.b64 	%rd176, {%r122, %r127};
	setp.gt.s32 	%p63, %r81, 15;
	selp.b64 	%rd177, 0, %rd176, %p63;
	add.s64 	%rd409, %rd177, %rd175;
	setp.ne.s32 	%p64, %r81, 0;
	@%p64 bra 	$L__BB17_44;
	shr.u32 	%r132, %r27, 2;
	and.b32  	%r133, %r132, 248;
	mov.u32 	%r134, _ZZN3cub18CUB_300001_SM_10006detail6reduce18DeviceReduceKernelINS2_10policy_hubIlyN4cuda3std3__44plusIlEEE10Policy1000EN6thrust24THRUST_300001_SM_1000_NS18transform_iteratorI7is_tureNSD_10device_ptrIhEEllEEyS9_lNS7_10__identityEEEvT0_PT3_T1_NS0_13GridEvenShareISN_EET2_T4_E12temp_storage;
	add.s32 	%r135, %r134, %r133;
	st.shared.u64 	[%r135+16], %rd409;
$L__BB17_44:
	bar.sync 	0;
	setp.ne.s32 	%p65, %r27, 0;
	@%p65 bra 	$L__BB17_46;
	ld.shared.u64 	%rd178, [_ZZN3cub18CUB_300001_SM_10006detail6reduce18DeviceReduceKernelINS2_10policy_hubIlyN4cuda3std3__44plusIlEEE10Policy1000EN6thrust24THRUST_300001_SM_1000_NS18transform_iteratorI7is_tureNSD_10device_ptrIhEEllEEyS9_lNS7_10__identityEEEvT0_PT3_T1_NS0_13GridEvenShareISN_EET2_T4_E12temp_storage+24];
	add.s64 	%rd179, %rd178, %rd409;
	ld.shared.u64 	%rd180, [_ZZN3cub18CUB_300001_SM_10006detail6reduce18DeviceReduceKernelINS2_10policy_hubIlyN4cuda3std3__44plusIlEEE10Policy1000EN6thrust24THRUST_300001_SM_1000_NS18transform_iteratorI7is_tureNSD_10device_ptrIhEEllEEyS9_lNS7_10__identityEEEvT0_PT3_T1_NS0_13GridEvenShareISN_EET2_T4_E12temp_storage+32];
	add.s64 	%rd181, %rd179, %rd180;
	ld.shared.u64 	%rd182, [_ZZN3cub18CUB_300001_SM_10006detail6reduce18DeviceReduceKernelINS2_10policy_hubIlyN4cuda3std3__44plusIlEEE10Policy1000EN6thrust24THRUST_300001_SM_1000_NS18transform_iteratorI7is_tureNSD_10device_ptrIhEEllEEyS9_lNS7_10__identityEEEvT0_PT3_T1_NS0_13GridEvenShareISN_EET2_T4_E12temp_storage+40];
	add.s64 	%rd183, %rd181, %rd182;
	ld.shared.u64 	%rd184, [_ZZN3cub18CUB_300001_SM_10006detail6reduce18DeviceReduceKernelINS2_10policy_hubIlyN4cuda3std3__44plusIlEEE10Policy1000EN6thrust24THRUST_300001_SM_1000_NS18transform_iteratorI7is_tureNSD_10device_ptrIhEEllEEyS9_lNS7_10__identityEEEvT0_PT3_T1_NS0_13GridEvenShareISN_EET2_T4_E12temp_storage+48];
	add.s64 	%rd185, %rd183, %rd184;
	ld.shared.u64 	%rd186, [_ZZN3cub18CUB_300001_SM_10006detail6reduce18DeviceReduceKernelINS2_10policy_hubIlyN4cuda3std3__44plusIlEEE10Policy1000EN6thrust24THRUST_300001_SM_1000_NS18transform_iteratorI7is_tureNSD_10device_ptrIhEEllEEyS9_lNS7_10__identityEEEvT0_PT3_T1_NS0_13GridEvenShareISN_EET2_T4_E12temp_storage+56];
	add.s64 	%rd187, %rd185, %rd186;
	ld.shared.u64 	%rd188, [_ZZN3cub18CUB_300001_SM_10006detail6reduce18DeviceReduceKernelINS2_10policy_hubIlyN4cuda3std3__44plusIlEEE10Policy1000EN6thrust24THRUST_300001_SM_1000_NS18transform_iteratorI7is_tureNSD_10device_ptrIhEEllEEyS9_lNS7_10__identityEEEvT0_PT3_T1_NS0_13GridEvenShareISN_EET2_T4_E12temp_storage+64];
	add.s64 	%rd189, %rd187, %rd188;
	ld.shared.u64 	%rd190, [_ZZN3cub18CUB_300001_SM_10006detail6reduce18DeviceReduceKernelINS2_10policy_hubIlyN4cuda3std3__44plusIlEEE10Policy1000EN6thrust24THRUST_300001_SM_1000_NS18transform_iteratorI7is_tureNSD_10device_ptrIhEEllEEyS9_lNS7_10__identityEEEvT0_PT3_T1_NS0_13GridEvenShareISN_EET2_T4_E12temp_storage+72];
	add.s64 	%rd191, %rd189, %rd190;
	ld.shared.u64 	%rd192, [_ZZN3cub18CUB_300001_SM_10006detail6reduce18DeviceReduceKernelINS2_10policy_hubIlyN4cuda3std3__44plusIlEEE10Policy1000EN6thrust24THRUST_300001_SM_1000_NS18transform_iteratorI7is_tureNSD_10device_ptrIhEEllEEyS9_lNS7_10__identityEEEvT0_PT3_T1_NS0_13GridEvenShareISN_EET2_T4_E12temp_storage+80];
	add.s64 	%rd193, %rd191, %rd192;
	ld.shared.u64 	%rd194, [_ZZN3cub18CUB_300001_SM_10006detail6reduce18DeviceReduceKernelINS2_10policy_hubIlyN4cuda3std3__44plusIlEEE10Policy1000EN6thrust24THRUST_300001_SM_1000_NS18transform_iteratorI7is_tureNSD_10device_ptrIhEEllEEyS9_lNS7_10__identityEEEvT0_PT3_T1_NS0_13GridEvenShareISN_EET2_T4_E12temp_storage+88];
	add.s64 	%rd195, %rd193, %rd194;
	ld.shared.u64 	%rd196, [_ZZN3cub18CUB_300001_SM_10006detail6reduce18DeviceReduceKernelINS2_10policy_hubIlyN4cuda3std3__44plusIlEEE10Policy1000EN6thrust24THRUST_300001_SM_1000_NS18transform_iteratorI7is_tureNSD_10device_ptrIhEEllEEyS9_lNS7_10__identityEEEvT0_PT3_T1_NS0_13GridEvenShareISN_EET2_T4_E12temp_storage+96];
	add.s64 	%rd197, %rd195, %rd196;
	ld.shared.u64 	%rd198, [_ZZN3cub18CUB_300001_SM_10006detail6reduce18DeviceReduceKernelINS2_10policy_hubIlyN4cuda3std3__44plusIlEEE10Policy1000EN6thrust24THRUST_300001_SM_1000_NS18transform_iteratorI7is_tureNSD_10device_ptrIhEEllEEyS9_lNS7_10__identityEEEvT0_PT3_T1_NS0_13GridEvenShareISN_EET2_T4_E12temp_storage+104];
	add.s64 	%rd199, %rd197, %rd198;
	ld.shared.u64 	%rd200, [_ZZN3cub18CUB_300001_SM_10006detail6reduce18DeviceReduceKernelINS2_10policy_hubIlyN4cuda3std3__44plusIlEEE10Policy1000EN6thrust24THRUST_300001_SM_1000_NS18transform_iteratorI7is_tureNSD_10device_ptrIhEEllEEyS9_lNS7_10__identityEEEvT0_PT3_T1_NS0_13GridEvenShareISN_EET2_T4_E12temp_storage+112];
	add.s64 	%rd201, %rd199, %rd200;
	ld.shared.u64 	%rd202, [_ZZN3cub18CUB_300001_SM_10006detail6reduce18DeviceReduceKernelINS2_10policy_hubIlyN4cuda3std3__44plusIlEEE10Policy1000EN6thrust24THRUST_300001_SM_1000_NS18transform_iteratorI7is_tureNSD_10device_ptrIhEEllEEyS9_lNS7_10__identityEEEvT0_PT3_T1_NS0_13GridEvenShareISN_EET2_T4_E12temp_storage+120];
	add.s64 	%rd203, %rd201, %rd202;
	ld.shared.u64 	%rd204, [_ZZN3cub18CUB_300001_SM_10006detail6reduce18DeviceReduceKernelINS2_10policy_hubIlyN4cuda3std3__44plusIlEEE10Policy1000EN6thrust24THRUST_300001_SM_1000_NS18transform_iteratorI7is_tureNSD_10device_ptrIhEEllEEyS9_lNS7_10__identityEEEvT0_PT3_T1_NS0_13GridEvenShareISN_EET2_T4_E12temp_storage+128];
	add.s64 	%rd205, %rd203, %rd204;
	ld.shared.u64 	%rd206, [_ZZN3cub18CUB_300001_SM_10006detail6reduce18DeviceReduceKernelINS2_10policy_hubIlyN4cuda3std3__44plusIlEEE10Policy1000EN6thrust24THRUST_300001_SM_1000_NS18transform_iteratorI7is_tureNSD_10device_ptrIhEEllEEyS9_lNS7_10__identityEEEvT0_PT3_T1_NS0_13GridEvenShareISN_EET2_T4_E12temp_storage+136];
	add.s64 	%rd409, %rd205, %rd206;
$L__BB17_46:
	mov.u32 	%r263, %tid.x;
	setp.ne.s32 	%p137, %r263, 0;
	@%p137 bra 	$L__BB17_48;
	ld.param.u64 	%rd382, [_ZN3cub18CUB_300001_SM_10006detail6reduce18DeviceReduceKernelINS2_10policy_hubIlyN4cuda3std3__44plusIlEEE10Policy1000EN6thrust24THRUST_300001_SM_1000_NS18transform_iteratorI7is_tureNSD_10device_ptrIhEEllEEyS9_lNS7_10__identityEEEvT0_PT3_T1_NS0_13GridEvenShareISN_EET2_T4__param_1];
	cvta.to.global.u64 	%rd379, %rd382;
	mul.wide.u32 	%rd380, %r2, 8;
	add.s64 	%rd381, %rd379, %rd380;
	st.global.u64 	[%rd381], %rd409;
$L__BB17_48:
	ret;

}
	// .globl	_ZN3cub18CUB_300001_SM_10006detail6reduce28DeviceReduceSingleTileKernelINS2_10policy_hubIlyN4cuda3std3__44plusIlEEE10Policy1000EPlSC_iS9_llNS7_10__identityEEEvT0_T1_T2_T3_T4_T6_
.visible .entry _ZN3cub18CUB_300001_SM_10006detail6reduce28DeviceReduceSingleTileKernelINS2_10policy_hubIlyN4cuda3std3__44plusIlEEE10Policy1000EPlSC_iS9_llNS7_10__identityEEEvT0_T1_T2_T3_T4_T6_(
	.param .u64 .ptr .align 1 _ZN3cub18CUB_300001_SM_10006detail6reduce28DeviceReduceSingleTileKernelINS2_10policy_hubIlyN4cuda3std3__44plusIlEEE10Policy1000EPlSC_iS9_llNS7_10__identityEEEvT0_T1_T2_T3_T4_T6__param_0,
	.param .u64 .ptr .align 1 _ZN3cub18CUB_300001_SM_10006detail6reduce28DeviceReduceSingleTileKernelINS2_10policy_hubIlyN4cuda3std3__44plusIlEEE10Policy1000EPlSC_iS9_llNS7_10__identityEEEvT0_T1_T2_T3_T4_T6__param_1,
	.param .u32 _ZN3cub18CUB_300001_SM_10006detail6reduce28DeviceReduceSingleTileKernelINS2_10policy_hubIlyN4cuda3std3__44plusIlEEE10Policy1000EPlSC_iS9_llNS7_10__identityEEEvT0_T1_T2_T3_T4_T6__param_2,
	.param .align 1 .b8 _ZN3cub18CUB_300001_SM_10006detail6reduce28DeviceReduceSingleTileKernelINS2_10policy_hubIlyN4cuda3std3__44plusIlEEE10Policy1000EPlSC_iS9_llNS7_10__identityEEEvT0_T1_T2_T3_T4_T6__param_3[1],
	.param .u64 _ZN3cub18CUB_300001_SM_10006detail6reduce28DeviceReduceSingleTileKernelINS2_10policy_hubIlyN4cuda3std3__44plusIlEEE10Policy1000EPlSC_iS9_llNS7_10__identityEEEvT0_T1_T2_T3_T4_T6__param_4,
	.param .align 1 .b8 _ZN3cub18CUB_300001_SM_10006detail6reduce28DeviceReduceSingleTileKernelINS2_10policy_hubIlyN4cuda3std3__44plusIlEEE10Policy1000EPlSC_iS9_llNS7_10__identityEEEvT0_T1_T2_T3_T4_T6__param_5[1]
)
.maxntid 512
.minnctapersm 1
{
	.reg .pred 	%p<58>;
	.reg .b32 	%r<238>;
	.reg .b64 	%rd<281>;
	// demoted variable
	.shared .align 8 .b8 _ZZN3cub18CUB_300001_SM_10006detail6reduce28DeviceReduceSingleTileKernelINS2_10policy_hubIlyN4cuda3std3__44plusIlEEE10Policy1000EPlSC_iS9_llNS7_10__identityEEEvT0_T1_T2_T3_T4_T6_E12temp_storage[152];
	ld.param.u64 	%rd35, [_ZN3cub18CUB_300001_SM_10006detail6reduce28DeviceReduceSingleTileKernelINS2_10policy_hubIlyN4cuda3std3__44plusIlEEE10Policy1000EPlSC_iS9_llNS7_10__identityEEEvT0_T1_T2_T3_T4_T6__param_0];
	ld.param.u64 	%rd37, [_ZN3cub18CUB_300001_SM_10006detail6reduce28DeviceReduceSingleTileKernelINS2_10policy_hubIlyN4cuda3std3__44plusIlEEE10Policy1000EPlSC_iS9_llNS7_10__identityEEEvT0_T1_T2_T3_T4_T6__param_1];
	ld.param.u32 	%r34, [_ZN3cub18CUB_300001_SM_10006detail6reduce28DeviceReduceSingleTileKernelINS2_10policy_hubIlyN4cuda3std3__44plusIlEEE10Policy1000EPlSC_iS9_llNS7_10__identityEEEvT0_T1_T2_T3_T4_T6__param_2];
	ld.param.u64 	%rd36, [_ZN3cub18CUB_300001_SM_10006detail6reduce28DeviceReduceSingleTileKernelINS2_10policy_hubIlyN4cuda3std3__44plusIlEEE10Policy1000EPlSC_iS9_llNS7_10__identityEEEvT0_T1_T2_T3_T4_T6__param_4];
	cvta.to.global.u64 	%rd1, %rd37;
	setp.ne.s32 	%p1, %r34, 0;
	@%p1 bra 	$L__BB18_3;
	mov.u32 	%r224, %tid.x;
	setp.ne.s32 	%p57, %r224, 0;
	@%p57 bra 	$L__BB18_39;
	st.global.u64 	[%rd1], %rd36;
	bra.uni 	$L__BB18_39;
$L__BB18_3:
	setp.gt.s32 	%p2, %r34, 3583;
	@%p2 bra 	$L__BB18_21;
	mov.u32 	%r1, %tid.x;
	setp.ge.s32 	%p19, %r1, %r34;
	mov.b64 	%rd271, 0;
	mov.u32 	%r228, %r1;
	@%p19 bra 	$L__BB18_6;
	mul.wide.u32 	%rd146, %r1, 8;
	add.s64 	%rd145, %rd35, %rd146;
	// begin inline asm
	ld.global.nc.u64 %rd271, [%rd145];
	// end inline asm
	add.s32 	%r228, %r1, 512;
$L__BB18_6:
	setp.ge.s32 	%p20, %r228, %r34;
	@%p20 bra 	$L__BB18_12;
	not.b32 	%r100, %r228;
	add.s32 	%r4, %r34, %r100;
	and.b32  	%r101, %r4, 1536;
	setp.eq.s32 	%p21, %r101, 1536;
	@%p21 bra 	$L__BB18_10;
	mul.wide.u32 	%rd148, %r228, 8;
	add.s64 	%rd266, %rd35, %rd148;
	shr.u32 	%r102, %r4, 9;
	add.s32 	%r103, %r102, 1;
	and.b32  	%r104, %r103, 3;
	neg.s32 	%r226, %r104;
$L__BB18_9:
	.pragma "nounroll";
	// begin inline asm
	ld.global.nc.u64 %rd149, [%rd266];
	// end inline asm
	add.s64 	%rd271, %rd149, %rd271;
	add.s32 	%r228, %r228, 512;
	add.s64 	%rd266, %rd266, 4096;
	add.s32 	%r226, %r226, 1;
	setp.ne.s32 	%p22, %r226, 0;
	@%p22 bra 	$L__BB18_9;
$L__BB18_10:
	setp.lt.u32 	%p23, %r4, 1536;
	@%p23 bra 	$L__BB18_12;
$L__BB18_11:
	mul.wide.s32 	%rd159, %r228, 8;
	add.s64 	%rd152, %rd35, %rd159;
	// begin inline asm
	ld.global.nc.u64 %rd151, [%rd152];
	// end inline asm
	add.s64 	%rd160, %rd151, %rd271;
	add.s64 	%rd154, %rd152, 4096;
	// begin inline asm
	ld.global.nc.u64 %rd153, [%rd154];
	// end inline asm
	add.s64 	%rd161, %rd153, %rd160;
	add.s64 	%rd156, %rd152, 8192;
	// begin inline asm
	ld.global.nc.u64 %rd155, [%rd156];
	// end inline asm
	add.s64 	%rd162, %rd155, %rd161;
	add.s64 	%rd158, %rd152, 12288;
	// begin inline asm
	ld.global.nc.u64 %rd157, [%rd158];
	// end inline asm
	add.s64 	%rd271, %rd157, %rd162;
	add.s32 	%r228, %r228, 2048;
	setp.lt.s32 	%p24, %r228, %r34;
	@%p24 bra 	$L__BB18_11;
$L__BB18_12:
	setp.lt.s32 	%p25, %r34, 512;
	@%p25 bra 	$L__BB18_17;
	// begin inline asm
	mov.u32 %r168, %laneid;
	// end inline asm
	mov.b64 	{%r170, %r175}, %rd271;
	mov.b32 	%r176, 1;
	mov.b32 	%r217, 31;
	mov.b32 	%r218, -1;
	// begin inline asm
	shfl.sync.down.b32 %r169, %r170, %r176, %r217, %r218;
	// end inline asm
	// begin inline asm
	shfl.sync.down.b32 %r174, %r175, %r176, %r217, %r218;
	// end inline asm
	mov.b64 	%rd221, {%r169, %r174};
	setp.gt.s32 	%p49, %r168, 30;
	selp.b64 	%rd222, 0, %rd221, %p49;
	add.s64 	%rd223, %rd222, %rd271;
	mov.b64 	{%r180, %r185}, %rd223;
	mov.b32 	%r186, 2;
	// begin inline asm
	shfl.sync.down.b32 %r179, %r180, %r186, %r217, %r218;
	// end inline asm
	// begin inline asm
	shfl.sync.down.b32 %r184, %r185, %r186, %r217, %r218;
	// end inline asm
	mov.b64 	%rd224, {%r179, %r184};
	setp.gt.s32 	%p50, %r168, 29;
	selp.b64 	%rd225, 0, %rd224, %p50;
	add.s64 	%rd226, %rd225, %rd223;
	mov.b64 	{%r190, %r195}, %rd226;
	mov.b32 	%r196, 4;
	// begin inline asm
	shfl.sync.down.b32 %r189, %r190, %r196, %r217, %r218;
	// end inline asm
	// begin inline asm
	shfl.sync.down.b32 %r194, %r195, %r196, %r217, %r218;
	// end inline asm
	mov.b64 	%rd227, {%r189, %r194};
	setp.gt.s32 	%p51, %r168, 27;
	selp.b64 	%rd228, 0, %rd227, %p51;
	add.s64 	%rd229, %rd228, %rd226;
	mov.b64 	{%r200, %r205}, %rd229;
	mov.b32 	%r206, 8;
	// begin inline asm
	shfl.sync.down.b32 %r199, %r200, %r206, %r217, %r218;
	// end inline asm
	// begin inline asm
	shfl.sync.down.b32 %r204, %r205, %r206, %r217, %r218;
	// end inline asm
	mov.b64 	%rd230, {%r199, %r204};
	setp.gt.s32 	%p52, %r168, 23;
	selp.b64 	%rd231, 0, %rd230, %p52;
	add.s64 	%rd232, %rd231, %rd229;
	mov.b64 	{%r210, %r215}, %rd232;
	mov.b32 	%r216, 16;
	// begin inline asm
	shfl.sync.down.b32 %r209, %r210, %r216, %r217, %r218;
	// end inline asm
	// begin inline asm
	shfl.sync.down.b32 %r214, %r215, %r216, %r217, %r218;
	// end inline asm
	mov.b64 	%rd233, {%r209, %r214};
	setp.gt.s32 	%p53, %r168, 15;
	selp.b64 	%rd234, 0, %rd233, %p53;
	add.s64 	%rd280, %rd234, %rd232;
	setp.ne.s32 	%p54, %r168, 0;
	@%p54 bra 	$L__BB18_15;
	shr.u32 	%r219, %r1, 2;
	and.b32  	%r220, %r219, 248;
	mov.u32 	%r221, _ZZN3cub18CUB_300001_SM_10006detail6reduce28DeviceReduceSingleTileKernelINS2_10policy_hubIlyN4cuda3std3__44plusIlEEE10Policy1000EPlSC_iS9_llNS7_10__identityEEEvT0_T1_T2_T3_T4_T6_E12temp_storage;
	add.s32 	%r222, %r221, %r220;
	st.shared.u64 	[%r222+16], %rd280;
$L__BB18_15:
	bar.sync 	0;
	setp.ne.s32 	%p55, %r1, 0;
	@%p55 bra 	$L__BB18_37;
	ld.shared.u64 	%rd235, [_ZZN3cub18CUB_300001_SM_10006detail6reduce28DeviceReduceSingleTileKernelINS2_10policy_hubIlyN4cuda3std3__44plusIlEEE10Policy1000EPlSC_iS9_llNS7_10__identityEEEvT0_T1_T2_T3_T4_T6_E12temp_storage+24];
	add.s64 	%rd236, %rd235, %rd280;
	ld.shared.u64 	%rd237, [_ZZN3cub18CUB_300001_SM_10006detail6reduce28DeviceReduceSingleTileKernelINS2_10policy_hubIlyN4cuda3std3__44plusIlEEE10Policy1000EPlSC_iS9_llNS7_10__identityEEEvT0_T1_T2_T3_T4_T6_E12temp_storage+32];
	add.s64 	%rd238, %rd236, %rd237;
	ld.shared.u64 	%rd239, [_ZZN3cub18CUB_300001_SM_10006detail6reduce28DeviceReduceSingleTileKernelINS2_10policy_hubIlyN4cuda3std3__44plusIlEEE10Policy1000EPlSC_iS9_llNS7_10__identityEEEvT0_T1_T2_T3_T4_T6_E12temp_storage+40];
	add.s64 	%rd240, %rd238, %rd239;
	ld.shared.u64 	%rd241, [_ZZN3cub18CUB_300001_SM_10006detail6reduce28DeviceReduceSingleTileKernelINS2_10policy_hubIlyN4cuda3std3__44plusIlEEE10Policy1000EPlSC_iS9_llNS7_10__identityEEEvT0_T1_T2_T3_T4_T6_E12temp_storage+48];
	add.s64 	%rd242, %rd240, %rd241;
	ld.shared.u64 	%rd243, [_ZZN3cub18CUB_300001_SM_10006detail6reduce28DeviceReduceSingleTileKernelINS2_10policy_hubIlyN4cuda3std3__44plusIlEEE10Policy1000EPlSC_iS9_llNS7_10__identityEEEvT0_T1_T2_T3_T4_T6_E12temp_storage+56];
	add.s64 	%rd244, %rd242, %rd243;
	ld.shared.u64 	%rd245, [_ZZN3cub18CUB_300001_SM_10006detail6reduce28DeviceReduceSingleTileKernelINS2_10policy_hubIlyN4cuda3std3__44plusIlEEE10Policy1000EPlSC_iS9_llNS7_10__identityEEEvT0_T1_T2_T3_T4_T6_E12temp_storage+64];
	add.s64 	%rd246, %rd244, %rd245;
	ld.shared.u64 	%rd247, [_ZZN3cub18CUB_300001_SM_10006detail6reduce28DeviceReduceSingleTileKernelINS2_10policy_hubIlyN4cuda3std3__44plusIlEEE10Policy1000EPlSC_iS9_llNS7_10__identityEEEvT0_T1_T2_T3_T4_T6_E12temp_storage+72];
	add.s64 	%rd248, %rd246, %rd247;
	ld.shared.u64 	%rd249, [_ZZN3cub18CUB_300001_SM_10006detail6reduce28DeviceReduceSingleTileKernelINS2_10policy_hubIlyN4cuda3std3__44plusIlEEE10Policy1000EPlSC_iS9_llNS7_10__identityEEEvT0_T1_T2_T3_T4_T6_E12temp_storage+80];
	add.s64 	%rd250, %rd248, %rd249;
	ld.shared.u64 	%rd251, [_ZZN3cub18CUB_300001_SM_10006detail6reduce28DeviceReduceSingleTileKernelINS2_10policy_hubIlyN4cuda3std3__44plusIlEEE10Policy1000EPlSC_iS9_llNS7_10__identityEEEvT0_T1_T2_T3_T4_T6_E12temp_storage+88];
	add.s64 	%rd252, %rd250, %rd251;
	ld.shared.u64 	%rd253, [_ZZN3cub18CUB_300001_SM_10006detail6reduce28DeviceReduceSingleTileKernelINS2_10policy_hubIlyN4cuda3std3__44plusIlEEE10Policy1000EPlSC_iS9_llNS7_10__identityEEEvT0_T1_T2_T3_T4_T6_E12temp_storage+96];
	add.s64 	%rd254, %rd252, %rd253;
	ld.shared.u64 	%rd255, [_ZZN3cub18CUB_300001_SM_10006detail6reduce28DeviceReduceSingleTileKernelINS2_10policy_hubIlyN4cuda3std3__44plusIlEEE10Policy1000EPlSC_iS9_llNS7_10__identityEEEvT0_T1_T2_T3_T4_T6_E12temp_storage+104];
	add.s64 	%rd256, %rd254, %rd255;
	ld.shared.u64 	%rd257, [_ZZN3cub18CUB_300001_SM_10006detail6reduce28DeviceReduceSingleTileKernelINS2_10policy_hubIlyN4cuda3std3__44plusIlEEE10Policy1000EPlSC_iS9_llNS7_10__identityEEEvT0_T1_T2_T3_T4_T6_E12temp_storage+112];
	add.s64 	%rd258, %rd256, %rd257;
	ld.shared.u64 	%rd259, [_ZZN3cub18CUB_300001_SM_10006detail6reduce28DeviceReduceSingleTileKernelINS2_10policy_hubIlyN4cuda3std3__44plusIlEEE10Policy1000EPlSC_iS9_llNS7_10__identityEEEvT0_T1_T2_T3_T4_T6_E12temp_storage+120];
	add.s64 	%rd260, %rd258, %rd259;
	ld.shared.u64 	%rd261, [_ZZN3cub18CUB_300001_SM_10006detail6reduce28DeviceReduceSingleTileKernelINS2_10policy_hubIlyN4cuda3std3__44plusIlEEE10Policy1000EPlSC_iS9_llNS7_10__identityEEEvT0_T1_T2_T3_T4_T6_E12temp_storage+128];
	add.s64 	%rd262, %rd260, %rd261;
	ld.shared.u64 	%rd263, [_ZZN3cub18CUB_300001_SM_10006detail6reduce28DeviceReduceSingleTileKernelINS2_10policy_hubIlyN4cuda3std3__44plusIlEEE10Policy1000EPlSC_iS9_llNS7_10__identityEEEvT0_T1_T2_T3_T4_T6_E12temp_storage+136];
	add.s64 	%rd280, %rd262, %rd263;
	bra.uni 	$L__BB18_37;
$L__BB18_17:
	// begin inline asm
	mov.u32 %r105, %laneid;
	// end inline asm
	and.b32  	%r156, %r1, 992;
	add.s32 	%r157, %r156, 32;
	setp.gt.s32 	%p26, %r157, %r34;
	not.b32 	%r158, %r156;
	add.s32 	%r159, %r34, %r158;
	selp.b32 	%r154, %r159, 31, %p26;
	mov.b64 	{%r107, %r112}, %rd271;
	mov.b32 	%r113, 1;
	mov.b32 	%r155, -1;
	// begin inline asm
	shfl.sync.down.b32 %r106, %r107, %r113, %r154, %r155;
	// end inline asm
	// begin inline asm
	shfl.sync.down.b32 %r111, %r112, %r113, %r154, %r155;
	// end inline asm
	mov.b64 	%rd163, {%r106, %r111};
	setp.lt.s32 	%p27, %r105, %r154;
	selp.b64 	%rd164, %rd163, 0, %p27;
	add.s64 	%rd165, %rd164, %rd271;
	mov.b64 	{%r117, %r122}, %rd165;
	mov.b32 	%r123, 2;
	// begin inline asm
	shfl.sync.down.b32 %r116, %r117, %r123, %r154, %r155;
	// end inline asm
	// begin inline asm
	shfl.sync.down.b32 %r121, %r122, %r123, %r154, %r155;
	// end inline asm
	mov.b64 	%rd166, {%r116, %r121};
	add.s32 	%r160, %r105, 2;
	setp.gt.s32 	%p28, %r160, %r154;
	selp.b64 	%rd167, 0, %rd166, %p28;
	add.s64 	%rd168, %rd167, %rd165;
	mov.b64 	{%r127, %r132}, %rd168;
	mov.b32 	%r133, 4;
	// begin inline asm
	shfl.sync.down.b32 %r126, %r127, %r133, %r154, %r155;
	// end inline asm
	// begin inline asm
	shfl.sync.down.b32 %r131, %r132, %r133, %r154, %r155;
	// end inline asm
	mov.b64 	%rd169, {%r126, %r131};
	add.s32 	%r161, %r105, 4;
	setp.gt.s32 	%p29, %r161, %r154;
	selp.b64 	%rd170, 0, %rd169, %p29;
	add.s64 	%rd171, %rd170, %rd168;
	mov.b64 	{%r137, %r142}, %rd171;
	mov.b32 	%r143, 8;
	// begin inline asm
	shfl.sync.down.b32 %r136, %r137, %r143, %r154, %r155;
	// end inline asm
	// begin inline asm
	shfl.sync.down.b32 %r141, %r142, %r143, %r154, %r155;
	// end inline asm
	mov.b64 	%rd172, {%r136, %r141};
	add.s32 	%r162, %r105, 8;
	setp.gt.s32 	%p30, %r162, %r154;
	selp.b64 	%rd173, 0, %rd172, %p30;
	add.s64 	%rd174, %rd173, %rd171;
	mov.b64 	{%r147, %r152}, %rd174;
	mov.b32 	%r153, 16;
	// begin inline asm
	shfl.sync.down.b32 %r146, %r147, %r153, %r154, %r155;
	// end inline asm
	// begin inline asm
	shfl.sync.down.b32 %r151, %r152, %r153, %r154, %r155;
	// end inline asm
	mov.b64 	%rd175, {%r146, %r151};
	add.s32 	%r163, %r105, 16;
	setp.gt.s32 	%p31, %r163, %r154;
	selp.b64 	%rd176, 0, %rd175, %p31;
	add.s64 	%rd280, %rd176, %rd174;
	setp.ne.s32 	%p32, %r105, 0;
	@%p32 bra 	$L__BB18_19;
	shr.u32 	%r164, %r1, 2;
	and.b32  	%r165, %r164, 248;
	mov.u32 	%r166, _ZZN3cub18CUB_300001_SM_10006detail6reduce28DeviceReduceSingleTileKernelINS2_10policy_hubIlyN4cuda3std3__44plusIlEEE10Policy1000EPlSC_iS9_llNS7_10__identityEEEvT0_T1_T2_T3_T4_T6_E12temp_storage;
	add.s32 	%r167, %r166, %r165;
	st.shared.u64 	[%r167+16], %rd280;
$L__BB18_19:
	bar.sync 	0;
	setp.ne.s32 	%p33, %r1, 0;
	@%p33 bra 	$L__BB18_37;
	setp.gt.s32 	%p34, %r34, 32;
	ld.shared.u64 	%rd177, [_ZZN3cub18CUB_300001_SM_10006detail6reduce28DeviceReduceSingleTileKernelINS2_10policy_hubIlyN4cuda3std3__44plusIlEEE10Policy1000EPlSC_iS9_llNS7_10__identityEEEvT0_T1_T2_T3_T4_T6_E12temp_storage+24];
	selp.b64 	%rd178, %rd177, 0, %p34;
	add.s64 	%rd179, %rd178, %rd280;
	setp.gt.s32 	%p35, %r34, 64;
	ld.shared.u64 	%rd180, [_ZZN3cub18CUB_300001_SM_10006detail6reduce28DeviceReduceSingleTileKernelINS2_10policy_hubIlyN4cuda3std3__44plusIlEEE10Policy1000EPlSC_iS9_llNS7_10__identityEEEvT0_T1_T2_T3_T4_T6_E12temp_storage+32];
	selp.b64 	%rd181, %rd180, 0, %p35;
	add.s64 	%rd182, %rd179, %rd181;
	setp.gt.s32 	%p36, %r34, 96;
	ld.shared.u64 	%rd183, [_ZZN3cub18CUB_300001_SM_10006detail6reduce28DeviceReduceSingleTileKernelINS2_10policy_hubIlyN4cuda3std3__44plusIlEEE10Policy1000EPlSC_iS9_llNS7_10__identityEEEvT0_T1_T2_T3_T4_T6_E12temp_storage+40];
	selp.b64 	%rd184, %rd183, 0, %p36;
	add.s64 	%rd185, %rd182, %rd184;
	setp.gt.s32 	%p37, %r34, 128;
	ld.shared.u64 	%rd186, [_ZZN3cub18CUB_300001_SM_10006detail6reduce28DeviceReduceSingleTileKernelINS2_10policy_hubIlyN4cuda3std3__44plusIlEEE10Policy1000EPlSC_iS9_llNS7_10__identityEEEvT0_T1_T2_T3_T4_T6_E12temp_storage+48];
	selp.b64 	%rd187, %rd186, 0, %p37;
	add.s64 	%rd188, %rd185, %rd187;
	setp.gt.s32 	%p38, %r34, 160;
	ld.shared.u64 	%rd189, [_ZZN3cub18CUB_300001_SM_10006detail6reduce28DeviceReduceSingleTileKernelINS2_10policy_hubIlyN4cuda3std3__44plusIlEEE10Policy1000EPlSC_iS9_llNS7_10__identityEEEvT0_T1_T2_T3_T4_T6_E12temp_storage+56];
	selp.b64 	%rd190, %rd189, 0, %p38;
	add.s64 	%rd191, %rd188, %rd190;
	setp.gt.s32 	%p39, %r34, 192;
	ld.shared.u64 	%rd192, [_ZZN3cub18CUB_300001_SM_10006detail6reduce28DeviceReduceSingleTileKernelINS2_10policy_hubIlyN4cuda3std3__44plusIlEEE10Policy1000EPlSC_iS9_llNS7_10__identityEEEvT0_T1_T2_T3_T4_T6_E12temp_storage+64];
	selp.b64 	%rd193, %rd192, 0, %p39;
	add.s64 	%rd194, %rd191, %rd193;
	setp.gt.s32 	%p40, %r34, 224;
	ld.shared.u64 	%rd195, [_ZZN3cub18CUB_300001_SM_10006detail6reduce28DeviceReduceSingleTileKernelINS2_10policy_hubIlyN4cuda3std3__44plusIlEEE10Policy1000EPlSC_iS9_llNS7_10__identityEEEvT0_T1_T2_T3_T4_T6_E12temp_storage+72];
	selp.b64 	%rd196, %rd195, 0, %p40;
	add.s64 	%rd197, %rd194, %rd196;
	setp.gt.s32 	%p41, %r34, 256;
	ld.shared.u64 	%rd198, [_ZZN3cub18CUB_300001_SM_10006detail6reduce28DeviceReduceSingleTileKernelINS2_10policy_hubIlyN4cuda3std3__44plusIlEEE10Policy1000EPlSC_iS9_llNS7_10__identityEEEvT0_T1_T2_T3_T4_T6_E12temp_storage+80];
	selp.b64 	%rd199, %rd198, 0, %p41;
	add.s64 	%rd200, %rd197, %rd199;
	setp.gt.s32 	%p42, %r34, 288;
	ld.shared.u64 	%rd201, [_ZZN3cub18CUB_300001_SM_10006detail6reduce28DeviceReduceSingleTileKernelINS2_10policy_hubIlyN4cuda3std3__44plusIlEEE10Policy1000EPlSC_iS9_llNS7_10__identityEEEvT0_T1_T2_T3_T4_T6_E12temp_storage+88];
	selp.b64 	%rd202, %rd201, 0, %p42;
	add.s64 	%rd203, %rd200, %rd202;
	setp.gt.s32 	%p43, %r34, 320;
	ld.shared.u64 	%rd204, [_ZZN3cub18CUB_300001_SM_10006detail6reduce28DeviceReduceSingleTileKernelINS2_10policy_hubIlyN4cuda3std3__44plusIlEEE10Policy1000EPlSC_iS9_llNS7_10__identityEEEvT0_T1_T2_T3_T4_T6_E12temp_storage+96];
	selp.b64 	%rd205, %rd204, 0, %p43;
	add.s64 	%rd206, %rd203, %rd205;
	setp.gt.s32 	%p44, %r34, 352;
	ld.shared.u64 	%rd207, [_ZZN3cub18CUB_300001_SM_10006detail6reduce28DeviceReduceSingleTileKernelINS2_10policy_hubIlyN4cuda3std3__44plusIlEEE10Policy1000EPlSC_iS9_llNS7_10__identityEEEvT0_T1_T2_T3_T4_T6_E12temp_storage+104];
	selp.b64 	%rd208, %rd207, 0, %p44;
	add.s64 	%rd209, %rd206, %rd208;
	setp.gt.s32 	%p45, %r34, 384;
	ld.shared.u64 	%rd210, [_ZZN3cub18CUB_300001_SM_10006detail6reduce28DeviceReduceSingleTileKernelINS2_10policy_hubIlyN4cuda3std3__44plusIlEEE10Policy1000EPlSC_iS9_llNS7_10__identityEEEvT0_T1_T2_T3_T4_T6_E12temp_storage+112];
	selp.b64 	%rd211, %rd210, 0, %p45;
	add.s64 	%rd212, %rd209, %rd211;
	setp.gt.s32 	%p46, %r34, 416;
	ld.shared.u64 	%rd213, [_ZZN3cub18CUB_300001_SM_10006detail6reduce28DeviceReduceSingleTileKernelINS2_10policy_hubIlyN4cuda3std3__44plusIlEEE10Policy1000EPlSC_iS9_llNS7_10__identityEEEvT0_T1_T2_T3_T4_T6_E12temp_storage+120];
	selp.b64 	%rd214, %rd213, 0, %p46;
	add.s64 	%rd215, %rd212, %rd214;
	setp.gt.s32 	%p47, %r34, 448;
	ld.shared.u64 	%rd216, [_ZZN3cub18CUB_300001_SM_10006detail6reduce28DeviceReduceSingleTileKernelINS2_10policy_hubIlyN4cuda3std3__44plusIlEEE10Policy1000EPlSC_iS9_llNS7_10__identityEEEvT0_T1_T2_T3_T4_T6_E12temp_storage+128];
	selp.b64 	%rd217, %rd216, 0, %p47;
	add.s64 	%rd218, %rd215, %rd217;
	setp.gt.s32 	%p48, %r34, 480;
	ld.shared.u64 	%rd219, [_ZZN3cub18CUB_300001_SM_10006detail6reduce28DeviceReduceSingleTileKernelINS2_10policy_hubIlyN4cuda3std3__44plusIlEEE10Policy1000EPlSC_iS9_llNS7_10__identityEEEvT0_T1_T2_T3_T4_T6_E12temp_storage+136];
	selp.b64 	%rd220, %rd219, 0, %p48;
	add.s64 	%rd280, %rd218, %rd220;
	bra.uni 	$L__BB18_37;
$L__BB18_21:
	mov.u32 	%r13, %tid.x;
	mul.wide.u32 	%rd52, %r13, 8;
	add.s64 	%rd39, %rd35, %rd52;
	// begin inline asm
	ld.global.nc.u64 %rd38, [%rd39];
	// end inline asm
	add.s64 	%rd41, %rd39, 4096;
	// begin inline asm
	ld.global.nc.u64 %rd40, [%rd41];
	// end inline asm
	add.s64 	%rd43, %rd39, 8192;
	// begin inline asm
	ld.global.nc.u64 %rd42, [%rd43];
	// end inline asm
	add.s64 	%rd45, %rd39, 12288;
	// begin inline asm
	ld.global.nc.u64 %rd44, [%rd45];
	// end inline asm
	add.s64 	%rd47, %rd39, 16384;
	// begin inline asm
	ld.global.nc.u64 %rd46, [%rd47];
	// end inline asm
	add.s64 	%rd49, %rd39, 20480;
	// begin inline asm
	ld.global.nc.u64 %rd48, [%rd49];
	// end inline asm
	add.s64 	%rd51, %rd39, 24576;
	// begin inline asm
	ld.global.nc.u64 %rd50, [%rd51];
	// end inline asm
	add.s64 	%rd53, %rd40, %rd38;
	add.s64 	%rd54, %rd42, %rd53;
	add.s64 	%rd55, %rd44, %rd54;
	add.s64 	%rd56, %rd46, %rd55;
	add.s64 	%rd57, %rd48, %rd56;
	add.s64 	%rd279, %rd50, %rd57;
	setp.lt.u32 	%p3, %r34, 7168;
	mov.b32 	%r231, 3584;
	@%p3 bra 	$L__BB18_25;
	add.s32 	%r14, %r34, -3584;
	mov.b32 	%r231, 3584;
$L__BB18_23:
	add.s32 	%r37, %r231, %r13;
	mul.wide.u32 	%rd72, %r37, 8;
	add.s64 	%rd59, %rd35, %rd72;
	// begin inline asm
	ld.global.nc.u64 %rd58, [%rd59];
	// end inline asm
	add.s64 	%rd61, %rd59, 4096;
	// begin inline asm
	ld.global.nc.u64 %rd60, [%rd61];
	// end inline asm
	add.s64 	%rd63, %rd59, 8192;
	// begin inline asm
	ld.global.nc.u64 %rd62, [%rd63];
	// end inline asm
	add.s64 	%rd65, %rd59, 12288;
	// begin inline asm
	ld.global.nc.u64 %rd64, [%rd65];
	// end inline asm
	add.s64 	%rd67, %rd59, 16384;
	// begin inline asm
	ld.global.nc.u64 %rd66, [%rd67];
	// end inline asm
	add.s64 	%rd69, %rd59, 20480;
	// begin inline asm
	ld.global.nc.u64 %rd68, [%rd69];
	// end inline asm
	add.s64 	%rd71, %rd59, 24576;
	// begin inline asm
	ld.global.nc.u64 %rd70, [%rd71];
	// end inline asm
	add.s64 	%rd73, %rd58, %rd279;
	add.s64 	%rd74, %rd60, %rd73;
	add.s64 	%rd75, %rd62, %rd74;
	add.s64 	%rd76, %rd64, %rd75;
	add.s64 	%rd77, %rd66, %rd76;
	add.s64 	%rd78, %rd68, %rd77;
	add.s64 	%rd279, %rd70, %rd78;
	sub.s32 	%r38, %r34, %r231;
	setp.lt.s32 	%p4, %r38, 3584;
	@%p4 bra 	$L__BB18_33;
	add.s32 	%r231, %r231, 3584;
	setp.le.s32 	%p5, %r231, %r14;
	@%p5 bra 	$L__BB18_23;
$L__BB18_25:
	setp.le.s32 	%p6, %r34, %r231;
	@%p6 bra 	$L__BB18_33;
	sub.s32 	%r18, %r34, %r231;
	setp.ge.s32 	%p7, %r13, %r18;
	@%p7 bra 	$L__BB18_33;
	not.b32 	%r39, %r13;
	add.s32 	%r40, %r34, %r39;
	sub.s32 	%r19, %r40, %r231;
	and.b32  	%r41, %r19, 1536;
	setp.eq.s32 	%p8, %r41, 1536;
	mov.u32 	%r235, %r13;
	@%p8 bra 	$L__BB18_30;
	add.s32 	%r233, %r13, %r231;
	shr.u32 	%r42, %r19, 9;
	add.s32 	%r43, %r42, 1;
	and.b32  	%r44, %r43, 3;
	neg.s32 	%r232, %r44;
	mov.u32 	%r235, %r13;
$L__BB18_29:
	.pragma "nounroll";
	mul.wide.u32 	%rd82, %r233, 8;
	add.s64 	%rd81, %rd35, %rd82;
	// begin inline asm
	ld.global.nc.u64 %rd80, [%rd81];
	// end inline asm
	add.s64 	%rd279, %rd80, %rd279;
	add.s32 	%r235, %r235, 512;
	add.s32 	%r233, %r233, 512;
	add.s32 	%r232, %r232, 1;
	setp.ne.s32 	%p9, %r232, 0;
	@%p9 bra 	$L__BB18_29;
$L__BB18_30:
	setp.lt.u32 	%p10, %r19, 1536;
	@%p10 bra 	$L__BB18_33;
	cvt.u64.u32 	%rd83, %r235;
	cvt.u64.u32 	%rd84, %r231;
	add.s64 	%rd85, %rd83, %rd84;
	shl.b64 	%rd86, %rd85, 3;
	add.s64 	%rd87, %rd86, %rd35;
	add.s64 	%rd277, %rd87, 8192;
	add.s32 	%r236, %r235, %r231;
$L__BB18_32:
	mul.wide.u32 	%rd96, %r236, 8;
	add.s64 	%rd89, %rd35, %rd96;
	// begin inline asm
	ld.global.nc.u64 %rd88, [%rd89];
	// end inline asm
	add.s64 	%rd97, %rd88, %rd279;
	add.s64 	%rd91, %rd277, -4096;
	// begin inline asm
	ld.global.nc.u64 %rd90, [%rd91];
	// end inline asm
	add.s64 	%rd98, %rd90, %rd97;
	// begin inline asm
	ld.global.nc.u64 %rd92, [%rd277];
	// end inline asm
	add.s64 	%rd99, %rd92, %rd98;
	add.s64 	%rd95, %rd277, 4096;
	// begin inline asm
	ld.global.nc.u64 %rd94, [%rd95];
	// end inline asm
	add.s64 	%rd279, %rd94, %rd99;
	add.s32 	%r235, %r235, 2048;
	add.s64 	%rd277, %rd277, 16384;
	add.s32 	%r236, %r236, 2048;
	setp.lt.s32 	%p11, %r235, %r18;
	@%p11 bra 	$L__BB18_32;
$L__BB18_33:
	// begin inline asm
	mov.u32 %r45, %laneid;
	// end inline asm
	mov.b64 	{%r47, %r52}, %rd279;
	mov.b32 	%r53, 1;
	mov.b32 	%r94, 31;
	mov.b32 	%r95, -1;
	// begin inline asm
	shfl.sync.down.b32 %r46, %r47, %r53, %r94, %r95;
	// end inline asm
	// begin inline asm
	shfl.sync.down.b32 %r51, %r52, %r53, %r94, %r95;
	// end inline asm
	mov.b64 	%rd100, {%r46, %r51};
	setp.gt.s32 	%p12, %r45, 30;
	selp.b64 	%rd101, 0, %rd100, %p12;
	add.s64 	%rd102, %rd101, %rd279;
	mov.b64 	{%r57, %r62}, %rd102;
	mov.b32 	%r63, 2;
	// begin inline asm
	shfl.sync.down.b32 %r56, %r57, %r63, %r94, %r95;
	// end inline asm
	// begin inline asm
	shfl.sync.down.b32 %r61, %r62, %r63, %r94, %r95;
	// end inline asm
	mov.b64 	%rd103, {%r56, %r61};
	setp.gt.s32 	%p13, %r45, 29;
	selp.b64 	%rd104, 0, %rd103, %p13;
	add.s64 	%rd105, %rd104, %rd102;
	mov.b64 	{%r67, %r72}, %rd105;
	mov.b32 	%r73, 4;
	// begin inline asm
	shfl.sync.down.b32 %r66, %r67, %r73, %r94, %r95;
	// end inline asm
	// begin inline asm
	shfl.sync.down.b32 %r71, %r72, %r73, %r94, %r95;
	// end inline asm
	mov.b64 	%rd106, {%r66, %r71};
	setp.gt.s32 	%p14, %r45, 27;
	selp.b64 	%rd107, 0, %rd106, %p14;
	add.s64 	%rd108, %rd107, %rd105;
	mov.b64 	{%r77, %r82}, %rd108;
	mov.b32 	%r83, 8;
	// begin inline asm
	shfl.sync.down.b32 %r76, %r77, %r83, %r94, %r95;
	// end inline asm
	// begin inline asm
	shfl.sync.down.b32 %r81, %r82, %r83, %r94, %r95;
	// end inline asm
	mov.b64 	%rd109, {%r76, %r81};
	setp.gt.s32 	%p15, %r45, 23;
	selp.b64 	%rd110, 0, %rd109, %p15;
	add.s64 	%rd111, %rd110, %rd108;
	mov.b64 	{%r87, %r92}, %rd111;
	mov.b32 	%r93, 16;
	// begin inline asm
	shfl.sync.down.b32 %r86, %r87, %r93, %r94, %r95;
	// end inline asm
	// begin inline asm
	shfl.sync.down.b32 %r91, %r92, %r93, %r94, %r95;
	// end inline asm
	mov.b64 	%rd112, {%r86, %r91};
	setp.gt.s32 	%p16, %r45, 15;
	selp.b64 	%rd113, 0, %rd112, %p16;
	add.s64 	%rd280, %rd113, %rd111;
	setp.ne.s32 	%p17, %r45, 0;
	@%p17 bra 	$L__BB18_35;
	shr.u32 	%r96, %r13, 2;
	and.b32  	%r97, %r96, 248;
	mov.u32 	%r98, _ZZN3cub18CUB_300001_SM_10006detail6reduce28DeviceReduceSingleTileKernelINS2_10policy_hubIlyN4cuda3std3__44plusIlEEE10Policy1000EPlSC_iS9_llNS7_10__identityEEEvT0_T1_T2_T3_T4_T6_E12temp_storage;
	add.s32 	%r99, %r98, %r97;
	st.shared.u64 	[%r99+16], %rd280;
$L__BB18_35:
	bar.sync 	0;
	setp.ne.s32 	%p18, %r13, 0;
	@%p18 bra 	$L__BB18_37;
	ld.shared.u64 	%rd114, [_ZZN3cub18CUB_300001_SM_10006detail6reduce28DeviceReduceSingleTileKernelINS2_10policy_hubIlyN4cuda3std3__44plusIlEEE10Policy1000EPlSC_iS9_llNS7_10__identityEEEvT0_T1_T2_T3_T4_T6_E12temp_storage+24];
	add.s64 	%rd115, %rd114, %rd280;
	ld.shared.u64 	%rd116, [_ZZN3cub18CUB_300001_SM_10006detail6reduce28DeviceReduceSingleTileKernelINS2_10policy_hubIlyN4cuda3std3__44plusIlEEE10Policy1000EPlSC_iS9_llNS7_10__identityEEEvT0_T1_T2_T3_T4_T6_E12temp_storage+32];
	add.s64 	%rd117, %rd115, %rd116;
	ld.shared.u64 	%rd118, [_ZZN3cub18CUB_300001_SM_10006detail6reduce28DeviceReduceSingleTileKernelINS2_10policy_hubIlyN4cuda3std3__44plusIlEEE10Policy1000EPlSC_iS9_llNS7_10__identityEEEvT0_T1_T2_T3_T4_T6_E12temp_storage+40];
	add.s64 	%rd119, %rd117, %rd118;
	ld.shared.u64 	%rd120, [_ZZN3cub18CUB_300001_SM_10006detail6reduce28DeviceReduceSingleTileKernelINS2_10policy_hubIlyN4cuda3std3__44plusIlEEE10Policy1000EPlSC_iS9_llNS7_10__identityEEEvT0_T1_T2_T3_T4_T6_E12temp_storage+48];
	add.s64 	%rd121, %rd119, %rd120;
	ld.shared.u64 	%rd122, [_ZZN3cub18CUB_300001_SM_10006detail6reduce28DeviceReduceSingleTileKernelINS2_10policy_hubIlyN4cuda3std3__44plusIlEEE10Policy1000EPlSC_iS9_llNS7_10__identityEEEvT0_T1_T2_T3_T4_T6_E12temp_storage+56];
	add.s64 	%rd123, %rd121, %rd122;
	ld.shared.u64 	%rd124, [_ZZN3cub18CUB_300001_SM_10006detail6reduce28DeviceReduceSingleTileKernelINS2_10policy_hubIlyN4cuda3std3__44plusIlEEE10Policy1000EPlSC_iS9_llNS7_10__identityEEEvT0_T1_T2_T3_T4_T6_E12temp_storage+64];
	add.s64 	%rd125, %rd123, %rd124;
	ld.shared.u64 	%rd126, [_ZZN3cub18CUB_300001_SM_10006detail6reduce28DeviceReduceSingleTileKernelINS2_10policy_hubIlyN4cuda3std3__44plusIlEEE10Policy1000EPlSC_iS9_llNS7_10__identityEEEvT0_T1_T2_T3_T4_T6_E12temp_storage+72];
	add.s64 	%rd127, %rd125, %rd126;
	ld.shared.u64 	%rd128, [_ZZN3cub18CUB_300001_SM_10006detail6reduce28DeviceReduceSingleTileKernelINS2_10policy_hubIlyN4cuda3std3__44plusIlEEE10Policy1000EPlSC_iS9_llNS7_10__identityEEEvT0_T1_T2_T3_T4_T6_E12temp_storage+80];
	add.s64 	%rd129, %rd127, %rd128;
	ld.shared.u64 	%rd130, [_ZZN3cub18CUB_300001_SM_10006detail6reduce28DeviceReduceSingleTileKernelINS2_10policy_hubIlyN4cuda3std3__44plusIlEEE10Policy1000EPlSC_iS9_llNS7_10__identityEEEvT0_T1_T2_T3_T4_T6_E12temp_storage+88];
	add.s64 	%rd131, %rd129, %rd130;
	ld.shared.u64 	%rd132, [_ZZN3cub18CUB_300001_SM_10006detail6reduce28DeviceReduceSingleTileKernelINS2_10policy_hubIlyN4cuda3std3__44plusIlEEE10Policy1000EPlSC_iS9_llNS7_10__identityEEEvT0_T1_T2_T3_T4_T6_E12temp_storage+96];
	add.s64 	%rd133, %rd131, %rd132;
	ld.shared.u64 	%rd134, [_ZZN3cub18CUB_300001_SM_10006detail6reduce28DeviceReduceSingleTileKernelINS2_10policy_hubIlyN4cuda3std3__44plusIlEEE10Policy1000EPlSC_iS9_llNS7_10__identityEEEvT0_T1_T2_T3_T4_T6_E12temp_storage+104];
	add.s64 	%rd135, %rd133, %rd134;
	ld.shared.u64 	%rd136, [_ZZN3cub18CUB_300001_SM_10006detail6reduce28DeviceReduceSingleTileKernelINS2_10policy_hubIlyN4cuda3std3__44plusIlEEE10Policy1000EPlSC_iS9_llNS7_10__identityEEEvT0_T1_T2_T3_T4_T6_E12temp_storage+112];
	add.s64 	%rd137, %rd135, %rd136;
	ld.shared.u64 	%rd138, [_ZZN3cub18CUB_300001_SM_10006detail6reduce28DeviceReduceSingleTileKernelINS2_10policy_hubIlyN4cuda3std3__44plusIlEEE10Policy1000EPlSC_iS9_llNS7_10__identityEEEvT0_T1_T2_T3_T4_T6_E12temp_storage+120];
	add.s64 	%rd139, %rd137, %rd138;
	ld.shared.u64 	%rd140, [_ZZN3cub18CUB_300001_SM_10006detail6reduce28DeviceReduceSingleTileKernelINS2_10policy_hubIlyN4cuda3std3__44plusIlEEE10Policy1000EPlSC_iS9_llNS7_10__identityEEEvT0_T1_T2_T3_T4_T6_E12temp_storage+128];
	add.s64 	%rd141, %rd139, %rd140;
	ld.shared.u64 	%rd142, [_ZZN3cub18CUB_300001_SM_10006detail6reduce28DeviceReduceSingleTileKernelINS2_10policy_hubIlyN4cuda3std3__44plusIlEEE10Policy1000EPlSC_iS9_llNS7_10__identityEEEvT0_T1_T2_T3_T4_T6_E12temp_storage+136];
	add.s64 	%rd280, %rd141, %rd142;
$L__BB18_37:
	mov.u32 	%r223, %tid.x;
	setp.ne.s32 	%p56, %r223, 0;
	@%p56 bra 	$L__BB18_39;
	add.s64 	%rd264, %rd280, %rd36;
	st.global.u64 	[%rd1], %rd264;
$L__BB18_39:
	ret;

}
	// .globl	_ZN3cub18CUB_300001_SM_10006detail6reduce28DeviceReduceSingleTileKernelINS2_10policy_hubIljN4cuda3std3__44plusIlEEE10Policy1000EN6thrust24THRUST_300001_SM_1000_NS18transform_iteratorI6is_posNSD_10device_ptrIlEEllEEPljS9_llNS7_10__identityEEEvT0_T1_T2_T3_T4_T6_
.visible .entry _ZN3cub18CUB_300001_SM_10006detail6reduce28DeviceReduceSingleTileKernelINS2_10policy_hubIljN4cuda3std3__44plusIlEEE10Policy1000EN6thrust24THRUST_300001_SM_1000_NS18transform_iteratorI6is_posNSD_10device_ptrIlEEllEEPljS9_llNS7_10__identityEEEvT0_T1_T2_T3_T4_T6_(
	.param .align 8 .b8 _ZN3cub18CUB_300001_SM_10006detail6reduce28DeviceReduceSingleTileKernelINS2_10policy_hubIljN4cuda3std3__44plusIlEEE10Policy1000EN6thrust24THRUST_300001_SM_1000_NS18transform_iteratorI6is_posNSD_10device_ptrIlEEllEEPljS9_llNS7_10__identityEEEvT0_T1_T2_T3_T4_T6__param_0[16],
	.param .u64 .ptr .align 1 _ZN3cub18CUB_300001_SM_10006detail6reduce28DeviceReduceSingleTileKernelINS2_10policy_hubIljN4cuda3std3__44plusIlEEE10Policy1000EN6thrust24THRUST_300001_SM_1000_NS18transform_iteratorI6is_posNSD_10device_ptrIlEEllEEPljS9_llNS7_10__identityEEEvT0_T1_T2_T3_T4_T6__param_1,
	.param .u32 _ZN3cub18CUB_300001_SM_10006detail6reduce28DeviceReduceSingleTileKernelINS2_10policy_hubIljN4cuda3std3__44plusIlEEE10Policy1000EN6thrust24THRUST_300001_SM_1000_NS18transform_iteratorI6is_posNSD_10device_ptrIlEEllEEPljS9_llNS7_10__identityEEEvT0_T1_T2_T3_T4_T6__param_2,
	.param .align 1 .b8 _ZN3cub18CUB_300001_SM_10006detail6reduce28DeviceReduceSingleTileKernelINS2_10policy_hubIljN4cuda3std3__44plusIlEEE10Policy1000EN6thrust24THRUST_300001_SM_1000_NS18transform_iteratorI6is_posNSD_10device_ptrIlEEllEEPljS9_llNS7_10__identityEEEvT0_T1_T2_T3_T4_T6__param_3[1],
	.param .u64 _ZN3cub18CUB_300001_SM_10006detail6reduce28DeviceReduceSingleTileKernelINS2_10policy_hubIljN4cuda3std3__44plusIlEEE10Policy1000EN6thrust24THRUST_300001_SM_1000_NS18transform_iteratorI6is_posNSD_10device_ptrIlEEllEEPljS9_llNS7_10__identityEEEvT0_T1_T2_T3_T4_T6__param_4,
	.param .align 1 .b8 _ZN3cub18CUB_300001_SM_10006detail6reduce28DeviceReduceSingleTileKernelINS2_10policy_hubIljN4cuda3std3__44plusIlEEE10Policy1000EN6thrust24THRUST_300001_SM_1000_NS18transform_iteratorI6is_posNSD_10device_ptrIlEEllEEPljS9_llNS7_10__identityEEEvT0_T1_T2_T3_T4_T6__param_5[1]
)
.maxntid 512
.minnctapersm 1
{
	.reg .pred 	%p<140>;
	.reg .b16 	%rs<9>;
	.reg .b32 	%r<295>;
	.reg .b64 	%rd<504>;
	// demoted variable
	.shared .align 8 .b8 _ZZN3cub18CUB_300001_SM_10006detail6reduce28DeviceReduceSingleTileKernelINS2_10policy_hubIljN4cuda3std3__44plusIlEEE10Policy1000EN6thrust24THRUST_300001_SM_1000_NS18transform_iteratorI6is_posNSD_10device_ptrIlEEllEEPljS9_llNS7_10__identityEEEvT0_T1_T2_T3_T4_T6_E12temp_storage[152];
	ld.param.u64 	%rd49, [_ZN3cub18CUB_300001_SM_10006detail6reduce28DeviceReduceSingleTileKernelINS2_10policy_hubIljN4cuda3std3__44plusIlEEE10Policy1000EN6thrust24THRUST_300001_SM_1000_NS18transform_iteratorI6is_posNSD_10device_ptrIlEEllEEPljS9_llNS7_10__identityEEEvT0_T1_T2_T3_T4_T6__param_0];
	ld.param.u64 	%rd51, [_ZN3cub18CUB_300001_SM_10006detail6reduce28DeviceReduceSingleTileKernelINS2_10policy_hubIljN4cuda3std3__44plusIlEEE10Policy1000EN6thrust24THRUST_300001_SM_1000_NS18transform_iteratorI6is_posNSD_10device_ptrIlEEllEEPljS9_llNS7_10__identityEEEvT0_T1_T2_T3_T4_T6__param_1];
	ld.param.u32 	%r51, [_ZN3cub18CUB_300001_SM_10006detail6reduce28DeviceReduceSingleTileKernelINS2_10policy_hubIljN4cuda3std3__44plusIlEEE10Policy1000EN6thrust24THRUST_300001_SM_1000_NS18transform_iteratorI6is_posNSD_10device_ptrIlEEllEEPljS9_llNS7_10__identityEEEvT0_T1_T2_T3_T4_T6__param_2];
	ld.param.u64 	%rd50, [_ZN3cub18CUB_300001_SM_10006detail6reduce28DeviceReduceSingleTileKernelINS2_10policy_hubIljN4cuda3std3__44plusIlEEE10Policy1000EN6thrust24THRUST_300001_SM_1000_NS18transform_iteratorI6is_posNSD_10device_ptrIlEEllEEPljS9_llNS7_10__identityEEEvT0_T1_T2_T3_T4_T6__param_4];
	cvta.to.global.u64 	%rd1, %rd51;
	setp.ne.s32 	%p1, %r51, 0;
	@%p1 bra 	$L__BB19_3;
	mov.u32 	%r277, %tid.x;
	setp.ne.s32 	%p139, %r277, 0;
	@%p139 bra 	$L__BB19_52;
	st.global.u64 	[%rd1], %rd50;
	bra.uni 	$L__BB19_52;
$L__BB19_3:
	cvta.to.global.u64 	%rd2, %rd49;
	setp.gt.u32 	%p2, %r51, 3583;
	@%p2 bra 	$L__BB19_28;
	mov.u32 	%r1, %tid.x;
	setp.ge.u32 	%p67, %r1, %r51;
	mov.b64 	%rd491, 0;
	mov.u32 	%r281, %r1;
	@%p67 bra 	$L__BB19_6;
	mul.wide.u32 	%rd282, %r1, 8;
	add.s64 	%rd283, %rd2, %rd282;
	ld.global.u64 	%rd284, [%rd283];
	setp.gt.s64 	%p68, %rd284, 0;
	selp.u64 	%rd491, 1, 0, %p68;
	add.s32 	%r281, %r1, 512;
$L__BB19_6:
	setp.ge.u32 	%p69, %r281, %r51;
	@%p69 bra 	$L__BB19_19;
	not.b32 	%r154, %r281;
	add.s32 	%r155, %r51, %r154;
	shr.u32 	%r156, %r155, 9;
	add.s32 	%r4, %r156, 1;
	and.b32  	%r5, %r4, 15;
	setp.lt.u32 	%p70, %r155, 7680;
	@%p70 bra 	$L__BB19_10;
	and.b32  	%r157, %r4, 16777200;
	neg.s32 	%r279, %r157;
	mul.wide.u32 	%rd286, %r281, 8;
	add.s64 	%rd287, %rd286, %rd2;
	add.s64 	%rd481, %rd287, 32768;
$L__BB19_9:
	.pragma "nounroll";
	ld.global.u64 	%rd288, [%rd481+-32768];
	setp.gt.s64 	%p71, %rd288, 0;
	selp.u64 	%rd289, 1, 0, %p71;
	add.s64 	%rd290, %rd491, %rd289;
	ld.global.u64 	%rd291, [%rd481+-28672];
	setp.gt.s64 	%p72, %rd291, 0;
	selp.u64 	%rd292, 1, 0, %p72;
	add.s64 	%rd293, %rd290, %rd292;
	ld.global.u64 	%rd294, [%rd481+-24576];
	setp.gt.s64 	%p73, %rd294, 0;
	selp.u64 	%rd295, 1, 0, %p73;
	add.s64 	%rd296, %rd293, %rd295;
	ld.global.u64 	%rd297, [%rd481+-20480];
	setp.gt.s64 	%p74, %rd297, 0;
	selp.u64 	%rd298, 1, 0, %p74;
	add.s64 	%rd299, %rd296, %rd298;
	ld.global.u64 	%rd300, [%rd481+-16384];
	setp.gt.s64 	%p75, %rd300, 0;
	selp.u64 	%rd301, 1, 0, %p75;
	add.s64 	%rd302, %rd299, %rd301;
	ld.global.u64 	%rd303, [%rd481+-12288];
	setp.gt.s64 	%p76, %rd303, 0;
	selp.u64 	%rd304, 1, 0, %p76;
	add.s64 	%rd305, %rd302, %rd304;
	ld.global.u64 	%rd306, [%rd481+-8192];
	setp.gt.s64 	%p77, %rd306, 0;
	selp.u64 	%rd307, 1, 0, %p77;
	add.s64 	%rd308, %rd305, %rd307;
	ld.global.u64 	%rd309, [%rd481+-4096];
	setp.gt.s64 	%p78, %rd309, 0;
	selp.u64 	%rd310, 1, 0, %p78;
	add.s64 	%rd311, %rd308, %rd310;
	ld.global.u64 	%rd312, [%rd481];
	setp.gt.s64 	%p79, %rd312, 0;
	selp.u64 	%rd313, 1, 0, %p79;
	add.s64 	%rd314, %rd311, %rd313;
	ld.global.u64 	%rd315, [%rd481+4096];
	setp.gt.s64 	%p80, %rd315, 0;
	selp.u64 	%rd316, 1, 0, %p80;
	add.s64 	%rd317, %rd314, %rd316;
	ld.global.u64 	%rd318, [%rd481+8192];
	setp.gt.s64 	%p81, %rd318, 0;
	selp.u64 	%rd319, 1, 0, %p81;
	add.s64 	%rd320, %rd317, %rd319;
	ld.global.u64 	%rd321, [%rd481+12288];
	setp.gt.s64 	%p82, %rd321, 0;
	selp.u64 	%rd322, 1, 0, %p82;
	add.s64 	%rd323, %rd320, %rd322;
	ld.global.u64 	%rd324, [%rd481+16384];
	setp.gt.s64 	%p83, %rd324, 0;
	selp.u64 	%rd325, 1, 0, %p83;
	add.s64 	%rd326, %rd323, %rd325;
	ld.global.u64 	%rd327, [%rd481+20480];
	setp.gt.s64 	%p84, %rd327, 0;
	selp.u64 	%rd328, 1, 0, %p84;
	add.s64 	%rd329, %rd326, %rd328;
	ld.global.u64 	%rd330, [%rd481+24576];
	setp.gt.s64 	%p85, %rd330, 0;
	selp.u64 	%rd331, 1, 0, %p85;
	add.s64 	%rd332, %rd329, %rd331;
	ld.global.u64 	%rd333, [%rd481+28672];
	setp.gt.s64 	%p86, %rd333, 0;
	selp.u64 	%rd334, 1, 0, %p86;
	add.s64 	%rd491, %rd332, %rd334;
	add.s32 	%r281, %r281, 8192;
	add.s32 	%r279, %r279, 16;
	add.s64 	%rd481, %rd481, 65536;
	setp.ne.s32 	%p87, %r279, 0;
	@%p87 bra 	$L__BB19_9;
$L__BB19_10:
	setp.eq.s32 	%p88, %r5, 0;
	@%p88 bra 	$L__BB19_19;
	and.b32  	%r12, %r4, 7;
	setp.lt.u32 	%p89, %r5, 8;
	@%p89 bra 	$L__BB19_13;
	mul.wide.u32 	%rd336, %r281, 8;
	add.s64 	%rd337, %rd2, %rd336;
	ld.global.u64 	%rd338, [%rd337];
	setp.gt.s64 	%p90, %rd338, 0;
	selp.u64 	%rd339, 1, 0, %p90;
	add.s64 	%rd340, %rd491, %rd339;
	ld.global.u64 	%rd341, [%rd337+4096];
	setp.gt.s64 	%p91, %rd341, 0;
	selp.u64 	%rd342, 1, 0, %p91;
	add.s64 	%rd343, %rd340, %rd342;
	ld.global.u64 	%rd344, [%rd337+8192];
	setp.gt.s64 	%p92, %rd344, 0;
	selp.u64 	%rd345, 1, 0, %p92;
	add.s64 	%rd346, %rd343, %rd345;
	ld.global.u64 	%rd347, [%rd337+12288];
	setp.gt.s64 	%p93, %rd347, 0;
	selp.u64 	%rd348, 1, 0, %p93;
	add.s64 	%rd349, %rd346, %rd348;
	ld.global.u64 	%rd350, [%rd337+16384];
	setp.gt.s64 	%p94, %rd350, 0;
	selp.u64 	%rd351, 1, 0, %p94;
	add.s64 	%rd352, %rd349, %rd351;
	ld.global.u64 	%rd353, [%rd337+20480];
	setp.gt.s64 	%p95, %rd353, 0;
	selp.u64 	%rd354, 1, 0, %p95;
	add.s64 	%rd355, %rd352, %rd354;
	ld.global.u64 	%rd356, [%rd337+24576];
	setp.gt.s64 	%p96, %rd356, 0;
	selp.u64 	%rd357, 1, 0, %p96;
	add.s64 	%rd358, %rd355, %rd357;
	ld.global.u64 	%rd359, [%rd337+28672];
	setp.gt.s64 	%p97, %rd359, 0;
	selp.u64 	%rd360, 1, 0, %p97;
	add.s64 	%rd491, %rd358, %rd360;
	add.s32 	%r281, %r281, 4096;
$L__BB19_13:
	setp.eq.s32 	%p98, %r12, 0;
	@%p98 bra 	$L__BB19_19;
	and.b32  	%r15, %r4, 3;
	setp.lt.u32 	%p99, %r12, 4;
	@%p99 bra 	$L__BB19_16;
	mul.wide.u32 	%rd362, %r281, 8;
	add.s64 	%rd363, %rd2, %rd362;
	ld.global.u64 	%rd364, [%rd363];
	setp.gt.s64 	%p100, %rd364, 0;
	selp.u64 	%rd365, 1, 0, %p100;
	add.s64 	%rd366, %rd491, %rd365;
	ld.global.u64 	%rd367, [%rd363+4096];
	setp.gt.s64 	%p101, %rd367, 0;
	selp.u64 	%rd368, 1, 0, %p101;
	add.s64 	%rd369, %rd366, %rd368;
	ld.global.u64 	%rd370, [%rd363+8192];
	setp.gt.s64 	%p102, %rd370, 0;
	selp.u64 	%rd371, 1, 0, %p102;
	add.s64 	%rd372, %rd369, %rd371;
	ld.global.u64 	%rd373, [%rd363+12288];
	setp.gt.s64 	%p103, %rd373, 0;
	selp.u64 	%rd374, 1, 0, %p103;
	add.s64 	%rd491, %rd372, %rd374;
	add.s32 	%r281, %r281, 2048;
$L__BB19_16:
	setp.eq.s32 	%p104, %r15, 0;
	@%p104 bra 	$L__BB19_19;
	mul.wide.u32 	%rd375, %r281, 8;
	add.s64 	%rd489, %rd2, %rd375;
	neg.s32 	%r284, %r15;
$L__BB19_18:
	.pragma "nounroll";
	ld.global.u64 	%rd376, [%rd489];
	setp.gt.s64 	%p105, %rd376, 0;
	selp.u64 	%rd377, 1, 0, %p105;
	add.s64 	%rd491, %rd491, %rd377;
	add.s64 	%rd489, %rd489, 4096;
	add.s32 	%r284, %r284, 1;
	setp.ne.s32 	%p106, %r284, 0;
	@%p106 bra 	$L__BB19_18;
$L__BB19_19:
	setp.lt.u32 	%p107, %r51, 512;
	@%p107 bra 	$L__BB19_24;
	// begin inline asm
	mov.u32 %r221, %laneid;
	// end inline asm
	mov.b64 	{%r223, %r228}, %rd491;
	mov.b32 	%r229, 1;
	mov.b32 	%r270, 31;
	mov.b32 	%r271, -1;
	// begin inline asm
	shfl.sync.down.b32 %r222, %r223, %r229, %r270, %r271;
	// end inline asm
	// begin inline asm
	shfl.sync.down.b32 %r227, %r228, %r229, %r270, %r271;
	// end inline asm
	mov.b64 	%rd436, {%r222, %r227};
	setp.gt.s32 	%p131, %r221, 30;
	selp.b64 	%rd437, 0, %rd436, %p131;
	add.s64 	%rd438, %rd437, %rd491;
	mov.b64 	{%r233, %r238}, %rd438;
	mov.b32 	%r239, 2;
	// begin inline asm
	shfl.sync.down.b32 %r232, %r233, %r239, %r270, %r271;
	// end inline asm
	// begin inline asm
	shfl.sync.down.b32 %r237, %r238, %r239, %r270, %r271;
	// end inline asm
	mov.b64 	%rd439, {%r232, %r237};
	setp.gt.s32 	%p132, %r221, 29;
	selp.b64 	%rd440, 0, %rd439, %p132;
	add.s64 	%rd441, %rd440, %rd438;
	mov.b64 	{%r243, %r248}, %rd441;
	mov.b32 	%r249, 4;
	// begin inline asm
	shfl.sync.down.b32 %r242, %r243, %r249, %r270, %r271;
	// end inline asm
	// begin inline asm
	shfl.sync.down.b32 %r247, %r248, %r249, %r270, %r271;
	// end inline asm
	mov.b64 	%rd442, {%r242, %r247};
	setp.gt.s32 	%p133, %r221, 27;
	selp.b64 	%rd443, 0, %rd442, %p133;
	add.s64 	%rd444, %rd443, %rd441;
	mov.b64 	{%r253, %r258}, %rd444;
	mov.b32 	%r259, 8;
	// begin inline asm
	shfl.sync.down.b32 %r252, %r253, %r259, %r270, %r271;
	// end inline asm
	// begin inline asm
	shfl.sync.down.b32 %r257, %r258, %r259, %r270, %r271;
	// end inline asm
	mov.b64 	%rd445, {%r252, %r257};
	setp.gt.s32 	%p134, %r221, 23;
	selp.b64 	%rd446, 0, %rd445, %p134;
	add.s64 	%rd447, %rd446, %rd444;
	mov.b64 	{%r263, %r268}, %rd447;
	mov.b32 	%r269, 16;
	// begin inline asm
	shfl.sync.down.b32 %r262, %r263, %r269, %r270, %r271;
	// end inline asm
	// begin inline asm
	shfl.sync.down.b32 %r267, %r268, %r269, %r270, %r271;
	// end inline asm
	mov.b64 	%rd448, {%r262, %r267};
	setp.gt.s32 	%p135, %r221, 15;
	selp.b64 	%rd449, 0, %rd448, %p135;
	add.s64 	%rd503, %rd449, %rd447;
	setp.ne.s32 	%p136, %r221, 0;
	@%p136 bra 	$L__BB19_22;
	shr.u32 	%r272, %r1, 2;
	and.b32  	%r273, %r272, 248;
	mov.u32 	%r274, _ZZN3cub18CUB_300001_SM_10006detail6reduce28DeviceReduceSingleTileKernelINS2_10policy_hubIljN4cuda3std3__44plusIlEEE10Policy1000EN6thrust24THRUST_300001_SM_1000_NS18transform_iteratorI6is_posNSD_10device_ptrIlEEllEEPljS9_llNS7_10__identityEEEvT0_T1_T2_T3_T4_T6_E12temp_storage;
	add.s32 	%r275, %r274, %r273;
	st.shared.u64 	[%r275+16], %rd503;
$L__BB19_22:
	bar.sync 	0;
	setp.ne.s32 	%p137, %r1, 0;
	@%p137 bra 	$L__BB19_50;
	ld.shared.u64 	%rd450, [_ZZN3cub18CUB_300001_SM_10006detail6reduce28DeviceReduceSingleTileKernelINS2_10policy_hubIljN4cuda3std3__44plusIlEEE10Policy1000EN6thrust24THRUST_300001_SM_1000_NS18transform_iteratorI6is_posNSD_10device_ptrIlEEllEEPljS9_llNS7_10__identityEEEvT0_T1_T2_T3_T4_T6_E12temp_storage+24];
	add.s64 	%rd451, %rd450, %rd503;
	ld.shared.u64 	%rd452, [_ZZN3cub18CUB_300001_SM_10006detail6reduce28DeviceReduceSingleTileKernelINS2_10policy_hubIljN4cuda3std3__44plusIlEEE10Policy1000EN6thrust24THRUST_300001_SM_1000_NS18transform_iteratorI6is_posNSD_10device_ptrIlEEllEEPljS9_llNS7_10__identityEEEvT0_T1_T2_T3_T4_T6_E12temp_storage+32];
	add.s64 	%rd453, %rd451, %rd452;
	ld.shared.u64 	%rd454, [_ZZN3cub18CUB_300001_SM_10006detail6reduce28DeviceReduceSingleTileKernelINS2_10policy_hubIljN4cuda3std3__44plusIlEEE10Policy1000EN6thrust24THRUST_300001_SM_1000_NS18transform_iteratorI6is_posNSD_10device_ptrIlEEllEEPljS9_llNS7_10__identityEEEvT0_T1_T2_T3_T4_T6_E12temp_storage+40];
	add.s64 	%rd455, %rd453, %rd454;
	ld.shared.u64 	%rd456, [_ZZN3cub18CUB_300001_SM_10006detail6reduce28DeviceReduceSingleTileKernelINS2_10policy_hubIljN4cuda3std3__44plusIlEEE10Policy1000EN6thrust24THRUST_300001_SM_1000_NS18transform_iteratorI6is_posNSD_10device_ptrIlEEllEEPljS9_llNS7_10__identityEEEvT0_T1_T2_T3_T4_T6_E12temp_storage+48];
	add.s64 	%rd457, %rd455, %rd456;
	ld.shared.u64 	%rd458, [_ZZN3cub18CUB_300001_SM_10006detail6reduce28DeviceReduceSingleTileKernelINS2_10policy_hubIljN4cuda3std3__44plusIlEEE10Policy1000EN6thrust24THRUST_300001_SM_1000_NS18transform_iteratorI6is_posNSD_10device_ptrIlEEllEEPljS9_llNS7_10__identityEEEvT0_T1_T2_T3_T4_T6_E12temp_storage+56];
	add.s64 	%rd459, %rd457, %rd458;
	ld.shared.u64 	%rd460, [_ZZN3cub18CUB_300001_SM_10006detail6reduce28DeviceReduceSingleTileKernelINS2_10policy_hubIljN4cuda3std3__44plusIlEEE10Policy1000EN6thrust24THRUST_300001_SM_1000_NS18transform_iteratorI6is_posNSD_10device_ptrIlEEllEEPljS9_llNS7_10__identityEEEvT0_T1_T2_T3_T4_T6_E12temp_storage+64];
	add.s64 	%rd461, %rd459, %rd460;
	ld.shared.u64 	%rd462, [_ZZN3cub18CUB_300001_SM_10006detail6reduce28DeviceReduceSingleTileKernelINS2_10policy_hubIljN4cuda3std3__44plusIlEEE10Policy1000EN6thrust24THRUST_300001_SM_1000_NS18transform_iteratorI6is_posNSD_10device_ptrIlEEllEEPljS9_llNS7_10__identityEEEvT0_T1_T2_T3_T4_T6_E12temp_storage+72];
	add.s64 	%rd463, %rd461, %rd462;
	ld.shared.u64 	%rd464, [_ZZN3cub18CUB_300001_SM_10006detail6reduce28DeviceReduceSingleTileKernelINS2_10policy_hubIljN4cuda3std3__44plusIlEEE10Policy1000EN6thrust24THRUST_300001_SM_1000_NS18transform_iteratorI6is_posNSD_10device_ptrIlEEllEEPljS9_llNS7_10__identityEEEvT0_T1_T2_T3_T4_T6_E12temp_storage+80];
	add.s64 	%rd465, %rd463, %rd464;
	ld.shared.u64 	%rd466, [_ZZN3cub18CUB_300001_SM_10006detail6reduce28DeviceReduceSingleTileKernelINS2_10policy_hubIljN4cuda3std3__44plusIlEEE10Policy1000EN6thrust24THRUST_300001_SM_1000_NS18transform_iteratorI6is_posNSD_10device_ptrIlEEllEEPljS9_llNS7_10__identityEEEvT0_T1_T2_T3_T4_T6_E12temp_storage+88];
	add.s64 	%rd467, %rd465, %rd466;
	ld.shared.u64 	%rd468, [_ZZN3cub18CUB_300001_SM_10006detail6reduce28DeviceReduceSingleTileKernelINS2_10policy_hubIljN4cuda3std3__44plusIlEEE10Policy1000EN6thrust24THRUST_300001_SM_1000_NS18transform_iteratorI6is_posNSD_10device_ptrIlEEllEEPljS9_llNS7_10__identityEEEvT0_T1_T2_T3_T4_T6_E12temp_storage+96];
	add.s64 	%rd469, %rd467, %rd468;
	ld.shared.u64 	%rd470, [_ZZN3cub18CUB_300001_SM_10006detail6reduce28DeviceReduceSingleTileKernelINS2_10policy_hubIljN4cuda3std3__44plusIlEEE10Policy1000EN6thrust24THRUST_300001_SM_1000_NS18transform_iteratorI6is_posNSD_10device_ptrIlEEllEEPljS9_llNS7_10__identityEEEvT0_T1_T2_T3_T4_T6_E12temp_storage+104];
	add.s64 	%rd471, %rd469, %rd470;
	ld.shared.u64 	%rd472, [_ZZN3cub18CUB_300001_SM_10006detail6reduce28DeviceReduceSingleTileKernelINS2_10policy_hubIljN4cuda3std3__44plusIlEEE10Policy1000EN6thrust24THRUST_300001_SM_1000_NS18transform_iteratorI6is_posNSD_10device_ptrIlEEllEEPljS9_llNS7_10__identityEEEvT0_T1_T2_T3_T4_T6_E12temp_storage+112];
	add.s64 	%rd473, %rd471, %rd472;
	ld.shared.u64 	%rd474, [_ZZN3cub18CUB_300001_SM_10006detail6reduce28DeviceReduceSingleTileKernelINS2_10policy_hubIljN4cuda3std3__44plusIlEEE10Policy1000EN6thrust24THRUST_300001_SM_1000_NS18transform_iteratorI6is_posNSD_10device_ptrIlEEllEEPljS9_llNS7_10__identityEEEvT0_T1_T2_T3_T4_T6_E12temp_storage+120];
	add.s64 	%rd475, %rd473, %rd474;
	ld.shared.u64 	%rd476, [_ZZN3cub18CUB_300001_SM_10006detail6reduce28DeviceReduceSingleTileKernelINS2_10policy_hubIljN4cuda3std3__44plusIlEEE10Policy1000EN6thrust24THRUST_300001_SM_1000_NS18transform_iteratorI6is_posNSD_10device_ptrIlEEllEEPljS9_llNS7_10__identityEEEvT0_T1_T2_T3_T4_T6_E12temp_storage+128];
	add.s64 	%rd477, %rd475, %rd476;
	ld.shared.u64 	%rd478, [_ZZN3cub18CUB_300001_SM_10006detail6reduce28DeviceReduceSingleTileKernelINS2_10policy_hubIljN4cuda3std3__44plusIlEEE10Policy1000EN6thrust24THRUST_300001_SM_1000_NS18transform_iteratorI6is_posNSD_10device_ptrIlEEllEEPljS9_llNS7_10__identityEEEvT0_T1_T2_T3_T4_T6_E12temp_storage+136];
	add.s64 	%rd503, %rd477, %rd478;
	bra.uni 	$L__BB19_50;
$L__BB19_24:
	// begin inline asm
	mov.u32 %r158, %laneid;
	// end inline asm
	and.b32  	%r209, %r1, 992;
	add.s32 	%r210, %r209, 32;
	setp.gt.u32 	%p108, %r210, %r51;
	not.b32 	%r211, %r209;
	add.s32 	%r212, %r51, %r211;
	selp.b32 	%r207, %r212, 31, %p108;
	mov.b64 	{%r160, %r165}, %rd491;
	mov.b32 	%r166, 1;
	mov.b32 	%r208, -1;
	// begin inline asm
	shfl.sync.down.b32 %r159, %r160, %r166, %r207, %r208;
	// end inline asm
	// begin inline asm
	shfl.sync.down.b32 %r164, %r165, %r166, %r207, %r208;
	// end inline asm
	mov.b64 	%rd378, {%r159, %r164};
	setp.lt.s32 	%p109, %r158, %r207;
	selp.b64 	%rd379, %rd378, 0, %p109;
	add.s64 	%rd380, %rd379, %rd491;
	mov.b64 	{%r170, %r175}, %rd380;
	mov.b32 	%r176, 2;
	// begin inline asm
	shfl.sync.down.b32 %r169, %r170, %r176, %r207, %r208;
	// end inline asm
	// begin inline asm
	shfl.sync.down.b32 %r174, %r175, %r176, %r207, %r208;
	// end inline asm
	mov.b64 	%rd381, {%r169, %r174};
	add.s32 	%r213, %r158, 2;
	setp.gt.s32 	%p110, %r213, %r207;
	selp.b64 	%rd382, 0, %rd381, %p110;
	add.s64 	%rd383, %rd382, %rd380;
	mov.b64 	{%r180, %r185}, %rd383;
	mov.b32 	%r186, 4;
	// begin inline asm
	shfl.sync.down.b32 %r179, %r180, %r186, %r207, %r208;
	// end inline asm
	// begin inline asm
	shfl.sync.down.b32 %r184, %r185, %r186, %r207, %r208;
	// end inline asm
	mov.b64 	%rd384, {%r179, %r184};
	add.s32 	%r214, %r158, 4;
	setp.gt.s32 	%p111, %r214, %r207;
	selp.b64 	%rd385, 0, %rd384, %p111;
	add.s64 	%rd386, %rd385, %rd383;
	mov.b64 	{%r190, %r195}, %rd386;
	mov.b32 	%r196, 8;
	// begin inline asm
	shfl.sync.down.b32 %r189, %r190, %r196, %r207, %r208;
	// end inline asm
	// begin inline asm
	shfl.sync.down.b32 %r194, %r195, %r196, %r207, %r208;
	// end inline asm
	mov.b64 	%rd387, {%r189, %r194};
	add.s32 	%r215, %r158, 8;
	setp.gt.s32 	%p112, %r215, %r207;
	selp.b64 	%rd388, 0, %rd387, %p112;
	add.s64 	%rd389, %rd388, %rd386;
	mov.b64 	{%r200, %r205}, %rd389;
	mov.b32 	%r206, 16;
	// begin inline asm
	shfl.sync.down.b32 %r199, %r200, %r206, %r207, %r208;
	// end inline asm
	// begin inline asm
	shfl.sync.down.b32 %r204, %r205, %r206, %r207, %r208;
	// end inline asm
	mov.b64 	%rd390, {%r199, %r204};
	add.s32 	%r216, %r158, 16;
	setp.gt.s32 	%p113, %r216, %r207;
	selp.b64 	%rd391, 0, %rd390, %p113;
	add.s64 	%rd503, %rd391, %rd389;
	setp.ne.s32 	%p114, %r158, 0;
	@%p114 bra 	$L__BB19_26;
	shr.u32 	%r217, %r1, 2;
	and.b32  	%r218, %r217, 248;
	mov.u32 	%r219, _ZZN3cub18CUB_300001_SM_10006detail6reduce28DeviceReduceSingleTileKernelINS2_10policy_hubIljN4cuda3std3__44plusIlEEE10Policy1000EN6thrust24THRUST_300001_SM_1000_NS18transform_iteratorI6is_posNSD_10device_ptrIlEEllEEPljS9_llNS7_10__identityEEEvT0_T1_T2_T3_T4_T6_E12temp_storage;
	add.s32 	%r220, %r219, %r218;
	st.shared.u64 	[%r220+16], %rd503;
$L__BB19_26:
	bar.sync 	0;
	setp.ne.s32 	%p115, %r1, 0;
	@%p115 bra 	$L__BB19_50;
	setp.gt.u32 	%p116, %r51, 32;
	ld.shared.u64 	%rd392, [_ZZN3cub18CUB_300001_SM_10006detail6reduce28DeviceReduceSingleTileKernelINS2_10policy_hubIljN4cuda3std3__44plusIlEEE10Policy1000EN6thrust24THRUST_300001_SM_1000_NS18transform_iteratorI6is_posNSD_10device_ptrIlEEllEEPljS9_llNS7_10__identityEEEvT0_T1_T2_T3_T4_T6_E12temp_storage+24];
	selp.b64 	%rd393, %rd392, 0, %p116;
	add.s64 	%rd394, %rd393, %rd503;
	setp.gt.u32 	%p117, %r51, 64;
	ld.shared.u64 	%rd395, [_ZZN3cub18CUB_300001_SM_10006detail6reduce28DeviceReduceSingleTileKernelINS2_10policy_hubIljN4cuda3std3__44plusIlEEE10Policy1000EN6thrust24THRUST_300001_SM_1000_NS18transform_iteratorI6is_posNSD_10device_ptrIlEEllEEPljS9_llNS7_10__identityEEEvT0_T1_T2_T3_T4_T6_E12temp_storage+32];
	selp.b64 	%rd396, %rd395, 0, %p117;
	add.s64 	%rd397, %rd394, %rd396;
	setp.gt.u32 	%p118, %r51, 96;
	ld.shared.u64 	%rd398, [_ZZN3cub18CUB_300001_SM_10006detail6reduce28DeviceReduceSingleTileKernelINS2_10policy_hubIljN4cuda3std3__44plusIlEEE10Policy1000EN6thrust24THRUST_300001_SM_1000_NS18transform_iteratorI6is_posNSD_10device_ptrIlEEllEEPljS9_llNS7_10__identityEEEvT0_T1_T2_T3_T4_T6_E12temp_storage+40];
	selp.b64 	%rd399, %rd398, 0, %p118;
	add.s64 	%rd400, %rd397, %rd399;
	setp.gt.u32 	%p119, %r51, 128;
	ld.shared.u64 	%rd401, [_ZZN3cub18CUB_300001_SM_10006detail6reduce28DeviceReduceSingleTileKernelINS2_10policy_hubIljN4cuda3std3__44plusIlEEE10Policy1000EN6thrust24THRUST_300001_SM_1000_NS18transform_iteratorI6is_posNSD_10device_ptrIlEEllEEPljS9_llNS7_10__identityEEEvT0_T1_T2_T3_T4_T6_E12temp_storage+48];
	selp.b64 	%rd402, %rd401, 0, %p119;
	add.s64 	%rd403, %rd400, %rd402;
	setp.gt.u32 	%p120, %r51, 160;
	ld.shared.u64 	%rd404, [_ZZN3cub18CUB_300001_SM_10006detail6reduce28DeviceReduceSingleTileKernelINS2_10policy_hubIljN4cuda3std3__44plusIlEEE10Policy1000EN6thrust24THRUST_300001_SM_1000_NS18transform_iteratorI6is_posNSD_10device_ptrIlEEllEEPljS9_llNS7_10__identityEEEvT0_T1_T2_T3_T4_T6_E12temp_storage+56];
	selp.b64 	%rd405, %rd404, 0, %p120;
	add.s64 	%rd406, %rd403, %rd405;
	setp.gt.u32 	%p121, %r51, 192;
	ld.shared.u64 	%rd407, [_ZZN3cub18CUB_300001_SM_10006detail6reduce28DeviceReduceSingleTileKernelINS2_10policy_hubIljN4cuda3std3__44plusIlEEE10Policy1000EN6thrust24THRUST_300001_SM_1000_NS18transform_iteratorI6is_posNSD_10device_ptrIlEEllEEPljS9_llNS7_10__identityEEEvT0_T1_T2_T3_T4_T6_E12temp_storage+64];
	selp.b64 	%rd408, %rd407, 0, %p121;
	add.s64 	%rd409, %rd406, %rd408;
	setp.gt.u32 	%p122, %r51, 224;
	ld.shared.u64 	%rd410, [_ZZN3cub18CUB_300001_SM_10006detail6reduce28DeviceReduceSingleTileKernelINS2_10policy_hubIljN4cuda3std3__44plusIlEEE10Policy1000EN6thrust24THRUST_300001_SM_1000_NS18transform_iteratorI6is_posNSD_10device_ptrIlEEllEEPljS9_llNS7_10__identityEEEvT0_T1_T2_T3_T4_T6_E12temp_storage+72];
	selp.b64 	%rd411, %rd410, 0, %p122;
	add.s64 	%rd412, %rd409, %rd411;
	setp.gt.u32 	%p123, %r51, 256;
	ld.shared.u64 	%rd413, [_ZZN3cub18CUB_300001_SM_10006detail6reduce28DeviceReduceSingleTileKernelINS2_10policy_hubIljN4cuda3std3__44plusIlEEE10Policy1000EN6thrust24THRUST_300001_SM_1000_NS18transform_iteratorI6is_posNSD_10device_ptrIlEEllEEPljS9_llNS7_10__identityEEEvT0_T1_T2_T3_T4_T6_E12temp_storage+80];
	selp.b64 	%rd414, %rd413, 0, %p123;
	add.s64 	%rd415, %rd412, %rd414;
	setp.gt.u32 	%p124, %r51, 288;
	ld.shared.u64 	%rd416, [_ZZN3cub18CUB_300001_SM_10006detail6reduce28DeviceReduceSingleTileKernelINS2_10policy_hubIljN4cuda3std3__44plusIlEEE10Policy1000EN6thrust24THRUST_300001_SM_1000_NS18transform_iteratorI6is_posNSD_10device_ptrIlEEllEEPljS9_llNS7_10__identityEEEvT0_T1_T2_T3_T4_T6_E12temp_storage+88];
	selp.b64 	%rd417, %rd416, 0, %p124;
	add.s64 	%rd418, %rd415, %rd417;
	setp.gt.u32 	%p125, %r51, 320;
	ld.shared.u64 	%rd419, [_ZZN3cub18CUB_300001_SM_10006detail6reduce28DeviceReduceSingleTileKernelINS2_10policy_hubIljN4cuda3std3__44plusIlEEE10Policy1000EN6thrust24THRUST_300001_SM_1000_NS18transform_iteratorI6is_posNSD_10device_ptrIlEEllEEPljS9_llNS7_10__identityEEEvT0_T1_T2_T3_T4_T6_E12temp_storage+96];
	selp.b64 	%rd420, %rd419, 0, %p125;
	add.s64 	%rd421, %rd418, %rd420;
	setp.gt.u32 	%p126, %r51, 352;
	ld.shared.u64 	%rd422, [_ZZN3cub18CUB_300001_SM_10006detail6reduce28DeviceReduceSingleTileKernelINS2_10policy_hubIljN4cuda3std3__44plusIlEEE10Policy1000EN6thrust24THRUST_300001_SM_1000_NS18transform_iteratorI6is_posNSD_10device_ptrIlEEllEEPljS9_llNS7_10__identityEEEvT0_T1_T2_T3_T4_T6_E12temp_storage+104];
	selp.b64 	%rd423, %rd422, 0, %p126;
	add.s64 	%rd424, %rd421, %rd423;
	setp.gt.u32 	%p127, %r51, 384;
	ld.shared.u64 	%rd425, [_ZZN3cub18CUB_300001_SM_10006detail6reduce28DeviceReduceSingleTileKernelINS2_10policy_hubIljN4cuda3std3__44plusIlEEE10Policy1000EN6thrust24THRUST_300001_SM_1000_NS18transform_iteratorI6is_posNSD_10device_ptrIlEEllEEPljS9_llNS7_10__identityEEEvT0_T1_T2_T3_T4_T6_E12temp_storage+112];
	selp.b64 	%rd426, %rd425, 0, %p127;
	add.s64 	%rd427, %rd424, %rd426;
	setp.gt.u32 	%p128, %r51, 416;
	ld.shared.u64 	%rd428, [_ZZN3cub18CUB_300001_SM_10006detail6reduce28DeviceReduceSingleTileKernelINS2_10policy_hubIljN4cuda3std3__44plusIlEEE10Policy1000EN6thrust24THRUST_300001_SM_1000_NS18transform_iteratorI6is_posNSD_10device_ptrIlEEllEEPljS9_llNS7_10__identityEEEvT0_T1_T2_T3_T4_T6_E12temp_storage+120];
	selp.b64 	%rd429, %rd428, 0, %p128;
	add.s64 	%rd430, %rd427, %rd429;
	setp.gt.u32 	%p129, %r51, 448;
	ld.shared.u64 	%rd431, [_ZZN3cub18CUB_300001_SM_10006detail6reduce28DeviceReduceSingleTileKernelINS2_10policy_hubIljN4cuda3std3__44plusIlEEE10Policy1000EN6thrust24THRUST_300001_SM_1000_NS18transform_iteratorI6is_posNSD_10device_ptrIlEEllEEPljS9_llNS7_10__identityEEEvT0_T1_T2_T3_T4_T6_E12temp_storage+128];
	selp.b64 	%rd432, %rd431, 0, %p129;
	add.s64 	%rd433, %rd430, %rd432;
	setp.gt.u32 	%p130, %r51, 480;
	ld.shared.u64 	%rd434, [_ZZN3cub18CUB_300001_SM_10006detail6reduce28DeviceReduceSingleTileKernelINS2_10policy_hubIljN4cuda3std3__44plusIlEEE10Policy1000EN6thrust24THRUST_300001_SM_1000_NS18transform_iteratorI6is_posNSD_10device_ptrIlEEllEEPljS9_llNS7_10__identityEEEvT0_T1_T2_T3_T4_T6_E12temp_storage+136];
	selp.b64 	%rd435, %rd434, 0, %p130;
	add.s64 	%rd503, %rd433, %rd435;
	bra.uni 	$L__BB19_50;
$L__BB19_28:
	mov.u32 	%r21, %tid.x;
	mul.wide.u32 	%rd52, %r21, 8;
	add.s64 	%rd28, %rd2, %rd52;
	ld.global.u64 	%rd53, [%rd28];
	setp.gt.s64 	%p3, %rd53, 0;
	selp.u64 	%rd54, 1, 0, %p3;
	ld.global.u64 	%rd55, [%rd28+4096];
	setp.gt.s64 	%p4, %rd55, 0;
	selp.u64 	%rd56, 1, 0, %p4;
	ld.global.u64 	%rd57, [%rd28+8192];
	setp.gt.s64 	%p5, %rd57, 0;
	selp.u64 	%rd58, 1, 0, %p5;
	ld.global.u64 	%rd59, [%rd28+12288];
	setp.gt.s64 	%p6, %rd59, 0;
	selp.u64 	%rd60, 1, 0, %p6;
	ld.global.u64 	%rd61, [%rd28+16384];
	setp.gt.s64 	%p7, %rd61, 0;
	selp.u64 	%rd62, 1, 0, %p7;
	ld.global.u64 	%rd63, [%rd28+20480];
	setp.gt.s64 	%p8, %rd63, 0;
	selp.u64 	%rd64, 1, 0, %p8;
	ld.global.u64 	%rd65, [%rd28+24576];
	setp.gt.s64 	%p9, %rd65, 0;
	selp.u64 	%rd66, 1, 0, %p9;
	add.s64 	%rd67, %rd56, %rd54;
	add.s64 	%rd68, %rd67, %rd58;
	add.s64 	%rd69, %rd68, %rd60;
	add.s64 	%rd70, %rd69, %rd62;
	add.s64 	%rd71, %rd70, %rd64;
	add.s64 	%rd502, %rd71, %rd66;
	add.s32 	%r22, %r51, -3584;
	setp.lt.u32 	%p10, %r22, 3584;
	mov.b32 	%r286, 3584;
	@%p10 bra 	$L__BB19_32;
	mov.b32 	%r286, 3584;
$L__BB19_30:
	mul.wide.u32 	%rd72, %r286, 8;
	add.s64 	%rd73, %rd28, %rd72;
	ld.global.u64 	%rd74, [%rd73];
	setp.gt.s64 	%p11, %rd74, 0;
	selp.u64 	%rd75, 1, 0, %p11;
	ld.global.u64 	%rd76, [%rd73+4096];
	setp.gt.s64 	%p12, %rd76, 0;
	selp.u64 	%rd77, 1, 0, %p12;
	ld.global.u64 	%rd78, [%rd73+8192];
	setp.gt.s64 	%p13, %rd78, 0;
	selp.u64 	%rd79, 1, 0, %p13;
	ld.global.u64 	%rd80, [%rd73+12288];
	setp.gt.s64 	%p14, %rd80, 0;
	selp.u64 	%rd81, 1, 0, %p14;
	ld.global.u64 	%rd82, [%rd73+16384];
	setp.gt.s64 	%p15, %rd82, 0;
	selp.u64 	%rd83, 1, 0, %p15;
	ld.global.u64 	%rd84, [%rd73+20480];
	setp.gt.s64 	%p16, %rd84, 0;
	selp.u64 	%rd85, 1, 0, %p16;
	ld.global.u64 	%rd86, [%rd73+24576];
	setp.gt.s64 	%p17, %rd86, 0;
	selp.u64 	%rd87, 1, 0, %p17;
	add.s64 	%rd88, %rd502, %rd75;
	add.s64 	%rd89, %rd88, %rd77;
	add.s64 	%rd90, %rd89, %rd79;
	add.s64 	%rd91, %rd90, %rd81;
	add.s64 	%rd92, %rd91, %rd83;
	add.s64 	%rd93, %rd92, %rd85;
	add.s64 	%rd502, %rd93, %rd87;
	sub.s32 	%r64, %r51, %r286;
	setp.lt.u32 	%p18, %r64, 3584;
	@%p18 bra 	$L__BB19_46;
	add.s32 	%r286, %r286, 3584;
	setp.le.u32 	%p19, %r286, %r22;
	@%p19 bra 	$L__BB19_30;
$L__BB19_32:
	setp.le.u32 	%p20, %r51, %r286;
	sub.s32 	%r65, %r51, %r286;
	setp.ge.s32 	%p21, %r21, %r65;
	or.pred  	%p22, %p20, %p21;
	@%p22 bra 	$L__BB19_46;
	not.b32 	%r67, %r21;
	add.s32 	%r68, %r51, %r67;
	sub.s32 	%r69, %r68, %r286;
	shr.u32 	%r70, %r69, 9;
	add.s32 	%r26, %r70, 1;
	and.b32  	%r27, %r26, 15;
	setp.lt.u32 	%p23, %r69, 7680;
	mov.u32 	%r291, %r21;
	@%p23 bra 	$L__BB19_37;
	or.b32  	%r289, %r21, 4096;
	add.s32 	%r288, %r21, %r286;
	and.b32  	%r71, %r26, 16777200;
	neg.s32 	%r287, %r71;
$L__BB19_35:
	.pragma "nounroll";
	mul.wide.u32 	%rd95, %r288, 8;
	add.s64 	%rd96, %rd2, %rd95;
	ld.global.u64 	%rd97, [%rd96];
	setp.gt.s64 	%p24, %rd97, 0;
	selp.u64 	%rd98, 1, 0, %p24;
	add.s64 	%rd99, %rd502, %rd98;
	add.s32 	%r72, %r288, 512;
	mul.wide.u32 	%rd100, %r72, 8;
	add.s64 	%rd101, %rd2, %rd100;
	ld.global.u64 	%rd102, [%rd101];
	setp.gt.s64 	%p25, %rd102, 0;
	selp.u64 	%rd103, 1, 0, %p25;
	add.s64 	%rd104, %rd99, %rd103;
	add.s32 	%r73, %r288, 1024;
	mul.wide.u32 	%rd105, %r73, 8;
	add.s64 	%rd106, %rd2, %rd105;
	ld.global.u64 	%rd107, [%rd106];
	setp.gt.s64 	%p26, %rd107, 0;
	selp.u64 	%rd108, 1, 0, %p26;
	add.s64 	%rd109, %rd104, %rd108;
	add.s32 	%r74, %r288, 1536;
	mul.wide.u32 	%rd110, %r74, 8;
	add.s64 	%rd111, %rd2, %rd110;
	ld.global.u64 	%rd112, [%rd111];
	setp.gt.s64 	%p27, %rd112, 0;
	selp.u64 	%rd113, 1, 0, %p27;
	add.s64 	%rd114, %rd109, %rd113;
	add.s32 	%r75, %r288, 2048;
	mul.wide.u32 	%rd115, %r75, 8;
	add.s64 	%rd116, %rd2, %rd115;
	ld.global.u64 	%rd117, [%rd116];
	setp.gt.s64 	%p28, %rd117, 0;
	selp.u64 	%rd118, 1, 0, %p28;
	add.s64 	%rd119, %rd114, %rd118;
	add.s32 	%r76, %r288, 2560;
	mul.wide.u32 	%rd120, %r76, 8;
	add.s64 	%rd121, %rd2, %rd120;
	ld.global.u64 	%rd122, [%rd121];
	setp.gt.s64 	%p29, %rd122, 0;
	selp.u64 	%rd123, 1, 0, %p29;
	add.s64 	%rd124, %rd119, %rd123;
	add.s32 	%r77, %r288, 3072;
	mul.wide.u32 	%rd125, %r77, 8;
	add.s64 	%rd126, %rd2, %rd125;
	ld.global.u64 	%rd127, [%rd126];
	setp.gt.s64 	%p30, %rd127, 0;
	selp.u64 	%rd128, 1, 0, %p30;
	add.s64 	%rd129, %rd124, %rd128;
	add.s32 	%r78, %r288, 3584;
	mul.wide.u32 	%rd130, %r78, 8;
	add.s64 	%rd131, %rd2, %rd130;
	ld.global.u64 	%rd132, [%rd131];
	setp.gt.s64 	%p31, %rd132, 0;
	selp.u64 	%rd133, 1, 0, %p31;
	add.s64 	%rd134, %rd129, %rd133;
	add.s32 	%r79, %r288, 4096;
	mul.wide.u32 	%rd135, %r79, 8;
	add.s64 	%rd136, %rd2, %rd135;
	ld.global.u64 	%rd137, [%rd136];
	setp.gt.s64 	%p32, %rd137, 0;
	selp.u64 	%rd138, 1, 0, %p32;
	add.s64 	%rd139, %rd134, %rd138;
	add.s32 	%r80, %r288, 4608;
	mul.wide.u32 	%rd140, %r80, 8;
	add.s64 	%rd141, %rd2, %rd140;
	ld.global.u64 	%rd142, [%rd141];
	setp.gt.s64 	%p33, %rd142, 0;
	selp.u64 	%rd143, 1, 0, %p33;
	add.s64 	%rd144, %rd139, %rd143;
	add.s32 	%r81, %r288, 5120;
	mul.wide.u32 	%rd145, %r81, 8;
	add.s64 	%rd146, %rd2, %rd145;
	ld.global.u64 	%rd147, [%rd146];
	setp.gt.s64 	%p34, %rd147, 0;
	selp.u64 	%rd148, 1, 0, %p34;
	add.s64 	%rd149, %rd144, %rd148;
	add.s32 	%r82, %r288, 5632;
	mul.wide.u32 	%rd150, %r82, 8;
	add.s64 	%rd151, %rd2, %rd150;
	ld.global.u64 	%rd152, [%rd151];
	setp.gt.s64 	%p35, %rd152, 0;
	selp.u64 	%rd153, 1, 0, %p35;
	add.s64 	%rd154, %rd149, %rd153;
	add.s32 	%r83, %r288, 6144;
	mul.wide.u32 	%rd155, %r83, 8;
	add.s64 	%rd156, %rd2, %rd155;
	ld.global.u64 	%rd157, [%rd156];
	setp.gt.s64 	%p36, %rd157, 0;
	selp.u64 	%rd158, 1, 0, %p36;
	add.s64 	%rd159, %rd154, %rd158;
	add.s32 	%r84, %r288, 6656;
	mul.wide.u32 	%rd160, %r84, 8;
	add.s64 	%rd161, %rd2, %rd160;
	ld.global.u64 	%rd162, [%rd161];
	setp.gt.s64 	%p37, %rd162, 0;
	selp.u64 	%rd163, 1, 0, %p37;
	add.s64 	%rd164, %rd159, %rd163;
	add.s32 	%r85, %r288, 7168;
	mul.wide.u32 	%rd165, %r85, 8;
	add.s64 	%rd166, %rd2, %rd165;
	ld.global.u64 	%rd167, [%rd166];
	setp.gt.s64 	%p38, %rd167, 0;
	selp.u64 	%rd168, 1, 0, %p38;
	add.s64 	%rd169, %rd164, %rd168;
	add.s32 	%r86, %r288, 7680;
	mul.wide.u32 	%rd170, %r86, 8;
	add.s64 	%rd171, %rd2, %rd170;
	ld.global.u64 	%rd172, [%rd171];
	setp.gt.s64 	%p39, %rd172, 0;
	selp.u64 	%rd173, 1, 0, %p39;
	add.s64 	%rd502, %rd169, %rd173;
	add.s32 	%r289, %r289, 8192;
	add.s32 	%r288, %r288, 8192;
	add.s32 	%r287, %r287, 16;
	setp.ne.s32 	%p40, %r287, 0;
	@%p40 bra 	$L__BB19_35;
	add.s32 	%r291, %r289, -4096;
$L__BB19_37:
	setp.eq.s32 	%p41, %r27, 0;
	@%p41 bra 	$L__BB19_46;
	and.b32  	%r39, %r26, 7;
	setp.lt.u32 	%p42, %r27, 8;
	@%p42 bra 	$L__BB19_40;
	add.s32 	%r87, %r291, %r286;
	mul.wide.u32 	%rd175, %r87, 8;
	add.s64 	%rd176, %rd2, %rd175;
	ld.global.u64 	%rd177, [%rd176];
	setp.gt.s64 	%p43, %rd177, 0;
	selp.u64 	%rd178, 1, 0, %p43;
	add.s64 	%rd179, %rd502, %rd178;
	add.s32 	%r88, %r87, 512;
	mul.wide.u32 	%rd180, %r88, 8;
	add.s64 	%rd181, %rd2, %rd180;
	ld.global.u64 	%rd182, [%rd181];
	setp.gt.s64 	%p44, %rd182, 0;
	selp.u64 	%rd183, 1, 0, %p44;
	add.s64 	%rd184, %rd179, %rd183;
	add.s32 	%r89, %r87, 1024;
	mul.wide.u32 	%rd185, %r89, 8;
	add.s64 	%rd186, %rd2, %rd185;
	ld.global.u64 	%rd187, [%rd186];
	setp.gt.s64 	%p45, %rd187, 0;
	selp.u64 	%rd188, 1, 0, %p45;
	add.s64 	%rd189, %rd184, %rd188;
	add.s32 	%r90, %r87, 1536;
	mul.wide.u32 	%rd190, %r90, 8;
	add.s64 	%rd191, %rd2, %rd190;
	ld.global.u64 	%rd192, [%rd191];
	setp.gt.s64 	%p46, %rd192, 0;
	selp.u64 	%rd193, 1, 0, %p46;
	add.s64 	%rd194, %rd189, %rd193;
	add.s32 	%r91, %r87, 2048;
	mul.wide.u32 	%rd195, %r91, 8;
	add.s64 	%rd196, %rd2, %rd195;
	ld.global.u64 	%rd197, [%rd196];
	setp.gt.s64 	%p47, %rd197, 0;
	selp.u64 	%rd198, 1, 0, %p47;
	add.s64 	%rd199, %rd194, %rd198;
	add.s32 	%r92, %r87, 2560;
	mul.wide.u32 	%rd200, %r92, 8;
	add.s64 	%rd201, %rd2, %rd200;
	ld.global.u64 	%rd202, [%rd201];
	setp.gt.s64 	%p48, %rd202, 0;
	selp.u64 	%rd203, 1, 0, %p48;
	add.s64 	%rd204, %rd199, %rd203;
	add.s32 	%r93, %r87, 3072;
	mul.wide.u32 	%rd205, %r93, 8;
	add.s64 	%rd206, %rd2, %rd205;
	ld.global.u64 	%rd207, [%rd206];
	setp.gt.s64 	%p49, %rd207, 0;
	selp.u64 	%rd208, 1, 0, %p49;
	add.s64 	%rd209, %rd204, %rd208;
	add.s32 	%r94, %r87, 3584;
	mul.wide.u32 	%rd210, %r94, 8;
	add.s64 	%rd211, %rd2, %rd210;
	ld.global.u64 	%rd212, [%rd211];
	setp.gt.s64 	%p50, %rd212, 0;
	selp.u64 	%rd213, 1, 0, %p50;
	add.s64 	%rd502, %rd209, %rd213;
	add.s32 	%r291, %r291, 4096;
$L__BB19_40:
	setp.eq.s32 	%p51, %r39, 0;
	@%p51 bra 	$L__BB19_46;
	and.b32  	%r42, %r26, 3;
	setp.lt.u32 	%p52, %r39, 4;
	@%p52 bra 	$L__BB19_43;
	add.s32 	%r95, %r291, %r286;
	mul.wide.u32 	%rd215, %r95, 8;
	add.s64 	%rd216, %rd2, %rd215;
	ld.global.u64 	%rd217, [%rd216];
	setp.gt.s64 	%p53, %rd217, 0;
	selp.u64 	%rd218, 1, 0, %p53;
	add.s64 	%rd219, %rd502, %rd218;
	add.s32 	%r96, %r95, 512;
	mul.wide.u32 	%rd220, %r96, 8;
	add.s64 	%rd221, %rd2, %rd220;
	ld.global.u64 	%rd222, [%rd221];
	setp.gt.s64 	%p54, %rd222, 0;
	selp.u64 	%rd223, 1, 0, %p54;
	add.s64 	%rd224, %rd219, %rd223;
	add.s32 	%r97, %r95, 1024;
	mul.wide.u32 	%rd225, %r97, 8;
	add.s64 	%rd226, %rd2, %rd225;
	ld.global.u64 	%rd227, [%rd226];
	setp.gt.s64 	%p55, %rd227, 0;
	selp.u64 	%rd228, 1, 0, %p55;
	add.s64 	%rd229, %rd224, %rd228;
	add.s32 	%r98, %r95, 1536;
	mul.wide.u32 	%rd230, %r98, 8;
	add.s64 	%rd231, %rd2, %rd230;
	ld.global.u64 	%rd232, [%rd231];
	setp.gt.s64 	%p56, %rd232, 0;
	selp.u64 	%rd233, 1, 0, %p56;
	add.s64 	%rd502, %rd229, %rd233;
	add.s32 	%r291, %r291, 2048;
$L__BB19_43:
	setp.eq.s32 	%p57, %r42, 0;
	@%p57 bra 	$L__BB19_46;
	add.s32 	%r294, %r291, %r286;
	neg.s32 	%r293, %r42;
$L__BB19_45:
	.pragma "nounroll";
	mul.wide.u32 	%rd234, %r294, 8;
	add.s64 	%rd235, %rd2, %rd234;
	ld.global.u64 	%rd236, [%rd235];
	setp.gt.s64 	%p58, %rd236, 0;
	selp.u64 	%rd237, 1, 0, %p58;
	add.s64 	%rd502, %rd502, %rd237;
	add.s32 	%r294, %r294, 512;
	add.s32 	%r293, %r293, 1;
	setp.ne.s32 	%p59, %r293, 0;
	@%p59 bra 	$L__BB19_45;
$L__BB19_46:
	// begin inline asm
	mov.u32 %r99, %laneid;
	// end inline asm
	mov.b64 	{%r101, %r106}, %rd502;
	mov.b32 	%r107, 1;
	mov.b32 	%r148, 31;
	mov.b32 	%r149, -1;
	// begin inline asm
	shfl.sync.down.b32 %r100, %r101, %r107, %r148, %r149;
	// end inline asm
	// begin inline asm
	shfl.sync.down.b32 %r105, %r106, %r107, %r148, %r149;
	// end inline asm
	mov.b64 	%rd238, {%r100, %r105};
	setp.gt.s32 	%p60, %r99, 30;
	selp.b64 	%rd239, 0, %rd238, %p60;
	add.s64 	%rd240, %rd239, %rd502;
	mov.b64 	{%r111, %r116}, %rd240;
	mov.b32 	%r117, 2;
	// begin inline asm
	shfl.sync.down.b32 %r110, %r111, %r117, %r148, %r149;
	// end inline asm
	// begin inline asm
	shfl.sync.down.b32 %r115, %r116, %r117, %r148, %r149;
	// end inline asm
	mov.b64 	%rd241, {%r110, %r115};
	setp.gt.s32 	%p61, %r99, 29;
	selp.b64 	%rd242, 0, %rd241, %p61;
	add.s64 	%rd243, %rd242, %rd240;
	mov.b64 	{%r121, %r126}, %rd243;
	mov.b32 	%r127, 4;
	// begin inline asm
	shfl.sync.down.b32 %r120, %r121, %r127, %r148, %r149;
	// end inline asm
	// begin inline asm
	shfl.sync.down.b32 %r125, %r126, %r127, %r148, %r149;
	// end inline asm
	mov.b64 	%rd244, {%r120, %r125};
	setp.gt.s32 	%p62, %r99, 27;
	selp.b64 	%rd245, 0, %rd244, %p62;
	add.s64 	%rd246, %rd245, %rd243;
	mov.b64 	{%r131, %r136}, %rd246;
	mov.b32 	%r137, 8;
	// begin inline asm
	shfl.sync.down.b32 %r130, %r131, %r137, %r148, %r149;
	// end inline asm
	// begin inline asm
	shfl.sync.down.b32 %r135, %r136, %r137, %r148, %r149;
	// end inline asm
	mov.b64 	%rd247, {%r130, %r135};
	setp.gt.s32 	%p63, %r99, 23;
	selp.b64 	%rd248, 0, %rd247, %p63;
	add.s64 	%rd249, %rd248, %rd246;
	mov.b64 	{%r141, %r146}, %rd249;
	mov.b32 	%r147, 16;
	// begin inline asm
	shfl.sync.down.b32 %r140, %r141, %r147, %r148, %r149;
	// end inline asm
	// begin inline asm
	shfl.sync.down.b32 %r145, %r146, %r147, %r148, %r149;
	// end inline asm
	mov.b64 	%rd250, {%r140, %r145};
	setp.gt.s32 	%p64, %r99, 15;
	selp.b64 	%rd251, 0, %rd250, %p64;
	add.s64 	%rd503, %rd251, %rd249;
	setp.ne.s32 	%p65, %r99, 0;
	@%p65 bra 	$L__BB19_48;
	shr.u32 	%r150, %r21, 2;
	and.b32  	%r151, %r150, 248;
	mov.u32 	%r152, _ZZN3cub18CUB_300001_SM_10006detail6reduce28DeviceReduceSingleTileKernelINS2_10policy_hubIljN4cuda3std3__44plusIlEEE10Policy1000EN6thrust24THRUST_300001_SM_1000_NS18transform_iteratorI6is_posNSD_10device_ptrIlEEllEEPljS9_llNS7_10__identityEEEvT0_T1_T2_T3_T4_T6_E12temp_storage;
	add.s32 	%r153, %r152, %r151;
	st.shared.u64 	[%r153+16], %rd503;
$L__BB19_48:
	bar.sync 	0;
	setp.ne.s32 	%p66, %r21, 0;
	@%p66 bra 	$L__BB19_50;
	ld.shared.u64 	%rd252, [_ZZN3cub18CUB_300001_SM_10006detail6reduce28DeviceReduceSingleTileKernelINS2_10policy_hubIljN4cuda3std3__44plusIlEEE10Policy1000EN6thrust24THRUST_300001_SM_1000_NS18transform_iteratorI6is_posNSD_10device_ptrIlEEllEEPljS9_llNS7_10__identityEEEvT0_T1_T2_T3_T4_T6_E12temp_storage+24];
	add.s64 	%rd253, %rd252, %rd503;
	ld.shared.u64 	%rd254, [_ZZN3cub18CUB_300001_SM_10006detail6reduce28DeviceReduceSingleTileKernelINS2_10policy_hubIljN4cuda3std3__44plusIlEEE10Policy1000EN6thrust24THRUST_300001_SM_1000_NS18transform_iteratorI6is_posNSD_10device_ptrIlEEllEEPljS9_llNS7_10__identityEEEvT0_T1_T2_T3_T4_T6_E12temp_storage+32];
	add.s64 	%rd255, %rd253, %rd254;
	ld.shared.u64 	%rd256, [_ZZN3cub18CUB_300001_SM_10006detail6reduce28DeviceReduceSingleTileKernelINS2_10policy_hubIljN4cuda3std3__44plusIlEEE10Policy1000EN6thrust24THRUST_300001_SM_1000_NS18transform_iteratorI6is_posNSD_10device_ptrIlEEllEEPljS9_llNS7_10__identityEEEvT0_T1_T2_T3_T4_T6_E12temp_storage+40];
	add.s64 	%rd257, %rd255, %rd256;
	ld.shared.u64 	%rd258, [_ZZN3cub18CUB_300001_SM_10006detail6reduce28DeviceReduceSingleTileKernelINS2_10policy_hubIljN4cuda3std3__44plusIlEEE10Policy1000EN6thrust24THRUST_300001_SM_1000_NS18transform_iteratorI6is_posNSD_10device_ptrIlEEllEEPljS9_llNS7_10__identityEEEvT0_T1_T2_T3_T4_T6_E12temp_storage+48];
	add.s64 	%rd259, %rd257, %rd258;
	ld.shared.u64 	%rd260, [_ZZN3cub18CUB_300001_SM_10006detail6reduce28DeviceReduceSingleTileKernelINS2_10policy_hubIljN4cuda3std3__44plusIlEEE10Policy1000EN6thrust24THRUST_300001_SM_1000_NS18transform_iteratorI6is_posNSD_10device_ptrIlEEllEEPljS9_llNS7_10__identityEEEvT0_T1_T2_T3_T4_T6_E12temp_storage+56];
	add.s64 	%rd261, %rd259, %rd260;
	ld.shared.u64 	%rd262, [_ZZN3cub18CUB_300001_SM_10006detail6reduce28DeviceReduceSingleTileKernelINS2_10policy_hubIljN4cuda3std3__44plusIlEEE10Policy1000EN6thrust24THRUST_300001_SM_1000_NS18transform_iteratorI6is_posNSD_10device_ptrIlEEllEEPljS9_llNS7_10__identityEEEvT0_T1_T2_T3_T4_T6_E12temp_storage+64];
	add.s64 	%rd263, %rd261, %rd262;
	ld.shared.u64 	%rd264, [_ZZN3cub18CUB_300001_SM_10006detail6reduce28DeviceReduceSingleTileKernelINS2_10policy_hubIljN4cuda3std3__44plusIlEEE10Policy1000EN6thrust24THRUST_300001_SM_1000_NS18transform_iteratorI6is_posNSD_10device_ptrIlEEllEEPljS9_llNS7_10__identityEEEvT0_T1_T2_T3_T4_T6_E12temp_storage+72];
	add.s64 	%rd265, %rd263, %rd264;
	ld.shared.u64 	%rd266, [_ZZN3cub18CUB_300001_SM_10006detail6reduce28DeviceReduceSingleTileKernelINS2_10policy_hubIljN4cuda3std3__44plusIlEEE10Policy1000EN6thrust24THRUST_300001_SM_1000_NS18transform_iteratorI6is_posNSD_10device_ptrIlEEllEEPljS9_llNS7_10__identityEEEvT0_T1_T2_T3_T4_T6_E12temp_storage+80];
	add.s64 	%rd267, %rd265, %rd266;
	ld.shared.u64 	%rd268, [_ZZN3cub18CUB_300001_SM_10006detail6reduce28DeviceReduceSingleTileKernelINS2_10policy_hubIljN4cuda3std3__44plusIlEEE10Policy1000EN6thrust24THRUST_300001_SM_1000_NS18transform_iteratorI6is_posNSD_10device_ptrIlEEllEEPljS9_llNS7_10__identityEEEvT0_T1_T2_T3_T4_T6_E12temp_storage+88];
	add.s64 	%rd269, %rd267, %rd268;
	ld.shared.u64 	%rd270, [_ZZN3cub18CUB_300001_SM_10006detail6reduce28DeviceReduceSingleTileKernelINS2_10policy_hubIljN4cuda3std3__44plusIlEEE10Policy1000EN6thrust24THRUST_300001_SM_1000_NS18transform_iteratorI6is_posNSD_10device_ptrIlEEllEEPljS9_llNS7_10__identityEEEvT0_T1_T2_T3_T4_T6_E12temp_storage+96];
	add.s64 	%rd271, %rd269, %rd270;
	ld.shared.u64 	%rd272, [_ZZN3cub18CUB_300001_SM_10006detail6reduce28DeviceReduceSingleTileKernelINS2_10policy_hubIljN4cuda3std3__44plusIlEEE10Policy1000EN6thrust24THRUST_300001_SM_1000_NS18transform_iteratorI6is_posNSD_10device_ptrIlEEllEEPljS9_llNS7_10__identityEEEvT0_T1_T2_T3_T4_T6_E12temp_storage+104];
	add.s64 	%rd273, %rd271, %rd272;
	ld.shared.u64 	%rd274, [_ZZN3cub18CUB_300001_SM_10006detail6reduce28DeviceReduceSingleTileKernelINS2_10policy_hubIljN4cuda3std3__44plusIlEEE10Policy1000EN6thrust24THRUST_300001_SM_1000_NS18transform_iteratorI6is_posNSD_10device_ptrIlEEllEEPljS9_llNS7_10__identityEEEvT0_T1_T2_T3_T4_T6_E12temp_storage+112];
	add.s64 	%rd275, %rd273, %rd274;
	ld.shared.u64 	%rd276, [_ZZN3cub18CUB_300001_SM_10006detail6reduce28DeviceReduceSingleTileKernelINS2_10policy_hubIljN4cuda3std3__44plusIlEEE10Policy1000EN6thrust24THRUST_300001_SM_1000_NS18transform_iteratorI6is_posNSD_10device_ptrIlEEllEEPljS9_llNS7_10__identityEEEvT0_T1_T2_T3_T4_T6_E12temp_storage+120];
	add.s64 	%rd277, %rd275, %rd276;
	ld.shared.u64 	%rd278, [_ZZN3cub18CUB_300001_SM_10006detail6reduce28DeviceReduceSingleTileKernelINS2_10policy_hubIljN4cuda3std3__44plusIlEEE10Policy1000EN6thrust24THRUST_300001_SM_1000_NS18transform_iteratorI6is_posNSD_10device_ptrIlEEllEEPljS9_llNS7_10__identityEEEvT0_T1_T2_T3_T4_T6_E12temp_storage+128];
	add.s64 	%rd279, %rd277, %rd278;
	ld.shared.u64 	%rd280, [_ZZN3cub18CUB_300001_SM_10006detail6reduce28DeviceReduceSingleTileKernelINS2_10policy_hubIljN4cuda3std3__44plusIlEEE10Policy1000EN6thrust24THRUST_300001_SM_1000_NS18transform_iteratorI6is_posNSD_10device_ptrIlEEllEEPljS9_llNS7_10__identityEEEvT0_T1_T2_T3_T4_T6_E12temp_storage+136];
	add.s64 	%rd503, %rd279, %rd280;
$L__BB19_50:
	mov.u32 	%r276, %tid.x;
	setp.ne.s32 	%p138, %r276, 0;
	@%p138 bra 	$L__BB19_52;
	add.s64 	%rd479, %rd503, %rd50;
	st.global.u64 	[%rd1], %rd479;
$L__BB19_52:
	ret;

}
	// .globl	_ZN3cub18CUB_300001_SM_10006detail6reduce18DeviceReduceKernelINS2_10policy_hubIljN4cuda3std3__44plusIlEEE10Policy1000EN6thrust24THRUST_300001_SM_1000_NS18transform_iteratorI6is_posNSD_10device_ptrIlEEllEEjS9_lNS7_10__identityEEEvT0_PT3_T1_NS0_13GridEvenShareISN_EET2_T4_
.visible .entry _ZN3cub18CUB_300001_SM_10006detail6reduce18DeviceReduceKernelINS2_10policy_hubIljN4cuda3std3__44plusIlEEE10Policy1000EN6thrust24THRUST_300001_SM_1000_NS18transform_iteratorI6is_posNSD_10device_ptrIlEEllEEjS9_lNS7_10__identityEEEvT0_PT3_T1_NS0_13GridEvenShareISN_EET2_T4_(
	.param .align 8 .b8 _ZN3cub18CUB_300001_SM_10006detail6reduce18DeviceReduceKernelINS2_10policy_hubIljN4cuda3std3__44plusIlEEE10Policy1000EN6thrust24THRUST_300001_SM_1000_NS18transform_iteratorI6is_posNSD_10device_ptrIlEEllEEjS9_lNS7_10__identityEEEvT0_PT3_T1_NS0_13GridEvenShareISN_EET2_T4__param_0[16],
	.param .u64 .ptr .align 1 _ZN3cub18CUB_300001_SM_10006detail6reduce18DeviceReduceKernelINS2_10policy_hubIljN4cuda3std3__44plusIlEEE10Policy1000EN6thrust24THRUST_300001_SM_1000_NS18transform_iteratorI6is_posNSD_10device_ptrIlEEllEEjS9_lNS7_10__identityEEEvT0_PT3_T1_NS0_13GridEvenShareISN_EET2_T4__param_1,
	.param .u32 _ZN3cub18CUB_300001_SM_10006detail6reduce18DeviceReduceKernelINS2_10policy_hubIljN4cuda3std3__44plusIlEEE10Policy1000EN6thrust24THRUST_300001_SM_1000_NS18transform_iteratorI6is_posNSD_10device_ptrIlEEllEEjS9_lNS7_10__identityEEEvT0_PT3_T1_NS0_13GridEvenShareISN_EET2_T4__param_2,
	.param .align 4 .b8 _ZN3cub18CUB_300001_SM_10006detail6reduce18DeviceReduceKernelINS2_10policy_hubIljN4cuda3std3__44plusIlEEE10Policy1000EN6thrust24THRUST_300001_SM_1000_NS18transform_iteratorI6is_posNSD_10device_ptrIlEEllEEjS9_lNS7_10__identityEEEvT0_PT3_T1_NS0_13GridEvenShareISN_EET2_T4__param_3[40],
	.param .align 1 .b8 _ZN3cub18CUB_300001_SM_10006detail6reduce18DeviceReduceKernelINS2_10policy_hubIljN4cuda3std3__44plusIlEEE10Policy1000EN6thrust24THRUST_300001_SM_1000_NS18transform_iteratorI6is_posNSD_10device_ptrIlEEllEEjS9_lNS7_10__identityEEEvT0_PT3_T1_NS0_13GridEvenShareISN_EET2_T4__param_4[1],
	.param .align 1 .b8 _ZN3cub18CUB_300001_SM_10006detail6reduce18DeviceReduceKernelINS2_10policy_hubIljN4cuda3std3__44plusIlEEE10Policy1000EN6thrust24THRUST_300001_SM_1000_NS18transform_iteratorI6is_posNSD_10device_ptrIlEEllEEjS9_lNS7_10__identityEEEvT0_PT3_T1_NS0_13GridEvenShareISN_EET2_T4__param_5[1]
)
.maxntid 512
{
	.reg .pred 	%p<138>;
	.reg .b16 	%rs<4>;
	.reg .b32 	%r<350>;
	.reg .b64 	%rd<549>;
	// demoted variable
	.shared .align 8 .b8 _ZZN3cub18CUB_300001_SM_10006detail6reduce18DeviceReduceKernelINS2_10policy_hubIljN4cuda3std3__44plusIlEEE10Policy1000EN6thrust24THRUST_300001_SM_1000_NS18transform_iteratorI6is_posNSD_10device_ptrIlEEllEEjS9_lNS7_10__identityEEEvT0_PT3_T1_NS0_13GridEvenShareISN_EET2_T4_E12temp_storage[152];
	ld.param.u32 	%r1, [_ZN3cub18CUB_300001_SM_10006detail6reduce18DeviceReduceKernelINS2_10policy_hubIljN4cuda3std3__44plusIlEEE10Policy1000EN6thrust24THRUST_300001_SM_1000_NS18transform_iteratorI6is_posNSD_10device_ptrIlEEllEEjS9_lNS7_10__identityEEEvT0_PT3_T1_NS0_13GridEvenShareISN_EET2_T4__param_3+20];
	ld.param.u32 	%r2, [_ZN3cub18CUB_300001_SM_10006detail6reduce18DeviceReduceKernelINS2_10policy_hubIljN4cuda3std3__44plusIlEEE10Policy1000EN6thrust24THRUST_300001_SM_1000_NS18transform_iteratorI6is_posNSD_10device_ptrIlEEllEEjS9_lNS7_10__identityEEEvT0_PT3_T1_NS0_13GridEvenShareISN_EET2_T4__param_3+24];
	ld.param.u64 	%rd41, [_ZN3cub18CUB_300001_SM_10006detail6reduce18DeviceReduceKernelINS2_10policy_hubIljN4cuda3std3__44plusIlEEE10Policy1000EN6thrust24THRUST_300001_SM_1000_NS18transform_iteratorI6is_posNSD_10device_ptrIlEEllEEjS9_lNS7_10__identityEEEvT0_PT3_T1_NS0_13GridEvenShareISN_EET2_T4__param_0];
	cvta.to.global.u64 	%rd1, %rd41;
	mov.u32 	%r3, %ctaid.x;
	mul.lo.s32 	%r4, %r2, 3584;
	mul.lo.s32 	%r341, %r3, 3584;
	sub.s32 	%r6, %r1, %r341;
	setp.gt.u32 	%p1, %r6, 3583;
	@%p1 bra 	$L__BB20_26;
	mov.u32 	%r7, %tid.x;
	setp.ge.u32 	%p66, %r7, %r6;
	mov.b64 	%rd537, 0;
	mov.u32 	%r332, %r7;
	@%p66 bra 	$L__BB20_3;
	add.s32 	%r176, %r341, %r7;
	mul.wide.u32 	%rd276, %r176, 8;
	add.s64 	%rd277, %rd1, %rd276;
	ld.global.u64 	%rd278, [%rd277];
	setp.gt.s64 	%p67, %rd278, 0;
	selp.u64 	%rd537, 1, 0, %p67;
	add.s32 	%r332, %r7, 512;
$L__BB20_3:
	setp.ge.u32 	%p68, %r332, %r6;
	@%p68 bra 	$L__BB20_17;
	not.b32 	%r177, %r332;
	add.s32 	%r178, %r1, %r177;
	sub.s32 	%r179, %r178, %r341;
	shr.u32 	%r180, %r179, 9;
	add.s32 	%r10, %r180, 1;
	and.b32  	%r11, %r10, 15;
	setp.lt.u32 	%p69, %r179, 7680;
	@%p69 bra 	$L__BB20_8;
	or.b32  	%r331, %r332, 4096;
	add.s32 	%r330, %r332, %r341;
	and.b32  	%r181, %r10, 16777200;
	neg.s32 	%r329, %r181;
$L__BB20_6:
	.pragma "nounroll";
	mul.wide.u32 	%rd280, %r330, 8;
	add.s64 	%rd281, %rd1, %rd280;
	ld.global.u64 	%rd282, [%rd281];
	setp.gt.s64 	%p70, %rd282, 0;
	selp.u64 	%rd283, 1, 0, %p70;
	add.s64 	%rd284, %rd537, %rd283;
	add.s32 	%r182, %r330, 512;
	mul.wide.u32 	%rd285, %r182, 8;
	add.s64 	%rd286, %rd1, %rd285;
	ld.global.u64 	%rd287, [%rd286];
	setp.gt.s64 	%p71, %rd287, 0;
	selp.u64 	%rd288, 1, 0, %p71;
	add.s64 	%rd289, %rd284, %rd288;
	add.s32 	%r183, %r330, 1024;
	mul.wide.u32 	%rd290, %r183, 8;
	add.s64 	%rd291, %rd1, %rd290;
	ld.global.u64 	%rd292, [%rd291];
	setp.gt.s64 	%p72, %rd292, 0;
	selp.u64 	%rd293, 1, 0, %p72;
	add.s64 	%rd294, %rd289, %rd293;
	add.s32 	%r184, %r330, 1536;
	mul.wide.u32 	%rd295, %r184, 8;
	add.s64 	%rd296, %rd1, %rd295;
	ld.global.u64 	%rd297, [%rd296];
	setp.gt.s64 	%p73, %rd297, 0;
	selp.u64 	%rd298, 1, 0, %p73;
	add.s64 	%rd299, %rd294, %rd298;
	add.s32 	%r185, %r330, 2048;
	mul.wide.u32 	%rd300, %r185, 8;
	add.s64 	%rd301, %rd1, %rd300;
	ld.global.u64 	%rd302, [%rd301];
	setp.gt.s64 	%p74, %rd302, 0;
	selp.u64 	%rd303, 1, 0, %p74;
	add.s64 	%rd304, %rd299, %rd303;
	add.s32 	%r186, %r330, 2560;
	mul.wide.u32 	%rd305, %r186, 8;
	add.s64 	%rd306, %rd1, %rd305;
	ld.global.u64 	%rd307, [%rd306];
	setp.gt.s64 	%p75, %rd307, 0;
	selp.u64 	%rd308, 1, 0, %p75;
	add.s64 	%rd309, %rd304, %rd308;
	add.s32 	%r187, %r330, 3072;
	mul.wide.u32 	%rd310, %r187, 8;
	add.s64 	%rd311, %rd1, %rd310;
	ld.global.u64 	%rd312, [%rd311];
	setp.gt.s64 	%p76, %rd312, 0;
	selp.u64 	%rd313, 1, 0, %p76;
	add.s64 	%rd314, %rd309, %rd313;
	add.s32 	%r188, %r330, 3584;
	mul.wide.u32 	%rd315, %r188, 8;
	add.s64 	%rd316, %rd1, %rd315;
	ld.global.u64 	%rd317, [%rd316];
	setp.gt.s64 	%p77, %rd317, 0;
	selp.u64 	%rd318, 1, 0, %p77;
	add.s64 	%rd319, %rd314, %rd318;
	add.s32 	%r189, %r330, 4096;
	mul.wide.u32 	%rd320, %r189, 8;
	add.s64 	%rd321, %rd1, %rd320;
	ld.global.u64 	%rd322, [%rd321];
	setp.gt.s64 	%p78, %rd322, 0;
	selp.u64 	%rd323, 1, 0, %p78;
	add.s64 	%rd324, %rd319, %rd323;
	add.s32 	%r190, %r330, 4608;
	mul.wide.u32 	%rd325, %r190, 8;
	add.s64 	%rd326, %rd1, %rd325;
	ld.global.u64 	%rd327, [%rd326];
	setp.gt.s64 	%p79, %rd327, 0;
	selp.u64 	%rd328, 1, 0, %p79;
	add.s64 	%rd329, %rd324, %rd328;
	add.s32 	%r191, %r330, 5120;
	mul.wide.u32 	%rd330, %r191, 8;
	add.s64 	%rd331, %rd1, %rd330;
	ld.global.u64 	%rd332, [%rd331];
	setp.gt.s64 	%p80, %rd332, 0;
	selp.u64 	%rd333, 1, 0, %p80;
	add.s64 	%rd334, %rd329, %rd333;
	add.s32 	%r192, %r330, 5632;
	mul.wide.u32 	%rd335, %r192, 8;
	add.s64 	%rd336, %rd1, %rd335;
	ld.global.u64 	%rd337, [%rd336];
	setp.gt.s64 	%p81, %rd337, 0;
	selp.u64 	%rd338, 1, 0, %p81;
	add.s64 	%rd339, %rd334, %rd338;
	add.s32 	%r193, %r330, 6144;
	mul.wide.u32 	%rd340, %r193, 8;
	add.s64 	%rd341, %rd1, %rd340;
	ld.global.u64 	%rd342, [%rd341];
	setp.gt.s64 	%p82, %rd342, 0;
	selp.u64 	%rd343, 1, 0, %p82;
	add.s64 	%rd344, %rd339, %rd343;
	add.s32 	%r194, %r330, 6656;
	mul.wide.u32 	%rd345, %r194, 8;
	add.s64 	%rd346, %rd1, %rd345;
	ld.global.u64 	%rd347, [%rd346];
	setp.gt.s64 	%p83, %rd347, 0;
	selp.u64 	%rd348, 1, 0, %p83;
	add.s64 	%rd349, %rd344, %rd348;
	add.s32 	%r195, %r330, 7168;
	mul.wide.u32 	%rd350, %r195, 8;
	add.s64 	%rd351, %rd1, %rd350;
	ld.global.u64 	%rd352, [%rd351];
	setp.gt.s64 	%p84, %rd352, 0;
	selp.u64 	%rd353, 1, 0, %p84;
	add.s64 	%rd354, %rd349, %rd353;
	add.s32 	%r196, %r330, 7680;
	mul.wide.u32 	%rd355, %r196, 8;
	add.s64 	%rd356, %rd1, %rd355;
	ld.global.u64 	%rd357, [%rd356];
	setp.gt.s64 	%p85, %rd357, 0;
	selp.u64 	%rd358, 1, 0, %p85;
	add.s64 	%rd537, %rd354, %rd358;
	add.s32 	%r331, %r331, 8192;
	add.s32 	%r330, %r330, 8192;
	add.s32 	%r329, %r329, 16;
	setp.ne.s32 	%p86, %r329, 0;
	@%p86 bra 	$L__BB20_6;
	add.s32 	%r332, %r331, -4096;
$L__BB20_8:
	setp.eq.s32 	%p87, %r11, 0;
	@%p87 bra 	$L__BB20_17;
	and.b32  	%r23, %r10, 7;
	setp.lt.u32 	%p88, %r11, 8;
	@%p88 bra 	$L__BB20_11;
	add.s32 	%r197, %r332, %r341;
	mul.wide.u32 	%rd360, %r197, 8;
	add.s64 	%rd361, %rd1, %rd360;
	ld.global.u64 	%rd362, [%rd361];
	setp.gt.s64 	%p89, %rd362, 0;
	selp.u64 	%rd363, 1, 0, %p89;
	add.s64 	%rd364, %rd537, %rd363;
	add.s32 	%r198, %r197, 512;
	mul.wide.u32 	%rd365, %r198, 8;
	add.s64 	%rd366, %rd1, %rd365;
	ld.global.u64 	%rd367, [%rd366];
	setp.gt.s64 	%p90, %rd367, 0;
	selp.u64 	%rd368, 1, 0, %p90;
	add.s64 	%rd369, %rd364, %rd368;
	add.s32 	%r199, %r197, 1024;
	mul.wide.u32 	%rd370, %r199, 8;
	add.s64 	%rd371, %rd1, %rd370;
	ld.global.u64 	%rd372, [%rd371];
	setp.gt.s64 	%p91, %rd372, 0;
	selp.u64 	%rd373, 1, 0, %p91;
	add.s64 	%rd374, %rd369, %rd373;
	add.s32 	%r200, %r197, 1536;
	mul.wide.u32 	%rd375, %r200, 8;
	add.s64 	%rd376, %rd1, %rd375;
	ld.global.u64 	%rd377, [%rd376];
	setp.gt.s64 	%p92, %rd377, 0;
	selp.u64 	%rd378, 1, 0, %p92;
	add.s64 	%rd379, %rd374, %rd378;
	add.s32 	%r201, %r197, 2048;
	mul.wide.u32 	%rd380, %r201, 8;
	add.s64 	%rd381, %rd1, %rd380;
	ld.global.u64 	%rd382, [%rd381];
	setp.gt.s64 	%p93, %rd382, 0;
	selp.u64 	%rd383, 1, 0, %p93;
	add.s64 	%rd384, %rd379, %rd383;
	add.s32 	%r202, %r197, 2560;
	mul.wide.u32 	%rd385, %r202, 8;
	add.s64 	%rd386, %rd1, %rd385;
	ld.global.u64 	%rd387, [%rd386];
	setp.gt.s64 	%p94, %rd387, 0;
	selp.u64 	%rd388, 1, 0, %p94;
	add.s64 	%rd389, %rd384, %rd388;
	add.s32 	%r203, %r197, 3072;
	mul.wide.u32 	%rd390, %r203, 8;
	add.s64 	%rd391, %rd1, %rd390;
	ld.global.u64 	%rd392, [%rd391];
	setp.gt.s64 	%p95, %rd392, 0;
	selp.u64 	%rd393, 1, 0, %p95;
	add.s64 	%rd394, %rd389, %rd393;
	add.s32 	%r204, %r197, 3584;
	mul.wide.u32 	%rd395, %r204, 8;
	add.s64 	%rd396, %rd1, %rd395;
	ld.global.u64 	%rd397, [%rd396];
	setp.gt.s64 	%p96, %rd397, 0;
	selp.u64 	%rd398, 1, 0, %p96;
	add.s64 	%rd537, %rd394, %rd398;
	add.s32 	%r332, %r332, 4096;
$L__BB20_11:
	setp.eq.s32 	%p97, %r23, 0;
	@%p97 bra 	$L__BB20_17;
	and.b32  	%r26, %r10, 3;
	setp.lt.u32 	%p98, %r23, 4;
	@%p98 bra 	$L__BB20_14;
	add.s32 	%r205, %r332, %r341;
	mul.wide.u32 	%rd400, %r205, 8;
	add.s64 	%rd401, %rd1, %rd400;
	ld.global.u64 	%rd402, [%rd401];
	setp.gt.s64 	%p99, %rd402, 0;
	selp.u64 	%rd403, 1, 0, %p99;
	add.s64 	%rd404, %rd537, %rd403;
	add.s32 	%r206, %r205, 512;
	mul.wide.u32 	%rd405, %r206, 8;
	add.s64 	%rd406, %rd1, %rd405;
	ld.global.u64 	%rd407, [%rd406];
	setp.gt.s64 	%p100, %rd407, 0;
	selp.u64 	%rd408, 1, 0, %p100;
	add.s64 	%rd409, %rd404, %rd408;
	add.s32 	%r207, %r205, 1024;
	mul.wide.u32 	%rd410, %r207, 8;
	add.s64 	%rd411, %rd1, %rd410;
	ld.global.u64 	%rd412, [%rd411];
	setp.gt.s64 	%p101, %rd412, 0;
	selp.u64 	%rd413, 1, 0, %p101;
	add.s64 	%rd414, %rd409, %rd413;
	add.s32 	%r208, %r205, 1536;
	mul.wide.u32 	%rd415, %r208, 8;
	add.s64 	%rd416, %rd1, %rd415;
	ld.global.u64 	%rd417, [%rd416];
	setp.gt.s64 	%p102, %rd417, 0;
	selp.u64 	%rd418, 1, 0, %p102;
	add.s64 	%rd537, %rd414, %rd418;
	add.s32 	%r332, %r332, 2048;
$L__BB20_14:
	setp.eq.s32 	%p103, %r26, 0;
	@%p103 bra 	$L__BB20_17;
	add.s32 	%r336, %r332, %r341;
	neg.s32 	%r335, %r26;
$L__BB20_16:
	.pragma "nounroll";
	mul.wide.u32 	%rd419, %r336, 8;
	add.s64 	%rd420, %rd1, %rd419;
	ld.global.u64 	%rd421, [%rd420];
	setp.gt.s64 	%p104, %rd421, 0;
	selp.u64 	%rd422, 1, 0, %p104;
	add.s64 	%rd537, %rd537, %rd422;
	add.s32 	%r336, %r336, 512;
	add.s32 	%r335, %r335, 1;
	setp.ne.s32 	%p105, %r335, 0;
	@%p105 bra 	$L__BB20_16;
$L__BB20_17:
	setp.lt.u32 	%p106, %r6, 512;
	@%p106 bra 	$L__BB20_22;
	// begin inline asm
	mov.u32 %r272, %laneid;
	// end inline asm
	mov.b64 	{%r274, %r279}, %rd537;
	mov.b32 	%r280, 1;
	mov.b32 	%r321, 31;
	mov.b32 	%r322, -1;
	// begin inline asm
	shfl.sync.down.b32 %r273, %r274, %r280, %r321, %r322;
	// end inline asm
	// begin inline asm
	shfl.sync.down.b32 %r278, %r279, %r280, %r321, %r322;
	// end inline asm
	mov.b64 	%rd481, {%r273, %r278};
	setp.gt.s32 	%p130, %r272, 30;
	selp.b64 	%rd482, 0, %rd481, %p130;
	add.s64 	%rd483, %rd482, %rd537;
	mov.b64 	{%r284, %r289}, %rd483;
	mov.b32 	%r290, 2;
	// begin inline asm
	shfl.sync.down.b32 %r283, %r284, %r290, %r321, %r322;
	// end inline asm
	// begin inline asm
	shfl.sync.down.b32 %r288, %r289, %r290, %r321, %r322;
	// end inline asm
	mov.b64 	%rd484, {%r283, %r288};
	setp.gt.s32 	%p131, %r272, 29;
	selp.b64 	%rd485, 0, %rd484, %p131;
	add.s64 	%rd486, %rd485, %rd483;
	mov.b64 	{%r294, %r299}, %rd486;
	mov.b32 	%r300, 4;
	// begin inline asm
	shfl.sync.down.b32 %r293, %r294, %r300, %r321, %r322;
	// end inline asm
	// begin inline asm
	shfl.sync.down.b32 %r298, %r299, %r300, %r321, %r322;
	// end inline asm
	mov.b64 	%rd487, {%r293, %r298};
	setp.gt.s32 	%p132, %r272, 27;
	selp.b64 	%rd488, 0, %rd487, %p132;
	add.s64 	%rd489, %rd488, %rd486;
	mov.b64 	{%r304, %r309}, %rd489;
	mov.b32 	%r310, 8;
	// begin inline asm
	shfl.sync.down.b32 %r303, %r304, %r310, %r321, %r322;
	// end inline asm
	// begin inline asm
	shfl.sync.down.b32 %r308, %r309, %r310, %r321, %r322;
	// end inline asm
	mov.b64 	%rd490, {%r303, %r308};
	setp.gt.s32 	%p133, %r272, 23;
	selp.b64 	%rd491, 0, %rd490, %p133;
	add.s64 	%rd492, %rd491, %rd489;
	mov.b64 	{%r314, %r319}, %rd492;
	mov.b32 	%r320, 16;
	// begin inline asm
	shfl.sync.down.b32 %r313, %r314, %r320, %r321, %r322;
	// end inline asm
	// begin inline asm
	shfl.sync.down.b32 %r318, %r319, %r320, %r321, %r322;
	// end inline asm
	mov.b64 	%rd493, {%r313, %r318};
	setp.gt.s32 	%p134, %r272, 15;
	selp.b64 	%rd494, 0, %rd493, %p134;
	add.s64 	%rd548, %rd494, %rd492;
	setp.ne.s32 	%p135, %r272, 0;
	@%p135 bra 	$L__BB20_20;
	shr.u32 	%r323, %r7, 2;
	and.b32  	%r324, %r323, 248;
	mov.u32 	%r325, _ZZN3cub18CUB_300001_SM_10006detail6reduce18DeviceReduceKernelINS2_10policy_hubIljN4cuda3std3__44plusIlEEE10Policy1000EN6thrust24THRUST_300001_SM_1000_NS18transform_iteratorI6is_posNSD_10device_ptrIlEEllEEjS9_lNS7_10__identityEEEvT0_PT3_T1_NS0_13GridEvenShareISN_EET2_T4_E12temp_storage;
	add.s32 	%r326, %r325, %r324;
	st.shared.u64 	[%r326+16], %rd548;
$L__BB20_20:
	bar.sync 	0;
	setp.ne.s32 	%p136, %r7, 0;
	@%p136 bra 	$L__BB20_48;
	ld.shared.u64 	%rd495, [_ZZN3cub18CUB_300001_SM_10006detail6reduce18DeviceReduceKernelINS2_10policy_hubIljN4cuda3std3__44plusIlEEE10Policy1000EN6thrust24THRUST_300001_SM_1000_NS18transform_iteratorI6is_posNSD_10device_ptrIlEEllEEjS9_lNS7_10__identityEEEvT0_PT3_T1_NS0_13GridEvenShareISN_EET2_T4_E12temp_storage+24];
	add.s64 	%rd496, %rd495, %rd548;
	ld.shared.u64 	%rd497, [_ZZN3cub18CUB_300001_SM_10006detail6reduce18DeviceReduceKernelINS2_10policy_hubIljN4cuda3std3__44plusIlEEE10Policy1000EN6thrust24THRUST_300001_SM_1000_NS18transform_iteratorI6is_posNSD_10device_ptrIlEEllEEjS9_lNS7_10__identityEEEvT0_PT3_T1_NS0_13GridEvenShareISN_EET2_T4_E12temp_storage+32];
	add.s64 	%rd498, %rd496, %rd497;
	ld.shared.u64 	%rd499, [_ZZN3cub18CUB_300001_SM_10006detail6reduce18DeviceReduceKernelINS2_10policy_hubIljN4cuda3std3__44plusIlEEE10Policy1000EN6thrust24THRUST_300001_SM_1000_NS18transform_iteratorI6is_posNSD_10device_ptrIlEEllEEjS9_lNS7_10__identityEEEvT0_PT3_T1_NS0_13GridEvenShareISN_EET2_T4_E12temp_storage+40];
	add.s64 	%rd500, %rd498, %rd499;
	ld.shared.u64 	%rd501, [_ZZN3cub18CUB_300001_SM_10006detail6reduce18DeviceReduceKernelINS2_10policy_hubIljN4cuda3std3__44plusIlEEE10Policy1000EN6thrust24THRUST_300001_SM_1000_NS18transform_iteratorI6is_posNSD_10device_ptrIlEEllEEjS9_lNS7_10__identityEEEvT0_PT3_T1_NS0_13GridEvenShareISN_EET2_T4_E12temp_storage+48];
	add.s64 	%rd502, %rd500, %rd501;
	ld.shared.u64 	%rd503, [_ZZN3cub18CUB_300001_SM_10006detail6reduce18DeviceReduceKernelINS2_10policy_hubIljN4cuda3std3__44plusIlEEE10Policy1000EN6thrust24THRUST_300001_SM_1000_NS18transform_iteratorI6is_posNSD_10device_ptrIlEEllEEjS9_lNS7_10__identityEEEvT0_PT3_T1_NS0_13GridEvenShareISN_EET2_T4_E12temp_storage+56];
	add.s64 	%rd504, %rd502, %rd503;
	ld.shared.u64 	%rd505, [_ZZN3cub18CUB_300001_SM_10006detail6reduce18DeviceReduceKernelINS2_10policy_hubIljN4cuda3std3__44plusIlEEE10Policy1000EN6thrust24THRUST_300001_SM_1000_NS18transform_iteratorI6is_posNSD_10device_ptrIlEEllEEjS9_lNS7_10__identityEEEvT0_PT3_T1_NS0_13GridEvenShareISN_EET2_T4_E12temp_storage+64];
	add.s64 	%rd506, %rd504, %rd505;
	ld.shared.u64 	%rd507, [_ZZN3cub18CUB_300001_SM_10006detail6reduce18DeviceReduceKernelINS2_10policy_hubIljN4cuda3std3__44plusIlEEE10Policy1000EN6thrust24THRUST_300001_SM_1000_NS18transform_iteratorI6is_posNSD_10device_ptrIlEEllEEjS9_lNS7_10__identityEEEvT0_PT3_T1_NS0_13GridEvenShareISN_EET2_T4_E12temp_storage+72];
	add.s64 	%rd508, %rd506, %rd507;
	ld.shared.u64 	%rd509, [_ZZN3cub18CUB_300001_SM_10006detail6reduce18DeviceReduceKernelINS2_10policy_hubIljN4cuda3std3__44plusIlEEE10Policy1000EN6thrust24THRUST_300001_SM_1000_NS18transform_iteratorI6is_posNSD_10device_ptrIlEEllEEjS9_lNS7_10__identityEEEvT0_PT3_T1_NS0_13GridEvenShareISN_EET2_T4_E12temp_storage+80];
	add.s64 	%rd510, %rd508, %rd509;
	ld.shared.u64 	%rd511, [_ZZN3cub18CUB_300001_SM_10006detail6reduce18DeviceReduceKernelINS2_10policy_hubIljN4cuda3std3__44plusIlEEE10Policy1000EN6thrust24THRUST_300001_SM_1000_NS18transform_iteratorI6is_posNSD_10device_ptrIlEEllEEjS9_lNS7_10__identityEEEvT0_PT3_T1_NS0_13GridEvenShareISN_EET2_T4_E12temp_storage+88];
	add.s64 	%rd512, %rd510, %rd511;
	ld.shared.u64 	%rd513, [_ZZN3cub18CUB_300001_SM_10006detail6reduce18DeviceReduceKernelINS2_10policy_hubIljN4cuda3std3__44plusIlEEE10Policy1000EN6thrust24THRUST_300001_SM_1000_NS18transform_iteratorI6is_posNSD_10device_ptrIlEEllEEjS9_lNS7_10__identityEEEvT0_PT3_T1_NS0_13GridEvenShareISN_EET2_T4_E12temp_storage+96];
	add.s64 	%rd514, %rd512, %rd513;
	ld.shared.u64 	%rd515, [_ZZN3cub18CUB_300001_SM_10006detail6reduce18DeviceReduceKernelINS2_10policy_hubIljN4cuda3std3__44plusIlEEE10Policy1000EN6thrust24THRUST_300001_SM_1000_NS18transform_iteratorI6is_posNSD_10device_ptrIlEEllEEjS9_lNS7_10__identityEEEvT0_PT3_T1_NS0_13GridEvenShareISN_EET2_T4_E12temp_storage+104];
	add.s64 	%rd516, %rd514, %rd515;
	ld.shared.u64 	%rd517, [_ZZN3cub18CUB_300001_SM_10006detail6reduce18DeviceReduceKernelINS2_10policy_hubIljN4cuda3std3__44plusIlEEE10Policy1000EN6thrust24THRUST_300001_SM_1000_NS18transform_iteratorI6is_posNSD_10device_ptrIlEEllEEjS9_lNS7_10__identityEEEvT0_PT3_T1_NS0_13GridEvenShareISN_EET2_T4_E12temp_storage+112];
	add.s64 	%rd518, %rd516, %rd517;
	ld.shared.u64 	%rd519, [_ZZN3cub18CUB_300001_SM_10006detail6reduce18DeviceReduceKernelINS2_10policy_hubIljN4cuda3std3__44plusIlEEE10Policy1000EN6thrust24THRUST_300001_SM_1000_NS18transform_iteratorI6is_posNSD_10device_ptrIlEEllEEjS9_lNS7_10__identityEEEvT0_PT3_T1_NS0_13GridEvenShareISN_EET2_T4_E12temp_storage+120];
	add.s64 	%rd520, %rd518, %rd519;
	ld.shared.u64 	%rd521, [_ZZN3cub18CUB_300001_SM_10006detail6reduce18DeviceReduceKernelINS2_10policy_hubIljN4cuda3std3__44plusIlEEE10Policy1000EN6thrust24THRUST_300001_SM_1000_NS18transform_iteratorI6is_posNSD_10device_ptrIlEEllEEjS9_lNS7_10__identityEEEvT0_PT3_T1_NS0_13GridEvenShareISN_EET2_T4_E12temp_storage+128];
	add.s64 	%rd522, %rd520, %rd521;
	ld.shared.u64 	%rd523, [_ZZN3cub18CUB_300001_SM_10006detail6reduce18DeviceReduceKernelINS2_10policy_hubIljN4cuda3std3__44plusIlEEE10Policy1000EN6thrust24THRUST_300001_SM_1000_NS18transform_iteratorI6is_posNSD_10device_ptrIlEEllEEjS9_lNS7_10__identityEEEvT0_PT3_T1_NS0_13GridEvenShareISN_EET2_T4_E12temp_storage+136];
	add.s64 	%rd548, %rd522, %rd523;
	bra.uni 	$L__BB20_48;
$L__BB20_22:
	// begin inline asm
	mov.u32 %r209, %laneid;
	// end inline asm
	and.b32  	%r260, %r7, 992;
	add.s32 	%r261, %r260, 32;
	setp.gt.u32 	%p107, %r261, %r6;
	not.b32 	%r262, %r260;
	add.s32 	%r263, %r6, %r262;
	selp.b32 	%r258, %r263, 31, %p107;
	mov.b64 	{%r211, %r216}, %rd537;
	mov.b32 	%r217, 1;
	mov.b32 	%r259, -1;
	// begin inline asm
	shfl.sync.down.b32 %r210, %r211, %r217, %r258, %r259;
	// end inline asm
	// begin inline asm
	shfl.sync.down.b32 %r215, %r216, %r217, %r258, %r259;
	// end inline asm
	mov.b64 	%rd423, {%r210, %r215};
	setp.lt.s32 	%p108, %r209, %r258;
	selp.b64 	%rd424, %rd423, 0, %p108;
	add.s64 	%rd425, %rd424, %rd537;
	mov.b64 	{%r221, %r226}, %rd425;
	mov.b32 	%r227, 2;
	// begin inline asm
	shfl.sync.down.b32 %r220, %r221, %r227, %r258, %r259;
	// end inline asm
	// begin inline asm
	shfl.sync.down.b32 %r225, %r226, %r227, %r258, %r259;
	// end inline asm
	mov.b64 	%rd426, {%r220, %r225};
	add.s32 	%r264, %r209, 2;
	setp.gt.s32 	%p109, %r264, %r258;
	selp.b64 	%rd427, 0, %rd426, %p109;
	add.s64 	%rd428, %rd427, %rd425;
	mov.b64 	{%r231, %r236}, %rd428;
	mov.b32 	%r237, 4;
	// begin inline asm
	shfl.sync.down.b32 %r230, %r231, %r237, %r258, %r259;
	// end inline asm
	// begin inline asm
	shfl.sync.down.b32 %r235, %r236, %r237, %r258, %r259;
	// end inline asm
	mov.b64 	%rd429, {%r230, %r235};
	add.s32 	%r265, %r209, 4;
	setp.gt.s32 	%p110, %r265, %r258;
	selp.b64 	%rd430, 0, %rd429, %p110;
	add.s64 	%rd431, %rd430, %rd428;
	mov.b64 	{%r241, %r246}, %rd431;
	mov.b32 	%r247, 8;
	// begin inline asm
	shfl.sync.down.b32 %r240, %r241, %r247, %r258, %r259;
	// end inline asm
	// begin inline asm
	shfl.sync.down.b32 %r245, %r246, %r247, %r258, %r259;
	// end inline asm
	mov.b64 	%rd432, {%r240, %r245};
	add.s32 	%r266, %r209, 8;
	setp.gt.s32 	%p111, %r266, %r258;
	selp.b64 	%rd433, 0, %rd432, %p111;
	add.s64 	%rd434, %rd433, %rd431;
	mov.b64 	{%r251, %r256}, %rd434;
	mov.b32 	%r257, 16;
	// begin inline asm
	shfl.sync.down.b32 %r250, %r251, %r257, %r258, %r259;
	// end inline asm
	// begin inline asm
	shfl.sync.down.b32 %r255, %r256, %r257, %r258, %r259;
	// end inline asm
	mov.b64 	%rd435, {%r250, %r255};
	add.s32 	%r267, %r209, 16;
	setp.gt.s32 	%p112, %r267, %r258;
	selp.b64 	%rd436, 0, %rd435, %p112;
	add.s64 	%rd548, %rd436, %rd434;
	setp.ne.s32 	%p113, %r209, 0;
	@%p113 bra 	$L__BB20_24;
	shr.u32 	%r268, %r7, 2;
	and.b32  	%r269, %r268, 248;
	mov.u32 	%r270, _ZZN3cub18CUB_300001_SM_10006detail6reduce18DeviceReduceKernelINS2_10policy_hubIljN4cuda3std3__44plusIlEEE10Policy1000EN6thrust24THRUST_300001_SM_1000_NS18transform_iteratorI6is_posNSD_10device_ptrIlEEllEEjS9_lNS7_10__identityEEEvT0_PT3_T1_NS0_13GridEvenShareISN_EET2_T4_E12temp_storage;
	add.s32 	%r271, %r270, %r269;
	st.shared.u64 	[%r271+16], %rd548;
$L__BB20_24:
	bar.sync 	0;
	setp.ne.s32 	%p114, %r7, 0;
	@%p114 bra 	$L__BB20_48;
	setp.gt.u32 	%p115, %r6, 32;
	ld.shared.u64 	%rd437, [_ZZN3cub18CUB_300001_SM_10006detail6reduce18DeviceReduceKernelINS2_10policy_hubIljN4cuda3std3__44plusIlEEE10Policy1000EN6thrust24THRUST_300001_SM_1000_NS18transform_iteratorI6is_posNSD_10device_ptrIlEEllEEjS9_lNS7_10__identityEEEvT0_PT3_T1_NS0_13GridEvenShareISN_EET2_T4_E12temp_storage+24];
	selp.b64 	%rd438, %rd437, 0, %p115;
	add.s64 	%rd439, %rd438, %rd548;
	setp.gt.u32 	%p116, %r6, 64;
	ld.shared.u64 	%rd440, [_ZZN3cub18CUB_300001_SM_10006detail6reduce18DeviceReduceKernelINS2_10policy_hubIljN4cuda3std3__44plusIlEEE10Policy1000EN6thrust24THRUST_300001_SM_1000_NS18transform_iteratorI6is_posNSD_10device_ptrIlEEllEEjS9_lNS7_10__identityEEEvT0_PT3_T1_NS0_13GridEvenShareISN_EET2_T4_E12temp_storage+32];
	selp.b64 	%rd441, %rd440, 0, %p116;
	add.s64 	%rd442, %rd439, %rd441;
	setp.gt.u32 	%p117, %r6, 96;
	ld.shared.u64 	%rd443, [_ZZN3cub18CUB_300001_SM_10006detail6reduce18DeviceReduceKernelINS2_10policy_hubIljN4cuda3std3__44plusIlEEE10Policy1000EN6thrust24THRUST_300001_SM_1000_NS18transform_iteratorI6is_posNSD_10device_ptrIlEEllEEjS9_lNS7_10__identityEEEvT0_PT3_T1_NS0_13GridEvenShareISN_EET2_T4_E12temp_storage+40];
	selp.b64 	%rd444, %rd443, 0, %p117;
	add.s64 	%rd445, %rd442, %rd444;
	setp.gt.u32 	%p118, %r6, 128;
	ld.shared.u64 	%rd446, [_ZZN3cub18CUB_300001_SM_10006detail6reduce18DeviceReduceKernelINS2_10policy_hubIljN4cuda3std3__44plusIlEEE10Policy1000EN6thrust24THRUST_300001_SM_1000_NS18transform_iteratorI6is_posNSD_10device_ptrIlEEllEEjS9_lNS7_10__identityEEEvT0_PT3_T1_NS0_13GridEvenShareISN_EET2_T4_E12temp_storage+48];
	selp.b64 	%rd447, %rd446, 0, %p118;
	add.s64 	%rd448, %rd445, %rd447;
	setp.gt.u32 	%p119, %r6, 160;
	ld.shared.u64 	%rd449, [_ZZN3cub18CUB_300001_SM_10006detail6reduce18DeviceReduceKernelINS2_10policy_hubIljN4cuda3std3__44plusIlEEE10Policy1000EN6thrust24THRUST_300001_SM_1000_NS18transform_iteratorI6is_posNSD_10device_ptrIlEEllEEjS9_lNS7_10__identityEEEvT0_PT3_T1_NS0_13GridEvenShareISN_EET2_T4_E12temp_storage+56];
	selp.b64 	%rd450, %rd449, 0, %p119;
	add.s64 	%rd451, %rd448, %rd450;
	setp.gt.u32 	%p120, %r6, 192;
	ld.shared.u64 	%rd452, [_ZZN3cub18CUB_300001_SM_10006detail6reduce18DeviceReduceKernelINS2_10policy_hubIljN4cuda3std3__44plusIlEEE10Policy1000EN6thrust24THRUST_300001_SM_1000_NS18transform_iteratorI6is_posNSD_10device_ptrIlEEllEEjS9_lNS7_10__identityEEEvT0_PT3_T1_NS0_13GridEvenShareISN_EET2_T4_E12temp_storage+64];
	selp.b64 	%rd453, %rd452, 0, %p120;
	add.s64 	%rd454, %rd451, %rd453;
	setp.gt.u32 	%p121, %r6, 224;
	ld.shared.u64 	%rd455, [_ZZN3cub18CUB_300001_SM_10006detail6reduce18DeviceReduceKernelINS2_10policy_hubIljN4cuda3std3__44plusIlEEE10Policy1000EN6thrust24THRUST_300001_SM_1000_NS18transform_iteratorI6is_posNSD_10device_ptrIlEEllEEjS9_lNS7_10__identityEEEvT0_PT3_T1_NS0_13GridEvenShareISN_EET2_T4_E12temp_storage+72];
	selp.b64 	%rd456, %rd455, 0, %p121;
	add.s64 	%rd457, %rd454, %rd456;
	setp.gt.u32 	%p122, %r6, 256;
	ld.shared.u64 	%rd458, [_ZZN3cub18CUB_300001_SM_10006detail6reduce18DeviceReduceKernelINS2_10policy_hubIljN4cuda3std3__44plusIlEEE10Policy1000EN6thrust24THRUST_300001_SM_1000_NS18transform_iteratorI6is_posNSD_10device_ptrIlEEllEEjS9_lNS7_10__identityEEEvT0_PT3_T1_NS0_13GridEvenShareISN_EET2_T4_E12temp_storage+80];
	selp.b64 	%rd459, %rd458, 0, %p122;
	add.s64 	%rd460, %rd457, %rd459;
	setp.gt.u32 	%p123, %r6, 288;
	ld.shared.u64 	%rd461, [_ZZN3cub18CUB_300001_SM_10006detail6reduce18DeviceReduceKernelINS2_10policy_hubIljN4cuda3std3__44plusIlEEE10Policy1000EN6thrust24THRUST_300001_SM_1000_NS18transform_iteratorI6is_posNSD_10device_ptrIlEEllEEjS9_lNS7_10__identityEEEvT0_PT3_T1_NS0_13GridEvenShareISN_EET2_T4_E12temp_storage+88];
	selp.b64 	%rd462, %rd461, 0, %p123;
	add.s64 	%rd463, %rd460, %rd462;
	setp.gt.u32 	%p124, %r6, 320;
	ld.shared.u64 	%rd464, [_ZZN3cub18CUB_300001_SM_10006detail6reduce18DeviceReduceKernelINS2_10policy_hubIljN4cuda3std3__44plusIlEEE10Policy1000EN6thrust24THRUST_300001_SM_1000_NS18transform_iteratorI6is_posNSD_10device_ptrIlEEllEEjS9_lNS7_10__identityEEEvT0_PT3_T1_NS0_13GridEvenShareISN_EET2_T4_E12temp_storage+96];
	selp.b64 	%rd465, %rd464, 0, %p124;
	add.s64 	%rd466, %rd463, %rd465;
	setp.gt.u32 	%p125, %r6, 352;
	ld.shared.u64 	%rd467, [_ZZN3cub18CUB_300001_SM_10006detail6reduce18DeviceReduceKernelINS2_10policy_hubIljN4cuda3std3__44plusIlEEE10Policy1000EN6thrust24THRUST_300001_SM_1000_NS18transform_iteratorI6is_posNSD_10device_ptrIlEEllEEjS9_lNS7_10__identityEEEvT0_PT3_T1_NS0_13GridEvenShareISN_EET2_T4_E12temp_storage+104];
	selp.b64 	%rd468, %rd467, 0, %p125;
	add.s64 	%rd469, %rd466, %rd468;
	setp.gt.u32 	%p126, %r6, 384;
	ld.shared.u64 	%rd470, [_ZZN3cub18CUB_300001_SM_10006detail6reduce18DeviceReduceKernelINS2_10policy_hubIljN4cuda3std3__44plusIlEEE10Policy1000EN6thrust24THRUST_300001_SM_1000_NS18transform_iteratorI6is_posNSD_10device_ptrIlEEllEEjS9_lNS7_10__identityEEEvT0_PT3_T1_NS0_13GridEvenShareISN_EET2_T4_E12temp_storage+112];
	selp.b64 	%rd471, %rd470, 0, %p126;
	add.s64 	%rd472, %rd469, %rd471;
	setp.gt.u32 	%p127, %r6, 416;
	ld.shared.u64 	%rd473, [_ZZN3cub18CUB_300001_SM_10006detail6reduce18DeviceReduceKernelINS2_10policy_hubIljN4cuda3std3__44plusIlEEE10Policy1000EN6thrust24THRUST_300001_SM_1000_NS18transform_iteratorI6is_posNSD_10device_ptrIlEEllEEjS9_lNS7_10__identityEEEvT0_PT3_T1_NS0_13GridEvenShareISN_EET2_T4_E12temp_storage+120];
	selp.b64 	%rd474, %rd473, 0, %p127;
	add.s64 	%rd475, %rd472, %rd474;
	setp.gt.u32 	%p128, %r6, 448;
	ld.shared.u64 	%rd476, [_ZZN3cub18CUB_300001_SM_10006detail6reduce18DeviceReduceKernelINS2_10policy_hubIljN4cuda3std3__44plusIlEEE10Policy1000EN6thrust24THRUST_300001_SM_1000_NS18transform_iteratorI6is_posNSD_10device_ptrIlEEllEEjS9_lNS7_10__identityEEEvT0_PT3_T1_NS0_13GridEvenShareISN_EET2_T4_E12temp_storage+128];
	selp.b64 	%rd477, %rd476, 0, %p128;
	add.s64 	%rd478, %rd475, %rd477;
	setp.gt.u32 	%p129, %r6, 480;
	ld.shared.u64 	%rd479, [_ZZN3cub18CUB_300001_SM_10006detail6reduce18DeviceReduceKernelINS2_10policy_hubIljN4cuda3std3__44plusIlEEE10Policy1000EN6thrust24THRUST_300001_SM_1000_NS18transform_iteratorI6is_posNSD_10device_ptrIlEEllEEjS9_lNS7_10__identityEEEvT0_PT3_T1_NS0_13GridEvenShareISN_EET2_T4_E12temp_storage+136];
	selp.b64 	%rd480, %rd479, 0, %p129;
	add.s64 	%rd548, %rd478, %rd480;
	bra.uni 	$L__BB20_48;
$L__BB20_26:
	mov.u32 	%r35, %tid.x;
	add.s32 	%r72, %r341, %r35;
	mul.wide.u32 	%rd42, %r72, 8;
	add.s64 	%rd43, %rd1, %rd42;
	ld.global.u64 	%rd44, [%rd43];
	setp.gt.s64 	%p2, %rd44, 0;
	selp.u64 	%rd45, 1, 0, %p2;
	ld.global.u64 	%rd46, [%rd43+4096];
	setp.gt.s64 	%p3, %rd46, 0;
	selp.u64 	%rd47, 1, 0, %p3;
	ld.global.u64 	%rd48, [%rd43+8192];
	setp.gt.s64 	%p4, %rd48, 0;
	selp.u64 	%rd49, 1, 0, %p4;
	ld.global.u64 	%rd50, [%rd43+12288];
	setp.gt.s64 	%p5, %rd50, 0;
	selp.u64 	%rd51, 1, 0, %p5;
	ld.global.u64 	%rd52, [%rd43+16384];
	setp.gt.s64 	%p6, %rd52, 0;
	selp.u64 	%rd53, 1, 0, %p6;
	ld.global.u64 	%rd54, [%rd43+20480];
	setp.gt.s64 	%p7, %rd54, 0;
	selp.u64 	%rd55, 1, 0, %p7;
	ld.global.u64 	%rd56, [%rd43+24576];
	setp.gt.s64 	%p8, %rd56, 0;
	selp.u64 	%rd57, 1, 0, %p8;
	add.s64 	%rd58, %rd47, %rd45;
	add.s64 	%rd59, %rd58, %rd49;
	add.s64 	%rd60, %rd59, %rd51;
	add.s64 	%rd61, %rd60, %rd53;
	add.s64 	%rd62, %rd61, %rd55;
	add.s64 	%rd547, %rd62, %rd57;
	setp.lt.u32 	%p9, %r6, %r4;
	@%p9 bra 	$L__BB20_44;
	add.s32 	%r36, %r4, %r341;
	not.b32 	%r74, %r35;
	add.s32 	%r75, %r74, %r1;
	sub.s32 	%r76, %r75, %r4;
	sub.s32 	%r338, %r76, %r341;
	add.s32 	%r77, %r36, %r35;
	add.s32 	%r337, %r77, 4096;
	mov.b32 	%r340, 0;
	cvt.u64.u32 	%rd64, %r35;
	mov.u32 	%r339, %r36;
$L__BB20_28:
	add.s32 	%r341, %r341, %r4;
	add.s32 	%r78, %r1, -3584;
	setp.gt.u32 	%p10, %r341, %r78;
	@%p10 bra 	$L__BB20_30;
	cvt.u64.u32 	%rd63, %r341;
	add.s64 	%rd65, %rd64, %rd63;
	shl.b64 	%rd66, %rd65, 3;
	add.s64 	%rd67, %rd1, %rd66;
	ld.global.u64 	%rd68, [%rd67];
	setp.gt.s64 	%p11, %rd68, 0;
	selp.u64 	%rd69, 1, 0, %p11;
	ld.global.u64 	%rd70, [%rd67+4096];
	setp.gt.s64 	%p12, %rd70, 0;
	selp.u64 	%rd71, 1, 0, %p12;
	ld.global.u64 	%rd72, [%rd67+8192];
	setp.gt.s64 	%p13, %rd72, 0;
	selp.u64 	%rd73, 1, 0, %p13;
	ld.global.u64 	%rd74, [%rd67+12288];
	setp.gt.s64 	%p14, %rd74, 0;
	selp.u64 	%rd75, 1, 0, %p14;
	ld.global.u64 	%rd76, [%rd67+16384];
	setp.gt.s64 	%p15, %rd76, 0;
	selp.u64 	%rd77, 1, 0, %p15;
	ld.global.u64 	%rd78, [%rd67+20480];
	setp.gt.s64 	%p16, %rd78, 0;
	selp.u64 	%rd79, 1, 0, %p16;
	ld.global.u64 	%rd80, [%rd67+24576];
	setp.gt.s64 	%p17, %rd80, 0;
	selp.u64 	%rd81, 1, 0, %p17;
	add.s64 	%rd82, %rd547, %rd69;
	add.s64 	%rd83, %rd82, %rd71;
	add.s64 	%rd84, %rd83, %rd73;
	add.s64 	%rd85, %rd84, %rd75;
	add.s64 	%rd86, %rd85, %rd77;
	add.s64 	%rd87, %rd86, %rd79;
	add.s64 	%rd547, %rd87, %rd81;
	sub.s32 	%r79, %r1, %r341;
	setp.lt.u32 	%p18, %r79, %r4;
	add.s32 	%r340, %r340, 1;
	add.s32 	%r339, %r339, %r4;
	sub.s32 	%r338, %r338, %r4;
	add.s32 	%r337, %r337, %r4;
	@%p18 bra 	$L__BB20_44;
	bra.uni 	$L__BB20_28;
$L__BB20_30:
	setp.le.u32 	%p19, %r1, %r341;
	sub.s32 	%r80, %r1, %r341;
	setp.ge.s32 	%p20, %r35, %r80;
	or.pred  	%p21, %p19, %p20;
	@%p21 bra 	$L__BB20_44;
	not.b32 	%r82, %r35;
	add.s32 	%r83, %r1, %r82;
	sub.s32 	%r84, %r83, %r36;
	mul.lo.s32 	%r85, %r2, %r340;
	mad.lo.s32 	%r86, %r85, -3584, %r84;
	shr.u32 	%r87, %r86, 9;
	add.s32 	%r49, %r87, 1;
	and.b32  	%r50, %r49, 15;
	setp.lt.u32 	%p22, %r86, 7680;
	mov.u32 	%r346, %r35;
	@%p22 bra 	$L__BB20_35;
	or.b32  	%r344, %r35, 4096;
	shr.u32 	%r88, %r338, 9;
	add.s32 	%r89, %r88, 1;
	and.b32  	%r90, %r89, 16777200;
	neg.s32 	%r342, %r90;
$L__BB20_33:
	.pragma "nounroll";
	add.s32 	%r91, %r337, -4096;
	mul.wide.u32 	%rd89, %r91, 8;
	add.s64 	%rd90, %rd1, %rd89;
	ld.global.u64 	%rd91, [%rd90];
	setp.gt.s64 	%p23, %rd91, 0;
	selp.u64 	%rd92, 1, 0, %p23;
	add.s64 	%rd93, %rd547, %rd92;
	add.s32 	%r92, %r337, -3584;
	mul.wide.u32 	%rd94, %r92, 8;
	add.s64 	%rd95, %rd1, %rd94;
	ld.global.u64 	%rd96, [%rd95];
	setp.gt.s64 	%p24, %rd96, 0;
	selp.u64 	%rd97, 1, 0, %p24;
	add.s64 	%rd98, %rd93, %rd97;
	add.s32 	%r93, %r337, -3072;
	mul.wide.u32 	%rd99, %r93, 8;
	add.s64 	%rd100, %rd1, %rd99;
	ld.global.u64 	%rd101, [%rd100];
	setp.gt.s64 	%p25, %rd101, 0;
	selp.u64 	%rd102, 1, 0, %p25;
	add.s64 	%rd103, %rd98, %rd102;
	add.s32 	%r94, %r337, -2560;
	mul.wide.u32 	%rd104, %r94, 8;
	add.s64 	%rd105, %rd1, %rd104;
	ld.global.u64 	%rd106, [%rd105];
	setp.gt.s64 	%p26, %rd106, 0;
	selp.u64 	%rd107, 1, 0, %p26;
	add.s64 	%rd108, %rd103, %rd107;
	add.s32 	%r95, %r337, -2048;
	mul.wide.u32 	%rd109, %r95, 8;
	add.s64 	%rd110, %rd1, %rd109;
	ld.global.u64 	%rd111, [%rd110];
	setp.gt.s64 	%p27, %rd111, 0;
	selp.u64 	%rd112, 1, 0, %p27;
	add.s64 	%rd113, %rd108, %rd112;
	add.s32 	%r96, %r337, -1536;
	mul.wide.u32 	%rd114, %r96, 8;
	add.s64 	%rd115, %rd1, %rd114;
	ld.global.u64 	%rd116, [%rd115];
	setp.gt.s64 	%p28, %rd116, 0;
	selp.u64 	%rd117, 1, 0, %p28;
	add.s64 	%rd118, %rd113, %rd117;
	add.s32 	%r97, %r337, -1024;
	mul.wide.u32 	%rd119, %r97, 8;
	add.s64 	%rd120, %rd1, %rd119;
	ld.global.u64 	%rd121, [%rd120];
	setp.gt.s64 	%p29, %rd121, 0;
	selp.u64 	%rd122, 1, 0, %p29;
	add.s64 	%rd123, %rd118, %rd122;
	add.s32 	%r98, %r337, 3584;
	add.s32 	%r99, %r337, -512;
	mul.wide.u32 	%rd124, %r99, 8;
	add.s64 	%rd125, %rd1, %rd124;
	ld.global.u64 	%rd126, [%rd125];
	setp.gt.s64 	%p30, %rd126, 0;
	selp.u64 	%rd127, 1, 0, %p30;
	add.s64 	%rd128, %rd123, %rd127;
	mul.wide.u32 	%rd129, %r337, 8;
	add.s64 	%rd130, %rd1, %rd129;
	ld.global.u64 	%rd131, [%rd130];
	setp.gt.s64 	%p31, %rd131, 0;
	selp.u64 	%rd132, 1, 0, %p31;
	add.s64 	%rd133, %rd128, %rd132;
	add.s32 	%r100, %r337, 512;
	mul.wide.u32 	%rd134, %r100, 8;
	add.s64 	%rd135, %rd1, %rd134;
	ld.global.u64 	%rd136, [%rd135];
	setp.gt.s64 	%p32, %rd136, 0;
	selp.u64 	%rd137, 1, 0, %p32;
	add.s64 	%rd138, %rd133, %rd137;
	add.s32 	%r101, %r337, 1024;
	mul.wide.u32 	%rd139, %r101, 8;
	add.s64 	%rd140, %rd1, %rd139;
	ld.global.u64 	%rd141, [%rd140];
	setp.gt.s64 	%p33, %rd141, 0;
	selp.u64 	%rd142, 1, 0, %p33;
	add.s64 	%rd143, %rd138, %rd142;
	add.s32 	%r102, %r337, 1536;
	mul.wide.u32 	%rd144, %r102, 8;
	add.s64 	%rd145, %rd1, %rd144;
	ld.global.u64 	%rd146, [%rd145];
	setp.gt.s64 	%p34, %rd146, 0;
	selp.u64 	%rd147, 1, 0, %p34;
	add.s64 	%rd148, %rd143, %rd147;
	add.s32 	%r103, %r337, 2048;
	mul.wide.u32 	%rd149, %r103, 8;
	add.s64 	%rd150, %rd1, %rd149;
	ld.global.u64 	%rd151, [%rd150];
	setp.gt.s64 	%p35, %rd151, 0;
	selp.u64 	%rd152, 1, 0, %p35;
	add.s64 	%rd153, %rd148, %rd152;
	add.s32 	%r104, %r337, 2560;
	mul.wide.u32 	%rd154, %r104, 8;
	add.s64 	%rd155, %rd1, %rd154;
	ld.global.u64 	%rd156, [%rd155];
	setp.gt.s64 	%p36, %rd156, 0;
	selp.u64 	%rd157, 1, 0, %p36;
	add.s64 	%rd158, %rd153, %rd157;
	add.s32 	%r105, %r337, 3072;
	mul.wide.u32 	%rd159, %r105, 8;
	add.s64 	%rd160, %rd1, %rd159;
	ld.global.u64 	%rd161, [%rd160];
	setp.gt.s64 	%p37, %rd161, 0;
	selp.u64 	%rd162, 1, 0, %p37;
	add.s64 	%rd163, %rd158, %rd162;
	mul.wide.u32 	%rd164, %r98, 8;
	add.s64 	%rd165, %rd1, %rd164;
	ld.global.u64 	%rd166, [%rd165];
	setp.gt.s64 	%p38, %rd166, 0;
	selp.u64 	%rd167, 1, 0, %p38;
	add.s64 	%rd547, %rd163, %rd167;
	add.s32 	%r344, %r344, 8192;
	add.s32 	%r337, %r337, 8192;
	add.s32 	%r342, %r342, 16;
	setp.ne.s32 	%p39, %r342, 0;
	@%p39 bra 	$L__BB20_33;
	add.s32 	%r346, %r344, -4096;
$L__BB20_35:
	setp.eq.s32 	%p40, %r50, 0;
	@%p40 bra 	$L__BB20_44;
	and.b32  	%r61, %r49, 7;
	setp.lt.u32 	%p41, %r50, 8;
	@%p41 bra 	$L__BB20_38;
	add.s32 	%r106, %r346, %r341;
	mul.wide.u32 	%rd169, %r106, 8;
	add.s64 	%rd170, %rd1, %rd169;
	ld.global.u64 	%rd171, [%rd170];
	setp.gt.s64 	%p42, %rd171, 0;
	selp.u64 	%rd172, 1, 0, %p42;
	add.s64 	%rd173, %rd547, %rd172;
	add.s32 	%r107, %r106, 512;
	mul.wide.u32 	%rd174, %r107, 8;
	add.s64 	%rd175, %rd1, %rd174;
	ld.global.u64 	%rd176, [%rd175];
	setp.gt.s64 	%p43, %rd176, 0;
	selp.u64 	%rd177, 1, 0, %p43;
	add.s64 	%rd178, %rd173, %rd177;
	add.s32 	%r108, %r106, 1024;
	mul.wide.u32 	%rd179, %r108, 8;
	add.s64 	%rd180, %rd1, %rd179;
	ld.global.u64 	%rd181, [%rd180];
	setp.gt.s64 	%p44, %rd181, 0;
	selp.u64 	%rd182, 1, 0, %p44;
	add.s64 	%rd183, %rd178, %rd182;
	add.s32 	%r109, %r106, 1536;
	mul.wide.u32 	%rd184, %r109, 8;
	add.s64 	%rd185, %rd1, %rd184;
	ld.global.u64 	%rd186, [%rd185];
	setp.gt.s64 	%p45, %rd186, 0;
	selp.u64 	%rd187, 1, 0, %p45;
	add.s64 	%rd188, %rd183, %rd187;
	add.s32 	%r110, %r106, 2048;
	mul.wide.u32 	%rd189, %r110, 8;
	add.s64 	%rd190, %rd1, %rd189;
	ld.global.u64 	%rd191, [%rd190];
	setp.gt.s64 	%p46, %rd191, 0;
	selp.u64 	%rd192, 1, 0, %p46;
	add.s64 	%rd193, %rd188, %rd192;
	add.s32 	%r111, %r106, 2560;
	mul.wide.u32 	%rd194, %r111, 8;
	add.s64 	%rd195, %rd1, %rd194;
	ld.global.u64 	%rd196, [%rd195];
	setp.gt.s64 	%p47, %rd196, 0;
	selp.u64 	%rd197, 1, 0, %p47;
	add.s64 	%rd198, %rd193, %rd197;
	add.s32 	%r112, %r106, 3072;
	mul.wide.u32 	%rd199, %r112, 8;
	add.s64 	%rd200, %rd1, %rd199;
	ld.global.u64 	%rd201, [%rd200];
	setp.gt.s64 	%p48, %rd201, 0;
	selp.u64 	%rd202, 1, 0, %p48;
	add.s64 	%rd203, %rd198, %rd202;
	add.s32 	%r113, %r106, 3584;
	mul.wide.u32 	%rd204, %r113, 8;
	add.s64 	%rd205, %rd1, %rd204;
	ld.global.u64 	%rd206, [%rd205];
	setp.gt.s64 	%p49, %rd206, 0;
	selp.u64 	%rd207, 1, 0, %p49;
	add.s64 	%rd547, %rd203, %rd207;
	add.s32 	%r346, %r346, 4096;
$L__BB20_38:
	setp.eq.s32 	%p50, %r61, 0;
	@%p50 bra 	$L__BB20_44;
	setp.lt.u32 	%p51, %r61, 4;
	@%p51 bra 	$L__BB20_41;
	add.s32 	%r114, %r346, %r341;
	mul.wide.u32 	%rd209, %r114, 8;
	add.s64 	%rd210, %rd1, %rd209;
	ld.global.u64 	%rd211, [%rd210];
	setp.gt.s64 	%p52, %rd211, 0;
	selp.u64 	%rd212, 1, 0, %p52;
	add.s64 	%rd213, %rd547, %rd212;
	add.s32 	%r115, %r114, 512;
	mul.wide.u32 	%rd214, %r115, 8;
	add.s64 	%rd215, %rd1, %rd214;
	ld.global.u64 	%rd216, [%rd215];
	setp.gt.s64 	%p53, %rd216, 0;
	selp.u64 	%rd217, 1, 0, %p53;
	add.s64 	%rd218, %rd213, %rd217;
	add.s32 	%r116, %r114, 1024;
	mul.wide.u32 	%rd219, %r116, 8;
	add.s64 	%rd220, %rd1, %rd219;
	ld.global.u64 	%rd221, [%rd220];
	setp.gt.s64 	%p54, %rd221, 0;
	selp.u64 	%rd222, 1, 0, %p54;
	add.s64 	%rd223, %rd218, %rd222;
	add.s32 	%r117, %r114, 1536;
	mul.wide.u32 	%rd224, %r117, 8;
	add.s64 	%rd225, %rd1, %rd224;
	ld.global.u64 	%rd226, [%rd225];
	setp.gt.s64 	%p55, %rd226, 0;
	selp.u64 	%rd227, 1, 0, %p55;
	add.s64 	%rd547, %rd223, %rd227;
	add.s32 	%r346, %r346, 2048;
$L__BB20_41:
	and.b32  	%r118, %r49, 3;
	setp.eq.s32 	%p56, %r118, 0;
	@%p56 bra 	$L__BB20_44;
	add.s32 	%r349, %r346, %r339;
	cvt.u16.u32 	%rs1, %r338;
	shr.u16 	%rs2, %rs1, 9;
	add.s16 	%rs3, %rs2, 1;
	cvt.u32.u16 	%r119, %rs3;
	and.b32  	%r120, %r119, 3;
	neg.s32 	%r348, %r120;
$L__BB20_43:
	.pragma "nounroll";
	mul.wide.u32 	%rd228, %r349, 8;
	add.s64 	%rd229, %rd1, %rd228;
	ld.global.u64 	%rd230, [%rd229];
	setp.gt.s64 	%p57, %rd230, 0;
	selp.u64 	%rd231, 1, 0, %p57;
	add.s64 	%rd547, %rd547, %rd231;
	add.s32 	%r349, %r349, 512;
	add.s32 	%r348, %r348, 1;
	setp.ne.s32 	%p58, %r348, 0;
	@%p58 bra 	$L__BB20_43;
$L__BB20_44:
	// begin inline asm
	mov.u32 %r121, %laneid;
	// end inline asm
	mov.b64 	{%r123, %r128}, %rd547;
	mov.b32 	%r129, 1;
	mov.b32 	%r170, 31;
	mov.b32 	%r171, -1;
	// begin inline asm
	shfl.sync.down.b32 %r122, %r123, %r129, %r170, %r171;
	// end inline asm
	// begin inline asm
	shfl.sync.down.b32 %r127, %r128, %r129, %r170, %r171;
	// end inline asm
	mov.b64 	%rd232, {%r122, %r127};
	setp.gt.s32 	%p59, %r121, 30;
	selp.b64 	%rd233, 0, %rd232, %p59;
	add.s64 	%rd234, %rd233, %rd547;
	mov.b64 	{%r133, %r138}, %rd234;
	mov.b32 	%r139, 2;
	// begin inline asm
	shfl.sync.down.b32 %r132, %r133, %r139, %r170, %r171;
	// end inline asm
	// begin inline asm
	shfl.sync.down.b32 %r137, %r138, %r139, %r170, %r171;
	// end inline asm
	mov.b64 	%rd235, {%r132, %r137};
	setp.gt.s32 	%p60, %r121, 29;
	selp.b64 	%rd236, 0, %rd235, %p60;
	add.s64 	%rd237, %rd236, %rd234;
	mov.b64 	{%r143, %r148}, %rd237;
	mov.b32 	%r149, 4;
	// begin inline asm
	shfl.sync.down.b32 %r142, %r143, %r149, %r170, %r171;
	// end inline asm
	// begin inline asm
	shfl.sync.down.b32 %r147, %r148, %r149, %r170, %r171;
	// end inline asm
	mov.b64 	%rd238, {%r142, %r147};
	setp.gt.s32 	%p61, %r121, 27;
	selp.b64 	%rd239, 0, %rd238, %p61;
	add.s64 	%rd240, %rd239, %rd237;
	mov.b64 	{%r153, %r158}, %rd240;
	mov.b32 	%r159, 8;
	// begin inline asm
	shfl.sync.down.b32 %r152, %r153, %r159, %r170, %r171;
	// end inline asm
	// begin inline asm
	shfl.sync.down.b32 %r157, %r158, %r159, %r170, %r171;
	// end inline asm
	mov.b64 	%rd241, {%r152, %r157};
	setp.gt.s32 	%p62, %r121, 23;
	selp.b64 	%rd242, 0, %rd241, %p62;
	add.s64 	%rd243, %rd242, %rd240;
	mov.b64 	{%r163, %r168}, %rd243;
	mov.b32 	%r169, 16;
	// begin inline asm
	shfl.sync.down.b32 %r162, %r163, %r169, %r170, %r171;
	// end inline asm
	// begin inline asm
	shfl.sync.down.b32 %r167, %r168, %r169, %r170, %r171;
	// end inline asm
	mov.b64 	%rd244, {%r162, %r167};
	setp.gt.s32 	%p63, %r121, 15;
	selp.b64 	%rd245, 0, %rd244, %p63;
	add.s64 	%rd548, %rd245, %rd243;
	setp.ne.s32 	%p64, %r121, 0;
	@%p64 bra 	$L__BB20_46;
	shr.u32 	%r172, %r35, 2;
	and.b32  	%r173, %r172, 248;
	mov.u32 	%r174, _ZZN3cub18CUB_300001_SM_10006detail6reduce18DeviceReduceKernelINS2_10policy_hubIljN4cuda3std3__44plusIlEEE10Policy1000EN6thrust24THRUST_300001_SM_1000_NS18transform_iteratorI6is_posNSD_10device_ptrIlEEllEEjS9_lNS7_10__identityEEEvT0_PT3_T1_NS0_13GridEvenShareISN_EET2_T4_E12temp_storage;
	add.s32 	%r175, %r174, %r173;
	st.shared.u64 	[%r175+16], %rd548;
$L__BB20_46:
	bar.sync 	0;
	setp.ne.s32 	%p65, %r35, 0;
	@%p65 bra 	$L__BB20_48;
	ld.shared.u64 	%rd246, [_ZZN3cub18CUB_300001_SM_10006detail6reduce18DeviceReduceKernelINS2_10policy_hubIljN4cuda3std3__44plusIlEEE10Policy1000EN6thrust24THRUST_300001_SM_1000_NS18transform_iteratorI6is_posNSD_10device_ptrIlEEllEEjS9_lNS7_10__identityEEEvT0_PT3_T1_NS0_13GridEvenShareISN_EET2_T4_E12temp_storage+24];
	add.s64 	%rd247, %rd246, %rd548;
	ld.shared.u64 	%rd248, [_ZZN3cub18CUB_300001_SM_10006detail6reduce18DeviceReduceKernelINS2_10policy_hubIljN4cuda3std3__44plusIlEEE10Policy1000EN6thrust24THRUST_300001_SM_1000_NS18transform_iteratorI6is_posNSD_10device_ptrIlEEllEEjS9_lNS7_10__identityEEEvT0_PT3_T1_NS0_13GridEvenShareISN_EET2_T4_E12temp_storage+32];
	add.s64 	%rd249, %rd247, %rd248;
	ld.shared.u64 	%rd250, [_ZZN3cub18CUB_300001_SM_10006detail6reduce18DeviceReduceKernelINS2_10policy_hubIljN4cuda3std3__44plusIlEEE10Policy1000EN6thrust24THRUST_300001_SM_1000_NS18transform_iteratorI6is_posNSD_10device_ptrIlEEllEEjS9_lNS7_10__identityEEEvT0_PT3_T1_NS0_13GridEvenShareISN_EET2_T4_E12temp_storage+40];
	add.s64 	%rd251, %rd249, %rd250;
	ld.shared.u64 	%rd252, [_ZZN3cub18CUB_300001_SM_10006detail6reduce18DeviceReduceKernelINS2_10policy_hubIljN4cuda3std3__44plusIlEEE10Policy1000EN6thrust24THRUST_300001_SM_1000_NS18transform_iteratorI6is_posNSD_10device_ptrIlEEllEEjS9_lNS7_10__identityEEEvT0_PT3_T1_NS0_13GridEvenShareISN_EET2_T4_E12temp_storage+48];
	add.s64 	%rd253, %rd251, %rd252;
	ld.shared.u64 	%rd254, [_ZZN3cub18CUB_300001_SM_10006detail6reduce18DeviceReduceKernelINS2_10policy_hubIljN4cuda3std3__44plusIlEEE10Policy1000EN6thrust24THRUST_300001_SM_1000_NS18transform_iteratorI6is_posNSD_10device_ptrIlEEllEEjS9_lNS7_10__identityEEEvT0_PT3_T1_NS0_13GridEvenShareISN_EET2_T4_E12temp_storage+56];
	add.s64 	%rd255, %rd253, %rd254;
	ld.shared.u64 	%rd256, [_ZZN3cub18CUB_300001_SM_10006detail6reduce18DeviceReduceKernelINS2_10policy_hubIljN4cuda3std3__44plusIlEEE10Policy1000EN6thrust24THRUST_300001_SM_1000_NS18transform_iteratorI6is_posNSD_10device_ptrIlEEllEEjS9_lNS7_10__identityEEEvT0_PT3_T1_NS0_13GridEvenShareISN_EET2_T4_E12temp_storage+64];
	add.s64 	%rd257, %rd255, %rd256;
	ld.shared.u64 	%rd258, [_ZZN3cub18CUB_300001_SM_10006detail6reduce18DeviceReduceKernelINS2_10policy_hubIljN4cuda3std3__44plusIlEEE10Policy1000EN6thrust24THRUST_300001_SM_1000_NS18transform_iteratorI6is_posNSD_10device_ptrIlEEllEEjS9_lNS7_10__identityEEEvT0_PT3_T1_NS0_13GridEvenShareISN_EET2_T4_E12temp_storage+72];
	add.s64 	%rd259, %rd257, %rd258;
	ld.shared.u64 	%rd260, [_ZZN3cub18CUB_300001_SM_10006detail6reduce18DeviceReduceKernelINS2_10policy_hubIljN4cuda3std3__44plusIlEEE10Policy1000EN6thrust24THRUST_300001_SM_1000_NS18transform_iteratorI6is_posNSD_10device_ptrIlEEllEEjS9_lNS7_10__identityEEEvT0_PT3_T1_NS0_13GridEvenShareISN_EET2_T4_E12temp_storage+80];
	add.s64 	%rd261, %rd259, %rd260;
	ld.shared.u64 	%rd262, [_ZZN3cub18CUB_300001_SM_10006detail6reduce18DeviceReduceKernelINS2_10policy_hubIljN4cuda3std3__44plusIlEEE10Policy1000EN6thrust24THRUST_300001_SM_1000_NS18transform_iteratorI6is_posNSD_10device_ptrIlEEllEEjS9_lNS7_10__identityEEEvT0_PT3_T1_NS0_13GridEvenShareISN_EET2_T4_E12temp_storage+88];
	add.s64 	%rd263, %rd261, %rd262;
	ld.shared.u64 	%rd264, [_ZZN3cub18CUB_300001_SM_10006detail6reduce18DeviceReduceKernelINS2_10policy_hubIljN4cuda3std3__44plusIlEEE10Policy1000EN6thrust24THRUST_300001_SM_1000_NS18transform_iteratorI6is_posNSD_10device_ptrIlEEllEEjS9_lNS7_10__identityEEEvT0_PT3_T1_NS0_13GridEvenShareISN_EET2_T4_E12temp_storage+96];
	add.s64 	%rd265, %rd263, %rd264;
	ld.shared.u64 	%rd266, [_ZZN3cub18CUB_300001_SM_10006detail6reduce18DeviceReduceKernelINS2_10policy_hubIljN4cuda3std3__44plusIlEEE10Policy1000EN6thrust24THRUST_300001_SM_1000_NS18transform_iteratorI6is_posNSD_10device_ptrIlEEllEEjS9_lNS7_10__identityEEEvT0_PT3_T1_NS0_13GridEvenShareISN_EET2_T4_E12temp_storage+104];
	add.s64 	%rd267, %rd265, %rd266;
	ld.shared.u64 	%rd268, [_ZZN3cub18CUB_300001_SM_10006detail6reduce18DeviceReduceKernelINS2_10policy_hubIljN4cuda3std3__44plusIlEEE10Policy1000EN6thrust24THRUST_300001_SM_1000_NS18transform_iteratorI6is_posNSD_10device_ptrIlEEllEEjS9_lNS7_10__identityEEEvT0_PT3_T1_NS0_13GridEvenShareISN_EET2_T4_E12temp_storage+112];
	add.s64 	%rd269, %rd267, %rd268;
	ld.shared.u64 	%rd270, [_ZZN3cub18CUB_300001_SM_10006detail6reduce18DeviceReduceKernelINS2_10policy_hubIljN4cuda3std3__44plusIlEEE10Policy1000EN6thrust24THRUST_300001_SM_1000_NS18transform_iteratorI6is_posNSD_10device_ptrIlEEllEEjS9_lNS7_10__identityEEEvT0_PT3_T1_NS0_13GridEvenShareISN_EET2_T4_E12temp_storage+120];
	add.s64 	%rd271, %rd269, %rd270;
	ld.shared.u64 	%rd272, [_ZZN3cub18CUB_300001_SM_10006detail6reduce18DeviceReduceKernelINS2_10policy_hubIljN4cuda3std3__44plusIlEEE10Policy1000EN6thrust24THRUST_300001_SM_1000_NS18transform_iteratorI6is_posNSD_10device_ptrIlEEllEEjS9_lNS7_10__identityEEEvT0_PT3_T1_NS0_13GridEvenShareISN_EET2_T4_E12temp_storage+128];
	add.s64 	%rd273, %rd271, %rd272;
	ld.shared.u64 	%rd274, [_ZZN3cub18CUB_300001_SM_10006detail6reduce18DeviceReduceKernelINS2_10policy_hubIljN4cuda3std3__44plusIlEEE10Policy1000EN6thrust24THRUST_300001_SM_1000_NS18transform_iteratorI6is_posNSD_10device_ptrIlEEllEEjS9_lNS7_10__identityEEEvT0_PT3_T1_NS0_13GridEvenShareISN_EET2_T4_E12temp_storage+136];
	add.s64 	%rd548, %rd273, %rd274;
$L__BB20_48:
	mov.u32 	%r327, %tid.x;
	setp.ne.s32 	%p137, %r327, 0;
	@%p137 bra 	$L__BB20_50;
	ld.param.u64 	%rd527, [_ZN3cub18CUB_300001_SM_10006detail6reduce18DeviceReduceKernelINS2_10policy_hubIljN4cuda3std3__44plusIlEEE10Policy1000EN6thrust24THRUST_300001_SM_1000_NS18transform_iteratorI6is_posNSD_10device_ptrIlEEllEEjS9_lNS7_10__identityEEEvT0_PT3_T1_NS0_13GridEvenShareISN_EET2_T4__param_1];
	cvta.to.global.u64 	%rd524, %rd527;
	mul.wide.u32 	%rd525, %r3, 8;
	add.s64 	%rd526, %rd524, %rd525;
	st.global.u64 	[%rd526], %rd548;
$L__BB20_50:
	ret;

}
	// .globl	_ZN3cub18CUB_300001_SM_10006detail6reduce28DeviceReduceSingleTileKernelINS2_10policy_hubIlyN4cuda3std3__44plusIlEEE10Policy1000EN6thrust24THRUST_300001_SM_1000_NS18transform_iteratorI6is_posNSD_10device_ptrIlEEllEEPlyS9_llNS7_10__identityEEEvT0_T1_T2_T3_T4_T6_
.visible .entry _ZN3cub18CUB_300001_SM_10006detail6reduce28DeviceReduceSingleTileKernelINS2_10policy_hubIlyN4cuda3std3__44plusIlEEE10Policy1000EN6thrust24THRUST_300001_SM_1000_NS18transform_iteratorI6is_posNSD_10device_ptrIlEEllEEPlyS9_llNS7_10__identityEEEvT0_T1_T2_T3_T4_T6_(
	.param .align 8 .b8 _ZN3cub18CUB_300001_SM_10006detail6reduce28DeviceReduceSingleTileKernelINS2_10policy_hubIlyN4cuda3std3__44plusIlEEE10Policy1000EN6thrust24THRUST_300001_SM_1000_NS18transform_iteratorI6is_posNSD_10device_ptrIlEEllEEPlyS9_llNS7_10__identityEEEvT0_T1_T2_T3_T4_T6__param_0[16],
	.param .u64 .ptr .align 1 _ZN3cub18CUB_300001_SM_10006detail6reduce28DeviceReduceSingleTileKernelINS2_10policy_hubIlyN4cuda3std3__44plusIlEEE10Policy1000EN6thrust24THRUST_300001_SM_1000_NS18transform_iteratorI6is_posNSD_10device_ptrIlEEllEEPlyS9_llNS7_10__identityEEEvT0_T1_T2_T3_T4_T6__param_1,
	.param .u64 _ZN3cub18CUB_300001_SM_10006detail6reduce28DeviceReduceSingleTileKernelINS2_10policy_hubIlyN4cuda3std3__44plusIlEEE10Policy1000EN6thrust24THRUST_300001_SM_1000_NS18transform_iteratorI6is_posNSD_10device_ptrIlEEllEEPlyS9_llNS7_10__identityEEEvT0_T1_T2_T3_T4_T6__param_2,
	.param .align 1 .b8 _ZN3cub18CUB_300001_SM_10006detail6reduce28DeviceReduceSingleTileKernelINS2_10policy_hubIlyN4cuda3std3__44plusIlEEE10Policy1000EN6thrust24THRUST_300001_SM_1000_NS18transform_iteratorI6is_posNSD_10device_ptrIlEEllEEPlyS9_llNS7_10__identityEEEvT0_T1_T2_T3_T4_T6__param_3[1],
	.param .u64 _ZN3cub18CUB_300001_SM_10006detail6reduce28DeviceReduceSingleTileKernelINS2_10policy_hubIlyN4cuda3std3__44plusIlEEE10Policy1000EN6thrust24THRUST_300001_SM_1000_NS18transform_iteratorI6is_posNSD_10device_ptrIlEEllEEPlyS9_llNS7_10__identityEEEvT0_T1_T2_T3_T4_T6__param_4,
	.param .align 1 .b8 _ZN3cub18CUB_300001_SM_10006detail6reduce28DeviceReduceSingleTileKernelINS2_10policy_hubIlyN4cuda3std3__44plusIlEEE10Policy1000EN6thrust24THRUST_300001_SM_1000_NS18transform_iteratorI6is_posNSD_10device_ptrIlEEllEEPlyS9_llNS7_10__identityEEEvT0_T1_T2_T3_T4_T6__param_5[1]
)
.maxntid 512
.minnctapersm 1
{
	.reg .pred 	%p<140>;
	.reg .b16 	%rs<9>;
	.reg .b32 	%r<256>;
	.reg .b64 	%rd<476>;
	// demoted variable
	.shared .align 8 .b8 _ZZN3cub18CUB_300001_SM_10006detail6reduce28DeviceReduceSingleTileKernelINS2_10policy_hubIlyN4cuda3std3__44plusIlEEE10Policy1000EN6thrust24THRUST_300001_SM_1000_NS18transform_iteratorI6is_posNSD_10device_ptrIlEEllEEPlyS9_llNS7_10__identityEEEvT0_T1_T2_T3_T4_T6_E12temp_storage[152];
	ld.param.u64 	%rd57, [_ZN3cub18CUB_300001_SM_10006detail6reduce28DeviceReduceSingleTileKernelINS2_10policy_hubIlyN4cuda3std3__44plusIlEEE10Policy1000EN6thrust24THRUST_300001_SM_1000_NS18transform_iteratorI6is_posNSD_10device_ptrIlEEllEEPlyS9_llNS7_10__identityEEEvT0_T1_T2_T3_T4_T6__param_0];
	ld.param.u64 	%rd60, [_ZN3cub18CUB_300001_SM_10006detail6reduce28DeviceReduceSingleTileKernelINS2_10policy_hubIlyN4cuda3std3__44plusIlEEE10Policy1000EN6thrust24THRUST_300001_SM_1000_NS18transform_iteratorI6is_posNSD_10device_ptrIlEEllEEPlyS9_llNS7_10__identityEEEvT0_T1_T2_T3_T4_T6__param_1];
	ld.param.u64 	%rd58, [_ZN3cub18CUB_300001_SM_10006detail6reduce28DeviceReduceSingleTileKernelINS2_10policy_hubIlyN4cuda3std3__44plusIlEEE10Policy1000EN6thrust24THRUST_300001_SM_1000_NS18transform_iteratorI6is_posNSD_10device_ptrIlEEllEEPlyS9_llNS7_10__identityEEEvT0_T1_T2_T3_T4_T6__param_2];
	ld.param.u64 	%rd59, [_ZN3cub18CUB_300001_SM_10006detail6reduce28DeviceReduceSingleTileKernelINS2_10policy_hubIlyN4cuda3std3__44plusIlEEE10Policy1000EN6thrust24THRUST_300001_SM_1000_NS18transform_iteratorI6is_posNSD_10device_ptrIlEEllEEPlyS9_llNS7_10__identityEEEvT0_T1_T2_T3_T4_T6__param_4];
	cvta.to.global.u64 	%rd1, %rd60;
	setp.ne.s64 	%p1, %rd58, 0;
	@%p1 bra 	$L__BB21_3;
	mov.u32 	%r241, %tid.x;
	setp.ne.s32 	%p139, %r241, 0;
	@%p139 bra 	$L__BB21_51;
	st.global.u64 	[%rd1], %rd59;
	bra.uni 	$L__BB21_51;
$L__BB21_3:
	cvta.to.global.u64 	%rd2, %rd57;
	setp.gt.u64 	%p2, %rd58, 3583;
	@%p2 bra 	$L__BB21_28;
	cvt.u32.u64 	%r1, %rd58;
	mov.u32 	%r2, %tid.x;
	setp.ge.u32 	%p67, %r2, %r1;
	mov.b64 	%rd459, 0;
	mov.u32 	%r245, %r2;
	@%p67 bra 	$L__BB21_6;
	mul.wide.u32 	%rd250, %r2, 8;
	add.s64 	%rd251, %rd2, %rd250;
	ld.global.u64 	%rd252, [%rd251];
	setp.gt.s64 	%p68, %rd252, 0;
	selp.u64 	%rd459, 1, 0, %p68;
	add.s32 	%r245, %r2, 512;
$L__BB21_6:
	setp.ge.u32 	%p69, %r245, %r1;
	@%p69 bra 	$L__BB21_19;
	not.b32 	%r118, %r245;
	add.s32 	%r119, %r118, %r1;
	shr.u32 	%r120, %r119, 9;
	add.s32 	%r5, %r120, 1;
	and.b32  	%r6, %r5, 15;
	setp.lt.u32 	%p70, %r119, 7680;
	@%p70 bra 	$L__BB21_10;
	and.b32  	%r121, %r5, 16777200;
	neg.s32 	%r243, %r121;
	mul.wide.u32 	%rd254, %r245, 8;
	add.s64 	%rd255, %rd254, %rd2;
	add.s64 	%rd450, %rd255, 32768;
$L__BB21_9:
	.pragma "nounroll";
	ld.global.u64 	%rd256, [%rd450+-32768];
	setp.gt.s64 	%p71, %rd256, 0;
	selp.u64 	%rd257, 1, 0, %p71;
	add.s64 	%rd258, %rd459, %rd257;
	ld.global.u64 	%rd259, [%rd450+-28672];
	setp.gt.s64 	%p72, %rd259, 0;
	selp.u64 	%rd260, 1, 0, %p72;
	add.s64 	%rd261, %rd258, %rd260;
	ld.global.u64 	%rd262, [%rd450+-24576];
	setp.gt.s64 	%p73, %rd262, 0;
	selp.u64 	%rd263, 1, 0, %p73;
	add.s64 	%rd264, %rd261, %rd263;
	ld.global.u64 	%rd265, [%rd450+-20480];
	setp.gt.s64 	%p74, %rd265, 0;
	selp.u64 	%rd266, 1, 0, %p74;
	add.s64 	%rd267, %rd264, %rd266;
	ld.global.u64 	%rd268, [%rd450+-16384];
	setp.gt.s64 	%p75, %rd268, 0;
	selp.u64 	%rd269, 1, 0, %p75;
	add.s64 	%rd270, %rd267, %rd269;
	ld.global.u64 	%rd271, [%rd450+-12288];
	setp.gt.s64 	%p76, %rd271, 0;
	selp.u64 	%rd272, 1, 0, %p76;
	add.s64 	%rd273, %rd270, %rd272;
	ld.global.u64 	%rd274, [%rd450+-8192];
	setp.gt.s64 	%p77, %rd274, 0;
	selp.u64 	%rd275, 1, 0, %p77;
	add.s64 	%rd276, %rd273, %rd275;
	ld.global.u64 	%rd277, [%rd450+-4096];
	setp.gt.s64 	%p78, %rd277, 0;
	selp.u64 	%rd278, 1, 0, %p78;
	add.s64 	%rd279, %rd276, %rd278;
	ld.global.u64 	%rd280, [%rd450];
	setp.gt.s64 	%p79, %rd280, 0;
	selp.u64 	%rd281, 1, 0, %p79;
	add.s64 	%rd282, %rd279, %rd281;
	ld.global.u64 	%rd283, [%rd450+4096];
	setp.gt.s64 	%p80, %rd283, 0;
	selp.u64 	%rd284, 1, 0, %p80;
	add.s64 	%rd285, %rd282, %rd284;
	ld.global.u64 	%rd286, [%rd450+8192];
	setp.gt.s64 	%p81, %rd286, 0;
	selp.u64 	%rd287, 1, 0, %p81;
	add.s64 	%rd288, %rd285, %rd287;
	ld.global.u64 	%rd289, [%rd450+12288];
	setp.gt.s64 	%p82, %rd289, 0;
	selp.u64 	%rd290, 1, 0, %p82;
	add.s64 	%rd291, %rd288, %rd290;
	ld.global.u64 	%rd292, [%rd450+16384];
	setp.gt.s64 	%p83, %rd292, 0;
	selp.u64 	%rd293, 1, 0, %p83;
	add.s64 	%rd294, %rd291, %rd293;
	ld.global.u64 	%rd295, [%rd450+20480];
	setp.gt.s64 	%p84, %rd295, 0;
	selp.u64 	%rd296, 1, 0, %p84;
	add.s64 	%rd297, %rd294, %rd296;
	ld.global.u64 	%rd298, [%rd450+24576];
	setp.gt.s64 	%p85, %rd298, 0;
	selp.u64 	%rd299, 1, 0, %p85;
	add.s64 	%rd300, %rd297, %rd299;
	ld.global.u64 	%rd301, [%rd450+28672];
	setp.gt.s64 	%p86, %rd301, 0;
	selp.u64 	%rd302, 1, 0, %p86;
	add.s64 	%rd459, %rd300, %rd302;
	add.s32 	%r245, %r245, 8192;
	add.s32 	%r243, %r243, 16;
	add.s64 	%rd450, %rd450, 65536;
	setp.ne.s32 	%p87, %r243, 0;
	@%p87 bra 	$L__BB21_9;
$L__BB21_10:
	setp.eq.s32 	%p88, %r6, 0;
	@%p88 bra 	$L__BB21_19;
	and.b32  	%r13, %r5, 7;
	setp.lt.u32 	%p89, %r6, 8;
	@%p89 bra 	$L__BB21_13;
	mul.wide.s32 	%rd304, %r245, 8;
	add.s64 	%rd305, %rd2, %rd304;
	ld.global.u64 	%rd306, [%rd305];
	setp.gt.s64 	%p90, %rd306, 0;
	selp.u64 	%rd307, 1, 0, %p90;
	add.s64 	%rd308, %rd459, %rd307;
	ld.global.u64 	%rd309, [%rd305+4096];
	setp.gt.s64 	%p91, %rd309, 0;
	selp.u64 	%rd310, 1, 0, %p91;
	add.s64 	%rd311, %rd308, %rd310;
	ld.global.u64 	%rd312, [%rd305+8192];
	setp.gt.s64 	%p92, %rd312, 0;
	selp.u64 	%rd313, 1, 0, %p92;
	add.s64 	%rd314, %rd311, %rd313;
	ld.global.u64 	%rd315, [%rd305+12288];
	setp.gt.s64 	%p93, %rd315, 0;
	selp.u64 	%rd316, 1, 0, %p93;
	add.s64 	%rd317, %rd314, %rd316;
	ld.global.u64 	%rd318, [%rd305+16384];
	setp.gt.s64 	%p94, %rd318, 0;
	selp.u64 	%rd319, 1, 0, %p94;
	add.s64 	%rd320, %rd317, %rd319;
	ld.global.u64 	%rd321, [%rd305+20480];
	setp.gt.s64 	%p95, %rd321, 0;
	selp.u64 	%rd322, 1, 0, %p95;
	add.s64 	%rd323, %rd320, %rd322;
	ld.global.u64 	%rd324, [%rd305+24576];
	setp.gt.s64 	%p96, %rd324, 0;
	selp.u64 	%rd325, 1, 0, %p96;
	add.s64 	%rd326, %rd323, %rd325;
	ld.global.u64 	%rd327, [%rd305+28672];
	setp.gt.s64 	%p97, %rd327, 0;
	selp.u64 	%rd328, 1, 0, %p97;
	add.s64 	%rd459, %rd326, %rd328;
	add.s32 	%r245, %r245, 4096;
$L__BB21_13:
	setp.eq.s32 	%p98, %r13, 0;
	@%p98 bra 	$L__BB21_19;
	and.b32  	%r16, %r5, 3;
	setp.lt.u32 	%p99, %r13, 4;
	@%p99 bra 	$L__BB21_16;
	mul.wide.s32 	%rd330, %r245, 8;
	add.s64 	%rd331, %rd2, %rd330;
	ld.global.u64 	%rd332, [%rd331];
	setp.gt.s64 	%p100, %rd332, 0;
	selp.u64 	%rd333, 1, 0, %p100;
	add.s64 	%rd334, %rd459, %rd333;
	ld.global.u64 	%rd335, [%rd331+4096];
	setp.gt.s64 	%p101, %rd335, 0;
	selp.u64 	%rd336, 1, 0, %p101;
	add.s64 	%rd337, %rd334, %rd336;
	ld.global.u64 	%rd338, [%rd331+8192];
	setp.gt.s64 	%p102, %rd338, 0;
	selp.u64 	%rd339, 1, 0, %p102;
	add.s64 	%rd340, %rd337, %rd339;
	ld.global.u64 	%rd341, [%rd331+12288];
	setp.gt.s64 	%p103, %rd341, 0;
	selp.u64 	%rd342, 1, 0, %p103;
	add.s64 	%rd459, %rd340, %rd342;
	add.s32 	%r245, %r245, 2048;
$L__BB21_16:
	setp.eq.s32 	%p104, %r16, 0;
	@%p104 bra 	$L__BB21_19;
	neg.s32 	%r248, %r16;
$L__BB21_18:
	.pragma "nounroll";
	mul.wide.s32 	%rd343, %r245, 8;
	add.s64 	%rd344, %rd2, %rd343;
	ld.global.u64 	%rd345, [%rd344];
	setp.gt.s64 	%p105, %rd345, 0;
	selp.u64 	%rd346, 1, 0, %p105;
	add.s64 	%rd459, %rd459, %rd346;
	add.s32 	%r245, %r245, 512;
	add.s32 	%r248, %r248, 1;
	setp.ne.s32 	%p106, %r248, 0;
	@%p106 bra 	$L__BB21_18;
$L__BB21_19:
	setp.lt.u64 	%p107, %rd58, 512;
	@%p107 bra 	$L__BB21_24;
	// begin inline asm
	mov.u32 %r185, %laneid;
	// end inline asm
	mov.b64 	{%r187, %r192}, %rd459;
	mov.b32 	%r193, 1;
	mov.b32 	%r234, 31;
	mov.b32 	%r235, -1;
	// begin inline asm
	shfl.sync.down.b32 %r186, %r187, %r193, %r234, %r235;
	// end inline asm
	// begin inline asm
	shfl.sync.down.b32 %r191, %r192, %r193, %r234, %r235;
	// end inline asm
	mov.b64 	%rd405, {%r186, %r191};
	setp.gt.s32 	%p131, %r185, 30;
	selp.b64 	%rd406, 0, %rd405, %p131;
	add.s64 	%rd407, %rd406, %rd459;
	mov.b64 	{%r197, %r202}, %rd407;
	mov.b32 	%r203, 2;
	// begin inline asm
	shfl.sync.down.b32 %r196, %r197, %r203, %r234, %r235;
	// end inline asm
	// begin inline asm
	shfl.sync.down.b32 %r201, %r202, %r203, %r234, %r235;
	// end inline asm
	mov.b64 	%rd408, {%r196, %r201};
	setp.gt.s32 	%p132, %r185, 29;
	selp.b64 	%rd409, 0, %rd408, %p132;
	add.s64 	%rd410, %rd409, %rd407;
	mov.b64 	{%r207, %r212}, %rd410;
	mov.b32 	%r213, 4;
	// begin inline asm
	shfl.sync.down.b32 %r206, %r207, %r213, %r234, %r235;
	// end inline asm
	// begin inline asm
	shfl.sync.down.b32 %r211, %r212, %r213, %r234, %r235;
	// end inline asm
	mov.b64 	%rd411, {%r206, %r211};
	setp.gt.s32 	%p133, %r185, 27;
	selp.b64 	%rd412, 0, %rd411, %p133;
	add.s64 	%rd413, %rd412, %rd410;
	mov.b64 	{%r217, %r222}, %rd413;
	mov.b32 	%r223, 8;
	// begin inline asm
	shfl.sync.down.b32 %r216, %r217, %r223, %r234, %r235;
	// end inline asm
	// begin inline asm
	shfl.sync.down.b32 %r221, %r222, %r223, %r234, %r235;
	// end inline asm
	mov.b64 	%rd414, {%r216, %r221};
	setp.gt.s32 	%p134, %r185, 23;
	selp.b64 	%rd415, 0, %rd414, %p134;
	add.s64 	%rd416, %rd415, %rd413;
	mov.b64 	{%r227, %r232}, %rd416;
	mov.b32 	%r233, 16;
	// begin inline asm
	shfl.sync.down.b32 %r226, %r227, %r233, %r234, %r235;
	// end inline asm
	// begin inline asm
	shfl.sync.down.b32 %r231, %r232, %r233, %r234, %r235;
	// end inline asm
	mov.b64 	%rd417, {%r226, %r231};
	setp.gt.s32 	%p135, %r185, 15;
	selp.b64 	%rd418, 0, %rd417, %p135;
	add.s64 	%rd475, %rd418, %rd416;
	setp.ne.s32 	%p136, %r185, 0;
	@%p136 bra 	$L__BB21_22;
	shr.u32 	%r236, %r2, 2;
	and.b32  	%r237, %r236, 248;
	mov.u32 	%r238, _ZZN3cub18CUB_300001_SM_10006detail6reduce28DeviceReduceSingleTileKernelINS2_10policy_hubIlyN4cuda3std3__44plusIlEEE10Policy1000EN6thrust24THRUST_300001_SM_1000_NS18transform_iteratorI6is_posNSD_10device_ptrIlEEllEEPlyS9_llNS7_10__identityEEEvT0_T1_T2_T3_T4_T6_E12temp_storage;
	add.s32 	%r239, %r238, %r237;
	st.shared.u64 	[%r239+16], %rd475;
$L__BB21_22:
	bar.sync 	0;
	setp.ne.s32 	%p137, %r2, 0;
	@%p137 bra 	$L__BB21_49;
	ld.shared.u64 	%rd419, [_ZZN3cub18CUB_300001_SM_10006detail6reduce28DeviceReduceSingleTileKernelINS2_10policy_hubIlyN4cuda3std3__44plusIlEEE10Policy1000EN6thrust24THRUST_300001_SM_1000_NS18transform_iteratorI6is_posNSD_10device_ptrIlEEllEEPlyS9_llNS7_10__identityEEEvT0_T1_T2_T3_T4_T6_E12temp_storage+24];
	add.s64 	%rd420, %rd419, %rd475;
	ld.shared.u64 	%rd421, [_ZZN3cub18CUB_300001_SM_10006detail6reduce28DeviceReduceSingleTileKernelINS2_10policy_hubIlyN4cuda3std3__44plusIlEEE10Policy1000EN6thrust24THRUST_300001_SM_1000_NS18transform_iteratorI6is_posNSD_10device_ptrIlEEllEEPlyS9_llNS7_10__identityEEEvT0_T1_T2_T3_T4_T6_E12temp_storage+32];
	add.s64 	%rd422, %rd420, %rd421;
	ld.shared.u64 	%rd423, [_ZZN3cub18CUB_300001_SM_10006detail6reduce28DeviceReduceSingleTileKernelINS2_10policy_hubIlyN4cuda3std3__44plusIlEEE10Policy1000EN6thrust24THRUST_300001_SM_1000_NS18transform_iteratorI6is_posNSD_10device_ptrIlEEllEEPlyS9_llNS7_10__identityEEEvT0_T1_T2_T3_T4_T6_E12temp_storage+40];
	add.s64 	%rd424, %rd422, %rd423;
	ld.shared.u64 	%rd425, [_ZZN3cub18CUB_300001_SM_10006detail6reduce28DeviceReduceSingleTileKernelINS2_10policy_hubIlyN4cuda3std3__44plusIlEEE10Policy1000EN6thrust24THRUST_300001_SM_1000_NS18transform_iteratorI6is_posNSD_10device_ptrIlEEllEEPlyS9_llNS7_10__identityEEEvT0_T1_T2_T3_T4_T6_E12temp_storage+48];
	add.s64 	%rd426, %rd424, %rd425;
	ld.shared.u64 	%rd427, [_ZZN3cub18CUB_300001_SM_10006detail6reduce28DeviceReduceSingleTileKernelINS2_10policy_hubIlyN4cuda3std3__44plusIlEEE10Policy1000EN6thrust24THRUST_300001_SM_1000_NS18transform_iteratorI6is_posNSD_10device_ptrIlEEllEEPlyS9_llNS7_10__identityEEEvT0_T1_T2_T3_T4_T6_E12temp_storage+56];
	add.s64 	%rd428, %rd426, %rd427;
	ld.shared.u64 	%rd429, [_ZZN3cub18CUB_300001_SM_10006detail6reduce28DeviceReduceSingleTileKernelINS2_10policy_hubIlyN4cuda3std3__44plusIlEEE10Policy1000EN6thrust24THRUST_300001_SM_1000_NS18transform_iteratorI6is_posNSD_10device_ptrIlEEllEEPlyS9_llNS7_10__identityEEEvT0_T1_T2_T3_T4_T6_E12temp_storage+64];
	add.s64 	%rd430, %rd428, %rd429;
	ld.shared.u64 	%rd431, [_ZZN3cub18CUB_300001_SM_10006detail6reduce28DeviceReduceSingleTileKernelINS2_10policy_hubIlyN4cuda3std3__44plusIlEEE10Policy1000EN6thrust24THRUST_300001_SM_1000_NS18transform_iteratorI6is_posNSD_10device_ptrIlEEllEEPlyS9_llNS7_10__identityEEEvT0_T1_T2_T3_T4_T6_E12temp_storage+72];
	add.s64 	%rd432, %rd430, %rd431;
	ld.shared.u64 	%rd433, [_ZZN3cub18CUB_300001_SM_10006detail6reduce28DeviceReduceSingleTileKernelINS2_10policy_hubIlyN4cuda3std3__44plusIlEEE10Policy1000EN6thrust24THRUST_300001_SM_1000_NS18transform_iteratorI6is_posNSD_10device_ptrIlEEllEEPlyS9_llNS7_10__identityEEEvT0_T1_T2_T3_T4_T6_E12temp_storage+80];
	add.s64 	%rd434, %rd432, %rd433;
	ld.shared.u64 	%rd435, [_ZZN3cub18CUB_300001_SM_10006detail6reduce28DeviceReduceSingleTileKernelINS2_10policy_hubIlyN4cuda3std3__44plusIlEEE10Policy1000EN6thrust24THRUST_300001_SM_1000_NS18transform_iteratorI6is_posNSD_10device_ptrIlEEllEEPlyS9_llNS7_10__identityEEEvT0_T1_T2_T3_T4_T6_E12temp_storage+88];
	add.s64 	%rd436, %rd434, %rd435;
	ld.shared.u64 	%rd437, [_ZZN3cub18CUB_300001_SM_10006detail6reduce28DeviceReduceSingleTileKernelINS2_10policy_hubIlyN4cuda3std3__44plusIlEEE10Policy1000EN6thrust24THRUST_300001_SM_1000_NS18transform_iteratorI6is_posNSD_10device_ptrIlEEllEEPlyS9_llNS7_10__identityEEEvT0_T1_T2_T3_T4_T6_E12temp_storage+96];
	add.s64 	%rd438, %rd436, %rd437;
	ld.shared.u64 	%rd439, [_ZZN3cub18CUB_300001_SM_10006detail6reduce28DeviceReduceSingleTileKernelINS2_10policy_hubIlyN4cuda3std3__44plusIlEEE10Policy1000EN6thrust24THRUST_300001_SM_1000_NS18transform_iteratorI6is_posNSD_10device_ptrIlEEllEEPlyS9_llNS7_10__identityEEEvT0_T1_T2_T3_T4_T6_E12temp_storage+104];
	add.s64 	%rd440, %rd438, %rd439;
	ld.shared.u64 	%rd441, [_ZZN3cub18CUB_300001_SM_10006detail6reduce28DeviceReduceSingleTileKernelINS2_10policy_hubIlyN4cuda3std3__44plusIlEEE10Policy1000EN6thrust24THRUST_300001_SM_1000_NS18transform_iteratorI6is_posNSD_10device_ptrIlEEllEEPlyS9_llNS7_10__identityEEEvT0_T1_T2_T3_T4_T6_E12temp_storage+112];
	add.s64 	%rd442, %rd440, %rd441;
	ld.shared.u64 	%rd443, [_ZZN3cub18CUB_300001_SM_10006detail6reduce28DeviceReduceSingleTileKernelINS2_10policy_hubIlyN4cuda3std3__44plusIlEEE10Policy1000EN6thrust24THRUST_300001_SM_1000_NS18transform_iteratorI6is_posNSD_10device_ptrIlEEllEEPlyS9_llNS7_10__identityEEEvT0_T1_T2_T3_T4_T6_E12temp_storage+120];
	add.s64 	%rd444, %rd442, %rd443;
	ld.shared.u64 	%rd445, [_ZZN3cub18CUB_300001_SM_10006detail6reduce28DeviceReduceSingleTileKernelINS2_10policy_hubIlyN4cuda3std3__44plusIlEEE10Policy1000EN6thrust24THRUST_300001_SM_1000_NS18transform_iteratorI6is_posNSD_10device_ptrIlEEllEEPlyS9_llNS7_10__identityEEEvT0_T1_T2_T3_T4_T6_E12temp_storage+128];
	add.s64 	%rd446, %rd444, %rd445;
	ld.shared.u64 	%rd447, [_ZZN3cub18CUB_300001_SM_10006detail6reduce28DeviceReduceSingleTileKernelINS2_10policy_hubIlyN4cuda3std3__44plusIlEEE10Policy1000EN6thrust24THRUST_300001_SM_1000_NS18transform_iteratorI6is_posNSD_10device_ptrIlEEllEEPlyS9_llNS7_10__identityEEEvT0_T1_T2_T3_T4_T6_E12temp_storage+136];
	add.s64 	%rd475, %rd446, %rd447;
	bra.uni 	$L__BB21_49;
$L__BB21_24:
	// begin inline asm
	mov.u32 %r122, %laneid;
	// end inline asm
	and.b32  	%r173, %r2, 992;
	add.s32 	%r174, %r173, 32;
	setp.gt.u32 	%p108, %r174, %r1;
	not.b32 	%r175, %r173;
	add.s32 	%r176, %r1, %r175;
	selp.b32 	%r171, %r176, 31, %p108;
	mov.b64 	{%r124, %r129}, %rd459;
	mov.b32 	%r130, 1;
	mov.b32 	%r172, -1;
	// begin inline asm
	shfl.sync.down.b32 %r123, %r124, %r130, %r171, %r172;
	// end inline asm
	// begin inline asm
	shfl.sync.down.b32 %r128, %r129, %r130, %r171, %r172;
	// end inline asm
	mov.b64 	%rd347, {%r123, %r128};
	setp.lt.s32 	%p109, %r122, %r171;
	selp.b64 	%rd348, %rd347, 0, %p109;
	add.s64 	%rd349, %rd348, %rd459;
	mov.b64 	{%r134, %r139}, %rd349;
	mov.b32 	%r140, 2;
	// begin inline asm
	shfl.sync.down.b32 %r133, %r134, %r140, %r171, %r172;
	// end inline asm
	// begin inline asm
	shfl.sync.down.b32 %r138, %r139, %r140, %r171, %r172;
	// end inline asm
	mov.b64 	%rd350, {%r133, %r138};
	add.s32 	%r177, %r122, 2;
	setp.gt.s32 	%p110, %r177, %r171;
	selp.b64 	%rd351, 0, %rd350, %p110;
	add.s64 	%rd352, %rd351, %rd349;
	mov.b64 	{%r144, %r149}, %rd352;
	mov.b32 	%r150, 4;
	// begin inline asm
	shfl.sync.down.b32 %r143, %r144, %r150, %r171, %r172;
	// end inline asm
	// begin inline asm
	shfl.sync.down.b32 %r148, %r149, %r150, %r171, %r172;
	// end inline asm
	mov.b64 	%rd353, {%r143, %r148};
	add.s32 	%r178, %r122, 4;
	setp.gt.s32 	%p111, %r178, %r171;
	selp.b64 	%rd354, 0, %rd353, %p111;
	add.s64 	%rd355, %rd354, %rd352;
	mov.b64 	{%r154, %r159}, %rd355;
	mov.b32 	%r160, 8;
	// begin inline asm
	shfl.sync.down.b32 %r153, %r154, %r160, %r171, %r172;
	// end inline asm
	// begin inline asm
	shfl.sync.down.b32 %r158, %r159, %r160, %r171, %r172;
	// end inline asm
	mov.b64 	%rd356, {%r153, %r158};
	add.s32 	%r179, %r122, 8;
	setp.gt.s32 	%p112, %r179, %r171;
	selp.b64 	%rd357, 0, %rd356, %p112;
	add.s64 	%rd358, %rd357, %rd355;
	mov.b64 	{%r164, %r169}, %rd358;
	mov.b32 	%r170, 16;
	// begin inline asm
	shfl.sync.down.b32 %r163, %r164, %r170, %r171, %r172;
	// end inline asm
	// begin inline asm
	shfl.sync.down.b32 %r168, %r169, %r170, %r171, %r172;
	// end inline asm
	mov.b64 	%rd359, {%r163, %r168};
	add.s32 	%r180, %r122, 16;
	setp.gt.s32 	%p113, %r180, %r171;
	selp.b64 	%rd360, 0, %rd359, %p113;
	add.s64 	%rd475, %rd360, %rd358;
	setp.ne.s32 	%p114, %r122, 0;
	@%p114 bra 	$L__BB21_26;
	shr.u32 	%r181, %r2, 2;
	and.b32  	%r182, %r181, 248;
	mov.u32 	%r183, _ZZN3cub18CUB_300001_SM_10006detail6reduce28DeviceReduceSingleTileKernelINS2_10policy_hubIlyN4cuda3std3__44plusIlEEE10Policy1000EN6thrust24THRUST_300001_SM_1000_NS18transform_iteratorI6is_posNSD_10device_ptrIlEEllEEPlyS9_llNS7_10__identityEEEvT0_T1_T2_T3_T4_T6_E12temp_storage;
	add.s32 	%r184, %r183, %r182;
	st.shared.u64 	[%r184+16], %rd475;
$L__BB21_26:
	bar.sync 	0;
	setp.ne.s32 	%p115, %r2, 0;
	@%p115 bra 	$L__BB21_49;
	setp.gt.u64 	%p116, %rd58, 32;
	ld.shared.u64 	%rd361, [_ZZN3cub18CUB_300001_SM_10006detail6reduce28DeviceReduceSingleTileKernelINS2_10policy_hubIlyN4cuda3std3__44plusIlEEE10Policy1000EN6thrust24THRUST_300001_SM_1000_NS18transform_iteratorI6is_posNSD_10device_ptrIlEEllEEPlyS9_llNS7_10__identityEEEvT0_T1_T2_T3_T4_T6_E12temp_storage+24];
	selp.b64 	%rd362, %rd361, 0, %p116;
	add.s64 	%rd363, %rd362, %rd475;
	setp.gt.u64 	%p117, %rd58, 64;
	ld.shared.u64 	%rd364, [_ZZN3cub18CUB_300001_SM_10006detail6reduce28DeviceReduceSingleTileKernelINS2_10policy_hubIlyN4cuda3std3__44plusIlEEE10Policy1000EN6thrust24THRUST_300001_SM_1000_NS18transform_iteratorI6is_posNSD_10device_ptrIlEEllEEPlyS9_llNS7_10__identityEEEvT0_T1_T2_T3_T4_T6_E12temp_storage+32];
	selp.b64 	%rd365, %rd364, 0, %p117;
	add.s64 	%rd366, %rd363, %rd365;
	setp.gt.u64 	%p118, %rd58, 96;
	ld.shared.u64 	%rd367, [_ZZN3cub18CUB_300001_SM_10006detail6reduce28DeviceReduceSingleTileKernelINS2_10policy_hubIlyN4cuda3std3__44plusIlEEE10Policy1000EN6thrust24THRUST_300001_SM_1000_NS18transform_iteratorI6is_posNSD_10device_ptrIlEEllEEPlyS9_llNS7_10__identityEEEvT0_T1_T2_T3_T4_T6_E12temp_storage+40];
	selp.b64 	%rd368, %rd367, 0, %p118;
	add.s64 	%rd369, %rd366, %rd368;
	setp.gt.u64 	%p119, %rd58, 128;
	ld.shared.u64 	%rd370, [_ZZN3cub18CUB_300001_SM_10006detail6reduce28DeviceReduceSingleTileKernelINS2_10policy_hubIlyN4cuda3std3__44plusIlEEE10Policy1000EN6thrust24THRUST_300001_SM_1000_NS18transform_iteratorI6is_posNSD_10device_ptrIlEEllEEPlyS9_llNS7_10__identityEEEvT0_T1_T2_T3_T4_T6_E12temp_storage+48];
	selp.b64 	%rd371, %rd370, 0, %p119;
	add.s64 	%rd372, %rd369, %rd371;
	setp.gt.u64 	%p120, %rd58, 160;
	ld.shared.u64 	%rd373, [_ZZN3cub18CUB_300001_SM_10006detail6reduce28DeviceReduceSingleTileKernelINS2_10policy_hubIlyN4cuda3std3__44plusIlEEE10Policy1000EN6thrust24THRUST_300001_SM_1000_NS18transform_iteratorI6is_posNSD_10device_ptrIlEEllEEPlyS9_llNS7_10__identityEEEvT0_T1_T2_T3_T4_T6_E12temp_storage+56];
	selp.b64 	%rd374, %rd373, 0, %p120;
	add.s64 	%rd375, %rd372, %rd374;
	setp.gt.u64 	%p121, %rd58, 192;
	ld.shared.u64 	%rd376, [_ZZN3cub18CUB_300001_SM_10006detail6reduce28DeviceReduceSingleTileKernelINS2_10policy_hubIlyN4cuda3std3__44plusIlEEE10Policy1000EN6thrust24THRUST_300001_SM_1000_NS18transform_iteratorI6is_posNSD_10device_ptrIlEEllEEPlyS9_llNS7_10__identityEEEvT0_T1_T2_T3_T4_T6_E12temp_storage+64];
	selp.b64 	%rd377, %rd376, 0, %p121;
	add.s64 	%rd378, %rd375, %rd377;
	setp.gt.u64 	%p122, %rd58, 224;
	ld.shared.u64 	%rd379, [_ZZN3cub18CUB_300001_SM_10006detail6reduce28DeviceReduceSingleTileKernelINS2_10policy_hubIlyN4cuda3std3__44plusIlEEE10Policy1000EN6thrust24THRUST_300001_SM_1000_NS18transform_iteratorI6is_posNSD_10device_ptrIlEEllEEPlyS9_llNS7_10__identityEEEvT0_T1_T2_T3_T4_T6_E12temp_storage+72];
	selp.b64 	%rd380, %rd379, 0, %p122;
	add.s64 	%rd381, %rd378, %rd380;
	setp.gt.u64 	%p123, %rd58, 256;
	ld.shared.u64 	%rd382, [_ZZN3cub18CUB_300001_SM_10006detail6reduce28DeviceReduceSingleTileKernelINS2_10policy_hubIlyN4cuda3std3__44plusIlEEE10Policy1000EN6thrust24THRUST_300001_SM_1000_NS18transform_iteratorI6is_posNSD_10device_ptrIlEEllEEPlyS9_llNS7_10__identityEEEvT0_T1_T2_T3_T4_T6_E12temp_storage+80];
	selp.b64 	%rd383, %rd382, 0, %p123;
	add.s64 	%rd384, %rd381, %rd383;
	setp.gt.u64 	%p124, %rd58, 288;
	ld.shared.u64 	%rd385, [_ZZN3cub18CUB_300001_SM_10006detail6reduce28DeviceReduceSingleTileKernelINS2_10policy_hubIlyN4cuda3std3__44plusIlEEE10Policy1000EN6thrust24THRUST_300001_SM_1000_NS18transform_iteratorI6is_posNSD_10device_ptrIlEEllEEPlyS9_llNS7_10__identityEEEvT0_T1_T2_T3_T4_T6_E12temp_storage+88];
	selp.b64 	%rd386, %rd385, 0, %p124;
	add.s64 	%rd387, %rd384, %rd386;
	setp.gt.u64 	%p125, %rd58, 320;
	ld.shared.u64 	%rd388, [_ZZN3cub18CUB_300001_SM_10006detail6reduce28DeviceReduceSingleTileKernelINS2_10policy_hubIlyN4cuda3std3__44plusIlEEE10Policy1000EN6thrust24THRUST_300001_SM_1000_NS18transform_iteratorI6is_posNSD_10device_ptrIlEEllEEPlyS9_llNS7_10__identityEEEvT0_T1_T2_T3_T4_T6_E12temp_storage+96];
	selp.b64 	%rd389, %rd388, 0, %p125;
	add.s64 	%rd390, %rd387, %rd389;
	setp.gt.u64 	%p126, %rd58, 352;
	ld.shared.u64 	%rd391, [_ZZN3cub18CUB_300001_SM_10006detail6reduce28DeviceReduceSingleTileKernelINS2_10policy_hubIlyN4cuda3std3__44plusIlEEE10Policy1000EN6thrust24THRUST_300001_SM_1000_NS18transform_iteratorI6is_posNSD_10device_ptrIlEEllEEPlyS9_llNS7_10__identityEEEvT0_T1_T2_T3_T4_T6_E12temp_storage+104];
	selp.b64 	%rd392, %rd391, 0, %p126;
	add.s64 	%rd393, %rd390, %rd392;
	setp.gt.u64 	%p127, %rd58, 384;
	ld.shared.u64 	%rd394, [_ZZN3cub18CUB_300001_SM_10006detail6reduce28DeviceReduceSingleTileKernelINS2_10policy_hubIlyN4cuda3std3__44plusIlEEE10Policy1000EN6thrust24THRUST_300001_SM_1000_NS18transform_iteratorI6is_posNSD_10device_ptrIlEEllEEPlyS9_llNS7_10__identityEEEvT0_T1_T2_T3_T4_T6_E12temp_storage+112];
	selp.b64 	%rd395, %rd394, 0, %p127;
	add.s64 	%rd396, %rd393, %rd395;
	setp.gt.u64 	%p128, %rd58, 416;
	ld.shared.u64 	%rd397, [_ZZN3cub18CUB_300001_SM_10006detail6reduce28DeviceReduceSingleTileKernelINS2_10policy_hubIlyN4cuda3std3__44plusIlEEE10Policy1000EN6thrust24THRUST_300001_SM_1000_NS18transform_iteratorI6is_posNSD_10device_ptrIlEEllEEPlyS9_llNS7_10__identityEEEvT0_T1_T2_T3_T4_T6_E12temp_storage+120];
	selp.b64 	%rd398, %rd397, 0, %p128;
	add.s64 	%rd399, %rd396, %rd398;
	setp.gt.u64 	%p129, %rd58, 448;
	ld.shared.u64 	%rd400, [_ZZN3cub18CUB_300001_SM_10006detail6reduce28DeviceReduceSingleTileKernelINS2_10policy_hubIlyN4cuda3std3__44plusIlEEE10Policy1000EN6thrust24THRUST_300001_SM_1000_NS18transform_iteratorI6is_posNSD_10device_ptrIlEEllEEPlyS9_llNS7_10__identityEEEvT0_T1_T2_T3_T4_T6_E12temp_storage+128];
	selp.b64 	%rd401, %rd400, 0, %p129;
	add.s64 	%rd402, %rd399, %rd401;
	setp.gt.u64 	%p130, %rd58, 480;
	ld.shared.u64 	%rd403, [_ZZN3cub18CUB_300001_SM_10006detail6reduce28DeviceReduceSingleTileKernelINS2_10policy_hubIlyN4cuda3std3__44plusIlEEE10Policy1000EN6thrust24THRUST_300001_SM_1000_NS18transform_iteratorI6is_posNSD_10device_ptrIlEEllEEPlyS9_llNS7_10__identityEEEvT0_T1_T2_T3_T4_T6_E12temp_storage+136];
	selp.b64 	%rd404, %rd403, 0, %p130;
	add.s64 	%rd475, %rd402, %rd404;
	bra.uni 	$L__BB21_49;
$L__BB21_28:
	mov.u32 	%r24, %tid.x;
	cvt.u64.u32 	%rd25, %r24;
	mul.wide.u32 	%rd62, %r24, 8;
	add.s64 	%rd26, %rd2, %rd62;
	ld.global.u64 	%rd63, [%rd26];
	setp.gt.s64 	%p3, %rd63, 0;
	selp.u64 	%rd64, 1, 0, %p3;
	ld.global.u64 	%rd65, [%rd26+4096];
	setp.gt.s64 	%p4, %rd65, 0;
	selp.u64 	%rd66, 1, 0, %p4;
	ld.global.u64 	%rd67, [%rd26+8192];
	setp.gt.s64 	%p5, %rd67, 0;
	selp.u64 	%rd68, 1, 0, %p5;
	ld.global.u64 	%rd69, [%rd26+12288];
	setp.gt.s64 	%p6, %rd69, 0;
	selp.u64 	%rd70, 1, 0, %p6;
	ld.global.u64 	%rd71, [%rd26+16384];
	setp.gt.s64 	%p7, %rd71, 0;
	selp.u64 	%rd72, 1, 0, %p7;
	ld.global.u64 	%rd73, [%rd26+20480];
	setp.gt.s64 	%p8, %rd73, 0;
	selp.u64 	%rd74, 1, 0, %p8;
	ld.global.u64 	%rd75, [%rd26+24576];
	setp.gt.s64 	%p9, %rd75, 0;
	selp.u64 	%rd76, 1, 0, %p9;
	add.s64 	%rd77, %rd66, %rd64;
	add.s64 	%rd78, %rd77, %rd68;
	add.s64 	%rd79, %rd78, %rd70;
	add.s64 	%rd80, %rd79, %rd72;
	add.s64 	%rd81, %rd80, %rd74;
	add.s64 	%rd474, %rd81, %rd76;
	add.s64 	%rd28, %rd58, -3584;
	setp.lt.u64 	%p10, %rd28, 3584;
	mov.b64 	%rd462, 3584;
	@%p10 bra 	$L__BB21_32;
	mov.b64 	%rd462, 3584;
$L__BB21_30:
	shl.b64 	%rd83, %rd462, 3;
	add.s64 	%rd84, %rd26, %rd83;
	ld.global.u64 	%rd85, [%rd84];
	setp.gt.s64 	%p11, %rd85, 0;
	selp.u64 	%rd86, 1, 0, %p11;
	ld.global.u64 	%rd87, [%rd84+4096];
	setp.gt.s64 	%p12, %rd87, 0;
	selp.u64 	%rd88, 1, 0, %p12;
	ld.global.u64 	%rd89, [%rd84+8192];
	setp.gt.s64 	%p13, %rd89, 0;
	selp.u64 	%rd90, 1, 0, %p13;
	ld.global.u64 	%rd91, [%rd84+12288];
	setp.gt.s64 	%p14, %rd91, 0;
	selp.u64 	%rd92, 1, 0, %p14;
	ld.global.u64 	%rd93, [%rd84+16384];
	setp.gt.s64 	%p15, %rd93, 0;
	selp.u64 	%rd94, 1, 0, %p15;
	ld.global.u64 	%rd95, [%rd84+20480];
	setp.gt.s64 	%p16, %rd95, 0;
	selp.u64 	%rd96, 1, 0, %p16;
	ld.global.u64 	%rd97, [%rd84+24576];
	setp.gt.s64 	%p17, %rd97, 0;
	selp.u64 	%rd98, 1, 0, %p17;
	add.s64 	%rd99, %rd474, %rd86;
	add.s64 	%rd100, %rd99, %rd88;
	add.s64 	%rd101, %rd100, %rd90;
	add.s64 	%rd102, %rd101, %rd92;
	add.s64 	%rd103, %rd102, %rd94;
	add.s64 	%rd104, %rd103, %rd96;
	add.s64 	%rd474, %rd104, %rd98;
	sub.s64 	%rd105, %rd58, %rd462;
	setp.lt.u64 	%p18, %rd105, 3584;
	@%p18 bra 	$L__BB21_45;
	add.s64 	%rd462, %rd462, 3584;
	setp.le.u64 	%p19, %rd462, %rd28;
	@%p19 bra 	$L__BB21_30;
$L__BB21_32:
	setp.le.u64 	%p20, %rd58, %rd462;
	cvt.u32.u64 	%r52, %rd462;
	cvt.u32.u64 	%r53, %rd58;
	sub.s32 	%r54, %r53, %r52;
	setp.ge.s32 	%p21, %r24, %r54;
	or.pred  	%p22, %p20, %p21;
	@%p22 bra 	$L__BB21_45;
	not.b32 	%r57, %r24;
	add.s32 	%r58, %r57, %r53;
	sub.s32 	%r60, %r58, %r52;
	shr.u32 	%r61, %r60, 9;
	add.s32 	%r25, %r61, 1;
	and.b32  	%r26, %r25, 15;
	setp.lt.u32 	%p23, %r60, 7680;
	mov.u32 	%r252, %r24;
	@%p23 bra 	$L__BB21_36;
	and.b32  	%r62, %r25, 16777200;
	neg.s32 	%r250, %r62;
	add.s64 	%rd107, %rd462, %rd25;
	shl.b64 	%rd108, %rd107, 3;
	add.s64 	%rd109, %rd108, %rd2;
	add.s64 	%rd464, %rd109, 32768;
	mov.u32 	%r252, %r24;
$L__BB21_35:
	.pragma "nounroll";
	ld.global.u64 	%rd110, [%rd464+-32768];
	setp.gt.s64 	%p24, %rd110, 0;
	selp.u64 	%rd111, 1, 0, %p24;
	add.s64 	%rd112, %rd474, %rd111;
	ld.global.u64 	%rd113, [%rd464+-28672];
	setp.gt.s64 	%p25, %rd113, 0;
	selp.u64 	%rd114, 1, 0, %p25;
	add.s64 	%rd115, %rd112, %rd114;
	ld.global.u64 	%rd116, [%rd464+-24576];
	setp.gt.s64 	%p26, %rd116, 0;
	selp.u64 	%rd117, 1, 0, %p26;
	add.s64 	%rd118, %rd115, %rd117;
	ld.global.u64 	%rd119, [%rd464+-20480];
	setp.gt.s64 	%p27, %rd119, 0;
	selp.u64 	%rd120, 1, 0, %p27;
	add.s64 	%rd121, %rd118, %rd120;
	ld.global.u64 	%rd122, [%rd464+-16384];
	setp.gt.s64 	%p28, %rd122, 0;
	selp.u64 	%rd123, 1, 0, %p28;
	add.s64 	%rd124, %rd121, %rd123;
	ld.global.u64 	%rd125, [%rd464+-12288];
	setp.gt.s64 	%p29, %rd125, 0;
	selp.u64 	%rd126, 1, 0, %p29;
	add.s64 	%rd127, %rd124, %rd126;
	ld.global.u64 	%rd128, [%rd464+-8192];
	setp.gt.s64 	%p30, %rd128, 0;
	selp.u64 	%rd129, 1, 0, %p30;
	add.s64 	%rd130, %rd127, %rd129;
	ld.global.u64 	%rd131, [%rd464+-4096];
	setp.gt.s64 	%p31, %rd131, 0;
	selp.u64 	%rd132, 1, 0, %p31;
	add.s64 	%rd133, %rd130, %rd132;
	ld.global.u64 	%rd134, [%rd464];
	setp.gt.s64 	%p32, %rd134, 0;
	selp.u64 	%rd135, 1, 0, %p32;
	add.s64 	%rd136, %rd133, %rd135;
	ld.global.u64 	%rd137, [%rd464+4096];
	setp.gt.s64 	%p33, %rd137, 0;
	selp.u64 	%rd138, 1, 0, %p33;
	add.s64 	%rd139, %rd136, %rd138;
	ld.global.u64 	%rd140, [%rd464+8192];
	setp.gt.s64 	%p34, %rd140, 0;
	selp.u64 	%rd141, 1, 0, %p34;
	add.s64 	%rd142, %rd139, %rd141;
	ld.global.u64 	%rd143, [%rd464+12288];
	setp.gt.s64 	%p35, %rd143, 0;
	selp.u64 	%rd144, 1, 0, %p35;
	add.s64 	%rd145, %rd142, %rd144;
	ld.global.u64 	%rd146, [%rd464+16384];
	setp.gt.s64 	%p36, %rd146, 0;
	selp.u64 	%rd147, 1, 0, %p36;
	add.s64 	%rd148, %rd145, %rd147;
	ld.global.u64 	%rd149, [%rd464+20480];
	setp.gt.s64 	%p37, %rd149, 0;
	selp.u64 	%rd150, 1, 0, %p37;
	add.s64 	%rd151, %rd148, %rd150;
	ld.global.u64 	%rd152, [%rd464+24576];
	setp.gt.s64 	%p38, %rd152, 0;
	selp.u64 	%rd153, 1, 0, %p38;
	add.s64 	%rd154, %rd151, %rd153;
	ld.global.u64 	%rd155, [%rd464+28672];
	setp.gt.s64 	%p39, %rd155, 0;
	selp.u64 	%rd156, 1, 0, %p39;
	add.s64 	%rd474, %rd154, %rd156;
	add.s32 	%r252, %r252, 8192;
	add.s32 	%r250, %r250, 16;
	add.s64 	%rd464, %rd464, 65536;
	setp.ne.s32 	%p40, %r250, 0;
	@%p40 bra 	$L__BB21_35;
$L__BB21_36:
	setp.eq.s32 	%p41, %r26, 0;
	@%p41 bra 	$L__BB21_45;
	and.b32  	%r33, %r25, 7;
	setp.lt.u32 	%p42, %r26, 8;
	@%p42 bra 	$L__BB21_39;
	cvt.u64.u32 	%rd158, %r252;
	add.s64 	%rd159, %rd462, %rd158;
	shl.b64 	%rd160, %rd159, 3;
	add.s64 	%rd161, %rd2, %rd160;
	ld.global.u64 	%rd162, [%rd161];
	setp.gt.s64 	%p43, %rd162, 0;
	selp.u64 	%rd163, 1, 0, %p43;
	add.s64 	%rd164, %rd474, %rd163;
	ld.global.u64 	%rd165, [%rd161+4096];
	setp.gt.s64 	%p44, %rd165, 0;
	selp.u64 	%rd166, 1, 0, %p44;
	add.s64 	%rd167, %rd164, %rd166;
	ld.global.u64 	%rd168, [%rd161+8192];
	setp.gt.s64 	%p45, %rd168, 0;
	selp.u64 	%rd169, 1, 0, %p45;
	add.s64 	%rd170, %rd167, %rd169;
	ld.global.u64 	%rd171, [%rd161+12288];
	setp.gt.s64 	%p46, %rd171, 0;
	selp.u64 	%rd172, 1, 0, %p46;
	add.s64 	%rd173, %rd170, %rd172;
	ld.global.u64 	%rd174, [%rd161+16384];
	setp.gt.s64 	%p47, %rd174, 0;
	selp.u64 	%rd175, 1, 0, %p47;
	add.s64 	%rd176, %rd173, %rd175;
	ld.global.u64 	%rd177, [%rd161+20480];
	setp.gt.s64 	%p48, %rd177, 0;
	selp.u64 	%rd178, 1, 0, %p48;
	add.s64 	%rd179, %rd176, %rd178;
	ld.global.u64 	%rd180, [%rd161+24576];
	setp.gt.s64 	%p49, %rd180, 0;
	selp.u64 	%rd181, 1, 0, %p49;
	add.s64 	%rd182, %rd179, %rd181;
	ld.global.u64 	%rd183, [%rd161+28672];
	setp.gt.s64 	%p50, %rd183, 0;
	selp.u64 	%rd184, 1, 0, %p50;
	add.s64 	%rd474, %rd182, %rd184;
	add.s32 	%r252, %r252, 4096;
$L__BB21_39:
	setp.eq.s32 	%p51, %r33, 0;
	@%p51 bra 	$L__BB21_45;
	and.b32  	%r36, %r25, 3;
	setp.lt.u32 	%p52, %r33, 4;
	@%p52 bra 	$L__BB21_42;
	cvt.u64.u32 	%rd186, %r252;
	add.s64 	%rd187, %rd462, %rd186;
	shl.b64 	%rd188, %rd187, 3;
	add.s64 	%rd189, %rd2, %rd188;
	ld.global.u64 	%rd190, [%rd189];
	setp.gt.s64 	%p53, %rd190, 0;
	selp.u64 	%rd191, 1, 0, %p53;
	add.s64 	%rd192, %rd474, %rd191;
	ld.global.u64 	%rd193, [%rd189+4096];
	setp.gt.s64 	%p54, %rd193, 0;
	selp.u64 	%rd194, 1, 0, %p54;
	add.s64 	%rd195, %rd192, %rd194;
	ld.global.u64 	%rd196, [%rd189+8192];
	setp.gt.s64 	%p55, %rd196, 0;
	selp.u64 	%rd197, 1, 0, %p55;
	add.s64 	%rd198, %rd195, %rd197;
	ld.global.u64 	%rd199, [%rd189+12288];
	setp.gt.s64 	%p56, %rd199, 0;
	selp.u64 	%rd200, 1, 0, %p56;
	add.s64 	%rd474, %rd198, %rd200;
	add.s32 	%r252, %r252, 2048;
$L__BB21_42:
	setp.eq.s32 	%p57, %r36, 0;
	@%p57 bra 	$L__BB21_45;
	cvt.u64.u32 	%rd201, %r252;
	add.s64 	%rd202, %rd462, %rd201;
	shl.b64 	%rd203, %rd202, 3;
	add.s64 	%rd472, %rd2, %rd203;
	neg.s32 	%r255, %r36;
$L__BB21_44:
	.pragma "nounroll";
	ld.global.u64 	%rd204, [%rd472];
	setp.gt.s64 	%p58, %rd204, 0;
	selp.u64 	%rd205, 1, 0, %p58;
	add.s64 	%rd474, %rd474, %rd205;
	add.s64 	%rd472, %rd472, 4096;
	add.s32 	%r255, %r255, 1;
	setp.ne.s32 	%p59, %r255, 0;
	@%p59 bra 	$L__BB21_44;
$L__BB21_45:
	// begin inline asm
	mov.u32 %r63, %laneid;
	// end inline asm
	mov.b64 	{%r65, %r70}, %rd474;
	mov.b32 	%r71, 1;
	mov.b32 	%r112, 31;
	mov.b32 	%r113, -1;
	// begin inline asm
	shfl.sync.down.b32 %r64, %r65, %r71, %r112, %r113;
	// end inline asm
	// begin inline asm
	shfl.sync.down.b32 %r69, %r70, %r71, %r112, %r113;
	// end inline asm
	mov.b64 	%rd206, {%r64, %r69};
	setp.gt.s32 	%p60, %r63, 30;
	selp.b64 	%rd207, 0, %rd206, %p60;
	add.s64 	%rd208, %rd207, %rd474;
	mov.b64 	{%r75, %r80}, %rd208;
	mov.b32 	%r81, 2;
	// begin inline asm
	shfl.sync.down.b32 %r74, %r75, %r81, %r112, %r113;
	// end inline asm
	// begin inline asm
	shfl.sync.down.b32 %r79, %r80, %r81, %r112, %r113;
	// end inline asm
	mov.b64 	%rd209, {%r74, %r79};
	setp.gt.s32 	%p61, %r63, 29;
	selp.b64 	%rd210, 0, %rd209, %p61;
	add.s64 	%rd211, %rd210, %rd208;
	mov.b64 	{%r85, %r90}, %rd211;
	mov.b32 	%r91, 4;
	// begin inline asm
	shfl.sync.down.b32 %r84, %r85, %r91, %r112, %r113;
	// end inline asm
	// begin inline asm
	shfl.sync.down.b32 %r89, %r90, %r91, %r112, %r113;
	// end inline asm
	mov.b64 	%rd212, {%r84, %r89};
	setp.gt.s32 	%p62, %r63, 27;
	selp.b64 	%rd213, 0, %rd212, %p62;
	add.s64 	%rd214, %rd213, %rd211;
	mov.b64 	{%r95, %r100}, %rd214;
	mov.b32 	%r101, 8;
	// begin inline asm
	shfl.sync.down.b32 %r94, %r95, %r101, %r112, %r113;
	// end inline asm
	// begin inline asm
	shfl.sync.down.b32 %r99, %r100, %r101, %r112, %r113;
	// end inline asm
	mov.b64 	%rd215, {%r94, %r99};
	setp.gt.s32 	%p63, %r63, 23;
	selp.b64 	%rd216, 0, %rd215, %p63;
	add.s64 	%rd217, %rd216, %rd214;
	mov.b64 	{%r105, %r110}, %rd217;
	mov.b32 	%r111, 16;
	// begin inline asm
	shfl.sync.down.b32 %r104, %r105, %r111, %r112, %r113;
	// end inline asm
	// begin inline asm
	shfl.sync.down.b32 %r109, %r110, %r111, %r112, %r113;
	// end inline asm
	mov.b64 	%rd218, {%r104, %r109};
	setp.gt.s32 	%p64, %r63, 15;
	selp.b64 	%rd219, 0, %rd218, %p64;
	add.s64 	%rd475, %rd219, %rd217;
	setp.ne.s32 	%p65, %r63, 0;
	@%p65 bra 	$L__BB21_47;
	shr.u32 	%r114, %r24, 2;
	and.b32  	%r115, %r114, 248;
	mov.u32 	%r116, _ZZN3cub18CUB_300001_SM_10006detail6reduce28DeviceReduceSingleTileKernelINS2_10policy_hubIlyN4cuda3std3__44plusIlEEE10Policy1000EN6thrust24THRUST_300001_SM_1000_NS18transform_iteratorI6is_posNSD_10device_ptrIlEEllEEPlyS9_llNS7_10__identityEEEvT0_T1_T2_T3_T4_T6_E12temp_storage;
	add.s32 	%r117, %r116, %r115;
	st.shared.u64 	[%r117+16], %rd475;
$L__BB21_47:
	bar.sync 	0;
	setp.ne.s32 	%p66, %r24, 0;
	@%p66 bra 	$L__BB21_49;
	ld.shared.u64 	%rd220, [_ZZN3cub18CUB_300001_SM_10006detail6reduce28DeviceReduceSingleTileKernelINS2_10policy_hubIlyN4cuda3std3__44plusIlEEE10Policy1000EN6thrust24THRUST_300001_SM_1000_NS18transform_iteratorI6is_posNSD_10device_ptrIlEEllEEPlyS9_llNS7_10__identityEEEvT0_T1_T2_T3_T4_T6_E12temp_storage+24];
	add.s64 	%rd221, %rd220, %rd475;
	ld.shared.u64 	%rd222, [_ZZN3cub18CUB_300001_SM_10006detail6reduce28DeviceReduceSingleTileKernelINS2_10policy_hubIlyN4cuda3std3__44plusIlEEE10Policy1000EN6thrust24THRUST_300001_SM_1000_NS18transform_iteratorI6is_posNSD_10device_ptrIlEEllEEPlyS9_llNS7_10__identityEEEvT0_T1_T2_T3_T4_T6_E12temp_storage+32];
	add.s64 	%rd223, %rd221, %rd222;
	ld.shared.u64 	%rd224, [_ZZN3cub18CUB_300001_SM_10006detail6reduce28DeviceReduceSingleTileKernelINS2_10policy_hubIlyN4cuda3std3__44plusIlEEE10Policy1000EN6thrust24THRUST_300001_SM_1000_NS18transform_iteratorI6is_posNSD_10device_ptrIlEEllEEPlyS9_llNS7_10__identityEEEvT0_T1_T2_T3_T4_T6_E12temp_storage+40];
	add.s64 	%rd225, %rd223, %rd224;
	ld.shared.u64 	%rd226, [_ZZN3cub18CUB_300001_SM_10006detail6reduce28DeviceReduceSingleTileKernelINS2_10policy_hubIlyN4cuda3std3__44plusIlEEE10Policy1000EN6thrust24THRUST_300001_SM_1000_NS18transform_iteratorI6is_posNSD_10device_ptrIlEEllEEPlyS9_llNS7_10__identityEEEvT0_T1_T2_T3_T4_T6_E12temp_storage+48];
	add.s64 	%rd227, %rd225, %rd226;
	ld.shared.u64 	%rd228, [_ZZN3cub18CUB_300001_SM_10006detail6reduce28DeviceReduceSingleTileKernelINS2_10policy_hubIlyN4cuda3std3__44plusIlEEE10Policy1000EN6thrust24THRUST_300001_SM_1000_NS18transform_iteratorI6is_posNSD_10device_ptrIlEEllEEPlyS9_llNS7_10__identityEEEvT0_T1_T2_T3_T4_T6_E12temp_storage+56];
	add.s64 	%rd229, %rd227, %rd228;
	ld.shared.u64 	%rd230, [_ZZN3cub18CUB_300001_SM_10006detail6reduce28DeviceReduceSingleTileKernelINS2_10policy_hubIlyN4cuda3std3__44plusIlEEE10Policy1000EN6thrust24THRUST_300001_SM_1000_NS18transform_iteratorI6is_posNSD_10device_ptrIlEEllEEPlyS9_llNS7_10__identityEEEvT0_T1_T2_T3_T4_T6_E12temp_storage+64];
	add.s64 	%rd231, %rd229, %rd230;
	ld.shared.u64 	%rd232, [_ZZN3cub18CUB_300001_SM_10006detail6reduce28DeviceReduceSingleTileKernelINS2_10policy_hubIlyN4cuda3std3__44plusIlEEE10Policy1000EN6thrust24THRUST_300001_SM_1000_NS18transform_iteratorI6is_posNSD_10device_ptrIlEEllEEPlyS9_llNS7_10__identityEEEvT0_T1_T2_T3_T4_T6_E12temp_storage+72];
	add.s64 	%rd233, %rd231, %rd232;
	ld.shared.u64 	%rd234, [_ZZN3cub18CUB_300001_SM_10006detail6reduce28DeviceReduceSingleTileKernelINS2_10policy_hubIlyN4cuda3std3__44plusIlEEE10Policy1000EN6thrust24THRUST_300001_SM_1000_NS18transform_iteratorI6is_posNSD_10device_ptrIlEEllEEPlyS9_llNS7_10__identityEEEvT0_T1_T2_T3_T4_T6_E12temp_storage+80];
	add.s64 	%rd235, %rd233, %rd234;
	ld.shared.u64 	%rd236, [_ZZN3cub18CUB_300001_SM_10006detail6reduce28DeviceReduceSingleTileKernelINS2_10policy_hubIlyN4cuda3std3__44plusIlEEE10Policy1000EN6thrust24THRUST_300001_SM_1000_NS18transform_iteratorI6is_posNSD_10device_ptrIlEEllEEPlyS9_llNS7_10__identityEEEvT0_T1_T2_T3_T4_T6_E12temp_storage+88];
	add.s64 	%rd237, %rd235, %rd236;
	ld.shared.u64 	%rd238, [_ZZN3cub18CUB_300001_SM_10006detail6reduce28DeviceReduceSingleTileKernelINS2_10policy_hubIlyN4cuda3std3__44plusIlEEE10Policy1000EN6thrust24THRUST_300001_SM_1000_NS18transform_iteratorI6is_posNSD_10device_ptrIlEEllEEPlyS9_llNS7_10__identityEEEvT0_T1_T2_T3_T4_T6_E12temp_storage+96];
	add.s64 	%rd239, %rd237, %rd238;
	ld.shared.u64 	%rd240, [_ZZN3cub18CUB_300001_SM_10006detail6reduce28DeviceReduceSingleTileKernelINS2_10policy_hubIlyN4cuda3std3__44plusIlEEE10Policy1000EN6thrust24THRUST_300001_SM_1000_NS18transform_iteratorI6is_posNSD_10device_ptrIlEEllEEPlyS9_llNS7_10__identityEEEvT0_T1_T2_T3_T4_T6_E12temp_storage+104];
	add.s64 	%rd241, %rd239, %rd240;
	ld.shared.u64 	%rd242, [_ZZN3cub18CUB_300001_SM_10006detail6reduce28DeviceReduceSingleTileKernelINS2_10policy_hubIlyN4cuda3std3__44plusIlEEE10Policy1000EN6thrust24THRUST_300001_SM_1000_NS18transform_iteratorI6is_posNSD_10device_ptrIlEEllEEPlyS9_llNS7_10__identityEEEvT0_T1_T2_T3_T4_T6_E12temp_storage+112];
	add.s64 	%rd243, %rd241, %rd242;
	ld.shared.u64 	%rd244, [_ZZN3cub18CUB_300001_SM_10006detail6reduce28DeviceReduceSingleTileKernelINS2_10policy_hubIlyN4cuda3std3__44plusIlEEE10Policy1000EN6thrust24THRUST_300001_SM_1000_NS18transform_iteratorI6is_posNSD_10device_ptrIlEEllEEPlyS9_llNS7_10__identityEEEvT0_T1_T2_T3_T4_T6_E12temp_storage+120];
	add.s64 	%rd245, %rd243, %rd244;
	ld.shared.u64 	%rd246, [_ZZN3cub18CUB_300001_SM_10006detail6reduce28DeviceReduceSingleTileKernelINS2_10policy_hubIlyN4cuda3std3__44plusIlEEE10Policy1000EN6thrust24THRUST_300001_SM_1000_NS18transform_iteratorI6is_posNSD_10device_ptrIlEEllEEPlyS9_llNS7_10__identityEEEvT0_T1_T2_T3_T4_T6_E12temp_storage+128];
	add.s64 	%rd247, %rd245, %rd246;
	ld.shared.u64 	%rd248, [_ZZN3cub18CUB_300001_SM_10006detail6reduce28DeviceReduceSingleTileKernelINS2_10policy_hubIlyN4cuda3std3__44plusIlEEE10Policy1000EN6thrust24THRUST_300001_SM_1000_NS18transform_iteratorI6is_posNSD_10device_ptrIlEEllEEPlyS9_llNS7_10__identityEEEvT0_T1_T2_T3_T4_T6_E12temp_storage+136];
	add.s64 	%rd475, %rd247, %rd248;
$L__BB21_49:
	mov.u32 	%r240, %tid.x;
	setp.ne.s32 	%p138, %r240, 0;
	@%p138 bra 	$L__BB21_51;
	add.s64 	%rd448, %rd475, %rd59;
	st.global.u64 	[%rd1], %rd448;
$L__BB21_51:
	ret;

}
	// .globl	_ZN3cub18CUB_300001_SM_10006detail6reduce18DeviceReduceKernelINS2_10policy_hubIlyN4cuda3std3__44plusIlEEE10Policy1000EN6thrust24THRUST_300001_SM_1000_NS18transform_iteratorI6is_posNSD_10device_ptrIlEEllEEyS9_lNS7_10__identityEEEvT0_PT3_T1_NS0_13GridEvenShareISN_EET2_T4_
.visible .entry _ZN3cub18CUB_300001_SM_10006detail6reduce18DeviceReduceKernelINS2_10policy_hubIlyN4cuda3std3__44plusIlEEE10Policy1000EN6thrust24THRUST_300001_SM_1000_NS18transform_iteratorI6is_posNSD_10device_ptrIlEEllEEyS9_lNS7_10__identityEEEvT0_PT3_T1_NS0_13GridEvenShareISN_EET2_T4_(
	.param .align 8 .b8 _ZN3cub18CUB_300001_SM_10006detail6reduce18DeviceReduceKernelINS2_10policy_hubIlyN4cuda3std3__44plusIlEEE10Policy1000EN6thrust24THRUST_300001_SM_1000_NS18transform_iteratorI6is_posNSD_10device_ptrIlEEllEEyS9_lNS7_10__identityEEEvT0_PT3_T1_NS0_13GridEvenShareISN_EET2_T4__param_0[16],
	.param .u64 .ptr .align 1 _ZN3cub18CUB_300001_SM_10006detail6reduce18DeviceReduceKernelINS2_10policy_hubIlyN4cuda3std3__44plusIlEEE10Policy1000EN6thrust24THRUST_300001_SM_1000_NS18transform_iteratorI6is_posNSD_10device_ptrIlEEllEEyS9_lNS7_10__identityEEEvT0_PT3_T1_NS0_13GridEvenShareISN_EET2_T4__param_1,
	.param .u64 _ZN3cub18CUB_300001_SM_10006detail6reduce18DeviceReduceKernelINS2_10policy_hubIlyN4cuda3std3__44plusIlEEE10Policy1000EN6thrust24THRUST_300001_SM_1000_NS18transform_iteratorI6is_posNSD_10device_ptrIlEEllEEyS9_lNS7_10__identityEEEvT0_PT3_T1_NS0_13GridEvenShareISN_EET2_T4__param_2,
	.param .align 8 .b8 _ZN3cub18CUB_300001_SM_10006detail6reduce18DeviceReduceKernelINS2_10policy_hubIlyN4cuda3std3__44plusIlEEE10Policy1000EN6thrust24THRUST_300001_SM_1000_NS18transform_iteratorI6is_posNSD_10device_ptrIlEEllEEyS9_lNS7_10__identityEEEvT0_PT3_T1_NS0_13GridEvenShareISN_EET2_T4__param_3[72],
	.param .align 1 .b8 _ZN3cub18CUB_300001_SM_10006detail6reduce18DeviceReduceKernelINS2_10policy_hubIlyN4cuda3std3__44plusIlEEE10Policy1000EN6thrust24THRUST_300001_SM_1000_NS18transform_iteratorI6is_posNSD_10device_ptrIlEEllEEyS9_lNS7_10__identityEEEvT0_PT3_T1_NS0_13GridEvenShareISN_EET2_T4__param_4[1],
	.param .align 1 .b8 _ZN3cub18CUB_300001_SM_10006detail6reduce18DeviceReduceKernelINS2_10policy_hubIlyN4cuda3std3__44plusIlEEE10Policy1000EN6thrust24THRUST_300001_SM_1000_NS18transform_iteratorI6is_posNSD_10device_ptrIlEEllEEyS9_lNS7_10__identityEEEvT0_PT3_T1_NS0_13GridEvenShareISN_EET2_T4__param_5[1]
)
.maxntid 512
{
	.reg .pred 	%p<138>;
	.reg .b16 	%rs<4>;
	.reg .b32 	%r<280>;
	.reg .b64 	%rd<493>;
	// demoted variable
	.shared .align 8 .b8 _ZZN3cub18CUB_300001_SM_10006detail6reduce18DeviceReduceKernelINS2_10policy_hubIlyN4cuda3std3__44plusIlEEE10Policy1000EN6thrust24THRUST_300001_SM_1000_NS18transform_iteratorI6is_posNSD_10device_ptrIlEEllEEyS9_lNS7_10__identityEEEvT0_PT3_T1_NS0_13GridEvenShareISN_EET2_T4_E12temp_storage[152];
	ld.param.u64 	%rd1, [_ZN3cub18CUB_300001_SM_10006detail6reduce18DeviceReduceKernelINS2_10policy_hubIlyN4cuda3std3__44plusIlEEE10Policy1000EN6thrust24THRUST_300001_SM_1000_NS18transform_iteratorI6is_posNSD_10device_ptrIlEEllEEyS9_lNS7_10__identityEEEvT0_PT3_T1_NS0_13GridEvenShareISN_EET2_T4__param_3+32];
	ld.param.u32 	%r1, [_ZN3cub18CUB_300001_SM_10006detail6reduce18DeviceReduceKernelINS2_10policy_hubIlyN4cuda3std3__44plusIlEEE10Policy1000EN6thrust24THRUST_300001_SM_1000_NS18transform_iteratorI6is_posNSD_10device_ptrIlEEllEEyS9_lNS7_10__identityEEEvT0_PT3_T1_NS0_13GridEvenShareISN_EET2_T4__param_3+40];
	ld.param.u64 	%rd64, [_ZN3cub18CUB_300001_SM_10006detail6reduce18DeviceReduceKernelINS2_10policy_hubIlyN4cuda3std3__44plusIlEEE10Policy1000EN6thrust24THRUST_300001_SM_1000_NS18transform_iteratorI6is_posNSD_10device_ptrIlEEllEEyS9_lNS7_10__identityEEEvT0_PT3_T1_NS0_13GridEvenShareISN_EET2_T4__param_0];
	cvta.to.global.u64 	%rd2, %rd64;
	mov.u32 	%r2, %ctaid.x;
	mul.lo.s32 	%r50, %r1, 3584;
	cvt.s64.s32 	%rd3, %r50;
	mul.lo.s32 	%r51, %r2, 3584;
	cvt.u64.u32 	%rd4, %r51;
	sub.s64 	%rd5, %rd1, %rd4;
	setp.gt.u64 	%p1, %rd5, 3583;
	@%p1 bra 	$L__BB22_25;
	cvt.u32.u64 	%r136, %rd4;
	cvt.u32.u64 	%r3, %rd1;
	sub.s32 	%r4, %r3, %r136;
	mov.u32 	%r5, %tid.x;
	setp.ge.s32 	%p66, %r5, %r4;
	mov.b64 	%rd476, 0;
	mov.u32 	%r267, %r5;
	@%p66 bra 	$L__BB22_3;
	add.s32 	%r138, %r136, %r5;
	mul.wide.u32 	%rd257, %r138, 8;
	add.s64 	%rd258, %rd2, %rd257;
	ld.global.u64 	%rd259, [%rd258];
	setp.gt.s64 	%p67, %rd259, 0;
	selp.u64 	%rd476, 1, 0, %p67;
	add.s32 	%r267, %r5, 512;
$L__BB22_3:
	setp.ge.s32 	%p68, %r267, %r4;
	@%p68 bra 	$L__BB22_16;
	not.b32 	%r140, %r267;
	add.s32 	%r141, %r140, %r3;
	sub.s32 	%r142, %r141, %r136;
	shr.u32 	%r143, %r142, 9;
	add.s32 	%r8, %r143, 1;
	and.b32  	%r9, %r8, 15;
	setp.lt.u32 	%p69, %r142, 7680;
	@%p69 bra 	$L__BB22_7;
	and.b32  	%r144, %r8, 16777200;
	neg.s32 	%r265, %r144;
	mul.wide.u32 	%rd261, %r2, 28672;
	mul.wide.u32 	%rd262, %r267, 8;
	add.s64 	%rd263, %rd261, %rd262;
	add.s64 	%rd264, %rd263, %rd2;
	add.s64 	%rd467, %rd264, 32768;
$L__BB22_6:
	.pragma "nounroll";
	ld.global.u64 	%rd265, [%rd467+-32768];
	setp.gt.s64 	%p70, %rd265, 0;
	selp.u64 	%rd266, 1, 0, %p70;
	add.s64 	%rd267, %rd476, %rd266;
	ld.global.u64 	%rd268, [%rd467+-28672];
	setp.gt.s64 	%p71, %rd268, 0;
	selp.u64 	%rd269, 1, 0, %p71;
	add.s64 	%rd270, %rd267, %rd269;
	ld.global.u64 	%rd271, [%rd467+-24576];
	setp.gt.s64 	%p72, %rd271, 0;
	selp.u64 	%rd272, 1, 0, %p72;
	add.s64 	%rd273, %rd270, %rd272;
	ld.global.u64 	%rd274, [%rd467+-20480];
	setp.gt.s64 	%p73, %rd274, 0;
	selp.u64 	%rd275, 1, 0, %p73;
	add.s64 	%rd276, %rd273, %rd275;
	ld.global.u64 	%rd277, [%rd467+-16384];
	setp.gt.s64 	%p74, %rd277, 0;
	selp.u64 	%rd278, 1, 0, %p74;
	add.s64 	%rd279, %rd276, %rd278;
	ld.global.u64 	%rd280, [%rd467+-12288];
	setp.gt.s64 	%p75, %rd280, 0;
	selp.u64 	%rd281, 1, 0, %p75;
	add.s64 	%rd282, %rd279, %rd281;
	ld.global.u64 	%rd283, [%rd467+-8192];
	setp.gt.s64 	%p76, %rd283, 0;
	selp.u64 	%rd284, 1, 0, %p76;
	add.s64 	%rd285, %rd282, %rd284;
	ld.global.u64 	%rd286, [%rd467+-4096];
	setp.gt.s64 	%p77, %rd286, 0;
	selp.u64 	%rd287, 1, 0, %p77;
	add.s64 	%rd288, %rd285, %rd287;
	ld.global.u64 	%rd289, [%rd467];
	setp.gt.s64 	%p78, %rd289, 0;
	selp.u64 	%rd290, 1, 0, %p78;
	add.s64 	%rd291, %rd288, %rd290;
	ld.global.u64 	%rd292, [%rd467+4096];
	setp.gt.s64 	%p79, %rd292, 0;
	selp.u64 	%rd293, 1, 0, %p79;
	add.s64 	%rd294, %rd291, %rd293;
	ld.global.u64 	%rd295, [%rd467+8192];
	setp.gt.s64 	%p80, %rd295, 0;
	selp.u64 	%rd296, 1, 0, %p80;
	add.s64 	%rd297, %rd294, %rd296;
	ld.global.u64 	%rd298, [%rd467+12288];
	setp.gt.s64 	%p81, %rd298, 0;
	selp.u64 	%rd299, 1, 0, %p81;
	add.s64 	%rd300, %rd297, %rd299;
	ld.global.u64 	%rd301, [%rd467+16384];
	setp.gt.s64 	%p82, %rd301, 0;
	selp.u64 	%rd302, 1, 0, %p82;
	add.s64 	%rd303, %rd300, %rd302;
	ld.global.u64 	%rd304, [%rd467+20480];
	setp.gt.s64 	%p83, %rd304, 0;
	selp.u64 	%rd305, 1, 0, %p83;
	add.s64 	%rd306, %rd303, %rd305;
	ld.global.u64 	%rd307, [%rd467+24576];
	setp.gt.s64 	%p84, %rd307, 0;
	selp.u64 	%rd308, 1, 0, %p84;
	add.s64 	%rd309, %rd306, %rd308;
	ld.global.u64 	%rd310, [%rd467+28672];
	setp.gt.s64 	%p85, %rd310, 0;
	selp.u64 	%rd311, 1, 0, %p85;
	add.s64 	%rd476, %rd309, %rd311;
	add.s32 	%r267, %r267, 8192;
	add.s32 	%r265, %r265, 16;
	add.s64 	%rd467, %rd467, 65536;
	setp.ne.s32 	%p86, %r265, 0;
	@%p86 bra 	$L__BB22_6;
$L__BB22_7:
	setp.eq.s32 	%p87, %r9, 0;
	@%p87 bra 	$L__BB22_16;
	and.b32  	%r16, %r8, 7;
	setp.lt.u32 	%p88, %r9, 8;
	@%p88 bra 	$L__BB22_10;
	cvt.s64.s32 	%rd313, %r267;
	add.s64 	%rd314, %rd313, %rd4;
	shl.b64 	%rd315, %rd314, 3;
	add.s64 	%rd316, %rd2, %rd315;
	ld.global.u64 	%rd317, [%rd316];
	setp.gt.s64 	%p89, %rd317, 0;
	selp.u64 	%rd318, 1, 0, %p89;
	add.s64 	%rd319, %rd476, %rd318;
	ld.global.u64 	%rd320, [%rd316+4096];
	setp.gt.s64 	%p90, %rd320, 0;
	selp.u64 	%rd321, 1, 0, %p90;
	add.s64 	%rd322, %rd319, %rd321;
	ld.global.u64 	%rd323, [%rd316+8192];
	setp.gt.s64 	%p91, %rd323, 0;
	selp.u64 	%rd324, 1, 0, %p91;
	add.s64 	%rd325, %rd322, %rd324;
	ld.global.u64 	%rd326, [%rd316+12288];
	setp.gt.s64 	%p92, %rd326, 0;
	selp.u64 	%rd327, 1, 0, %p92;
	add.s64 	%rd328, %rd325, %rd327;
	ld.global.u64 	%rd329, [%rd316+16384];
	setp.gt.s64 	%p93, %rd329, 0;
	selp.u64 	%rd330, 1, 0, %p93;
	add.s64 	%rd331, %rd328, %rd330;
	ld.global.u64 	%rd332, [%rd316+20480];
	setp.gt.s64 	%p94, %rd332, 0;
	selp.u64 	%rd333, 1, 0, %p94;
	add.s64 	%rd334, %rd331, %rd333;
	ld.global.u64 	%rd335, [%rd316+24576];
	setp.gt.s64 	%p95, %rd335, 0;
	selp.u64 	%rd336, 1, 0, %p95;
	add.s64 	%rd337, %rd334, %rd336;
	ld.global.u64 	%rd338, [%rd316+28672];
	setp.gt.s64 	%p96, %rd338, 0;
	selp.u64 	%rd339, 1, 0, %p96;
	add.s64 	%rd476, %rd337, %rd339;
	add.s32 	%r267, %r267, 4096;
$L__BB22_10:
	setp.eq.s32 	%p97, %r16, 0;
	@%p97 bra 	$L__BB22_16;
	and.b32  	%r19, %r8, 3;
	setp.lt.u32 	%p98, %r16, 4;
	@%p98 bra 	$L__BB22_13;
	cvt.s64.s32 	%rd341, %r267;
	add.s64 	%rd342, %rd341, %rd4;
	shl.b64 	%rd343, %rd342, 3;
	add.s64 	%rd344, %rd2, %rd343;
	ld.global.u64 	%rd345, [%rd344];
	setp.gt.s64 	%p99, %rd345, 0;
	selp.u64 	%rd346, 1, 0, %p99;
	add.s64 	%rd347, %rd476, %rd346;
	ld.global.u64 	%rd348, [%rd344+4096];
	setp.gt.s64 	%p100, %rd348, 0;
	selp.u64 	%rd349, 1, 0, %p100;
	add.s64 	%rd350, %rd347, %rd349;
	ld.global.u64 	%rd351, [%rd344+8192];
	setp.gt.s64 	%p101, %rd351, 0;
	selp.u64 	%rd352, 1, 0, %p101;
	add.s64 	%rd353, %rd350, %rd352;
	ld.global.u64 	%rd354, [%rd344+12288];
	setp.gt.s64 	%p102, %rd354, 0;
	selp.u64 	%rd355, 1, 0, %p102;
	add.s64 	%rd476, %rd353, %rd355;
	add.s32 	%r267, %r267, 2048;
$L__BB22_13:
	setp.eq.s32 	%p103, %r19, 0;
	@%p103 bra 	$L__BB22_16;
	mul.wide.u32 	%rd356, %r2, 28672;
	add.s64 	%rd21, %rd2, %rd356;
	neg.s32 	%r270, %r19;
$L__BB22_15:
	.pragma "nounroll";
	mul.wide.s32 	%rd357, %r267, 8;
	add.s64 	%rd358, %rd21, %rd357;
	ld.global.u64 	%rd359, [%rd358];
	setp.gt.s64 	%p104, %rd359, 0;
	selp.u64 	%rd360, 1, 0, %p104;
	add.s64 	%rd476, %rd476, %rd360;
	add.s32 	%r267, %r267, 512;
	add.s32 	%r270, %r270, 1;
	setp.ne.s32 	%p105, %r270, 0;
	@%p105 bra 	$L__BB22_15;
$L__BB22_16:
	setp.lt.s32 	%p106, %r4, 512;
	@%p106 bra 	$L__BB22_21;
	// begin inline asm
	mov.u32 %r208, %laneid;
	// end inline asm
	mov.b64 	{%r210, %r215}, %rd476;
	mov.b32 	%r216, 1;
	mov.b32 	%r257, 31;
	mov.b32 	%r258, -1;
	// begin inline asm
	shfl.sync.down.b32 %r209, %r210, %r216, %r257, %r258;
	// end inline asm
	// begin inline asm
	shfl.sync.down.b32 %r214, %r215, %r216, %r257, %r258;
	// end inline asm
	mov.b64 	%rd419, {%r209, %r214};
	setp.gt.s32 	%p130, %r208, 30;
	selp.b64 	%rd420, 0, %rd419, %p130;
	add.s64 	%rd421, %rd420, %rd476;
	mov.b64 	{%r220, %r225}, %rd421;
	mov.b32 	%r226, 2;
	// begin inline asm
	shfl.sync.down.b32 %r219, %r220, %r226, %r257, %r258;
	// end inline asm
	// begin inline asm
	shfl.sync.down.b32 %r224, %r225, %r226, %r257, %r258;
	// end inline asm
	mov.b64 	%rd422, {%r219, %r224};
	setp.gt.s32 	%p131, %r208, 29;
	selp.b64 	%rd423, 0, %rd422, %p131;
	add.s64 	%rd424, %rd423, %rd421;
	mov.b64 	{%r230, %r235}, %rd424;
	mov.b32 	%r236, 4;
	// begin inline asm
	shfl.sync.down.b32 %r229, %r230, %r236, %r257, %r258;
	// end inline asm
	// begin inline asm
	shfl.sync.down.b32 %r234, %r235, %r236, %r257, %r258;
	// end inline asm
	mov.b64 	%rd425, {%r229, %r234};
	setp.gt.s32 	%p132, %r208, 27;
	selp.b64 	%rd426, 0, %rd425, %p132;
	add.s64 	%rd427, %rd426, %rd424;
	mov.b64 	{%r240, %r245}, %rd427;
	mov.b32 	%r246, 8;
	// begin inline asm
	shfl.sync.down.b32 %r239, %r240, %r246, %r257, %r258;
	// end inline asm
	// begin inline asm
	shfl.sync.down.b32 %r244, %r245, %r246, %r257, %r258;
	// end inline asm
	mov.b64 	%rd428, {%r239, %r244};
	setp.gt.s32 	%p133, %r208, 23;
	selp.b64 	%rd429, 0, %rd428, %p133;
	add.s64 	%rd430, %rd429, %rd427;
	mov.b64 	{%r250, %r255}, %rd430;
	mov.b32 	%r256, 16;
	// begin inline asm
	shfl.sync.down.b32 %r249, %r250, %r256, %r257, %r258;
	// end inline asm
	// begin inline asm
	shfl.sync.down.b32 %r254, %r255, %r256, %r257, %r258;
	// end inline asm
	mov.b64 	%rd431, {%r249, %r254};
	setp.gt.s32 	%p134, %r208, 15;
	selp.b64 	%rd432, 0, %rd431, %p134;
	add.s64 	%rd492, %rd432, %rd430;
	setp.ne.s32 	%p135, %r208, 0;
	@%p135 bra 	$L__BB22_19;
	shr.u32 	%r259, %r5, 2;
	and.b32  	%r260, %r259, 248;
	mov.u32 	%r261, _ZZN3cub18CUB_300001_SM_10006detail6reduce18DeviceReduceKernelINS2_10policy_hubIlyN4cuda3std3__44plusIlEEE10Policy1000EN6thrust24THRUST_300001_SM_1000_NS18transform_iteratorI6is_posNSD_10device_ptrIlEEllEEyS9_lNS7_10__identityEEEvT0_PT3_T1_NS0_13GridEvenShareISN_EET2_T4_E12temp_storage;
	add.s32 	%r262, %r261, %r260;
	st.shared.u64 	[%r262+16], %rd492;
$L__BB22_19:
	bar.sync 	0;
	setp.ne.s32 	%p136, %r5, 0;
	@%p136 bra 	$L__BB22_46;
	ld.shared.u64 	%rd433, [_ZZN3cub18CUB_300001_SM_10006detail6reduce18DeviceReduceKernelINS2_10policy_hubIlyN4cuda3std3__44plusIlEEE10Policy1000EN6thrust24THRUST_300001_SM_1000_NS18transform_iteratorI6is_posNSD_10device_ptrIlEEllEEyS9_lNS7_10__identityEEEvT0_PT3_T1_NS0_13GridEvenShareISN_EET2_T4_E12temp_storage+24];
	add.s64 	%rd434, %rd433, %rd492;
	ld.shared.u64 	%rd435, [_ZZN3cub18CUB_300001_SM_10006detail6reduce18DeviceReduceKernelINS2_10policy_hubIlyN4cuda3std3__44plusIlEEE10Policy1000EN6thrust24THRUST_300001_SM_1000_NS18transform_iteratorI6is_posNSD_10device_ptrIlEEllEEyS9_lNS7_10__identityEEEvT0_PT3_T1_NS0_13GridEvenShareISN_EET2_T4_E12temp_storage+32];
	add.s64 	%rd436, %rd434, %rd435;
	ld.shared.u64 	%rd437, [_ZZN3cub18CUB_300001_SM_10006detail6reduce18DeviceReduceKernelINS2_10policy_hubIlyN4cuda3std3__44plusIlEEE10Policy1000EN6thrust24THRUST_300001_SM_1000_NS18transform_iteratorI6is_posNSD_10device_ptrIlEEllEEyS9_lNS7_10__identityEEEvT0_PT3_T1_NS0_13GridEvenShareISN_EET2_T4_E12temp_storage+40];
	add.s64 	%rd438, %rd436, %rd437;
	ld.shared.u64 	%rd439, [_ZZN3cub18CUB_300001_SM_10006detail6reduce18DeviceReduceKernelINS2_10policy_hubIlyN4cuda3std3__44plusIlEEE10Policy1000EN6thrust24THRUST_300001_SM_1000_NS18transform_iteratorI6is_posNSD_10device_ptrIlEEllEEyS9_lNS7_10__identityEEEvT0_PT3_T1_NS0_13GridEvenShareISN_EET2_T4_E12temp_storage+48];
	add.s64 	%rd440, %rd438, %rd439;
	ld.shared.u64 	%rd441, [_ZZN3cub18CUB_300001_SM_10006detail6reduce18DeviceReduceKernelINS2_10policy_hubIlyN4cuda3std3__44plusIlEEE10Policy1000EN6thrust24THRUST_300001_SM_1000_NS18transform_iteratorI6is_posNSD_10device_ptrIlEEllEEyS9_lNS7_10__identityEEEvT0_PT3_T1_NS0_13GridEvenShareISN_EET2_T4_E12temp_storage+56];
	add.s64 	%rd442, %rd440, %rd441;
	ld.shared.u64 	%rd443, [_ZZN3cub18CUB_300001_SM_10006detail6reduce18DeviceReduceKernelINS2_10policy_hubIlyN4cuda3std3__44plusIlEEE10Policy1000EN6thrust24THRUST_300001_SM_1000_NS18transform_iteratorI6is_posNSD_10device_ptrIlEEllEEyS9_lNS7_10__identityEEEvT0_PT3_T1_NS0_13GridEvenShareISN_EET2_T4_E12temp_storage+64];
	add.s64 	%rd444, %rd442, %rd443;
	ld.shared.u64 	%rd445, [_ZZN3cub18CUB_300001_SM_10006detail6reduce18DeviceReduceKernelINS2_10policy_hubIlyN4cuda3std3__44plusIlEEE10Policy1000EN6thrust24THRUST_300001_SM_1000_NS18transform_iteratorI6is_posNSD_10device_ptrIlEEllEEyS9_lNS7_10__identityEEEvT0_PT3_T1_NS0_13GridEvenShareISN_EET2_T4_E12temp_storage+72];
	add.s64 	%rd446, %rd444, %rd445;
	ld.shared.u64 	%rd447, [_ZZN3cub18CUB_300001_SM_10006detail6reduce18DeviceReduceKernelINS2_10policy_hubIlyN4cuda3std3__44plusIlEEE10Policy1000EN6thrust24THRUST_300001_SM_1000_NS18transform_iteratorI6is_posNSD_10device_ptrIlEEllEEyS9_lNS7_10__identityEEEvT0_PT3_T1_NS0_13GridEvenShareISN_EET2_T4_E12temp_storage+80];
	add.s64 	%rd448, %rd446, %rd447;
	ld.shared.u64 	%rd449, [_ZZN3cub18CUB_300001_SM_10006detail6reduce18DeviceReduceKernelINS2_10policy_hubIlyN4cuda3std3__44plusIlEEE10Policy1000EN6thrust24THRUST_300001_SM_1000_NS18transform_iteratorI6is_posNSD_10device_ptrIlEEllEEyS9_lNS7_10__identityEEEvT0_PT3_T1_NS0_13GridEvenShareISN_EET2_T4_E12temp_storage+88];
	add.s64 	%rd450, %rd448, %rd449;
	ld.shared.u64 	%rd451, [_ZZN3cub18CUB_300001_SM_10006detail6reduce18DeviceReduceKernelINS2_10policy_hubIlyN4cuda3std3__44plusIlEEE10Policy1000EN6thrust24THRUST_300001_SM_1000_NS18transform_iteratorI6is_posNSD_10device_ptrIlEEllEEyS9_lNS7_10__identityEEEvT0_PT3_T1_NS0_13GridEvenShareISN_EET2_T4_E12temp_storage+96];
	add.s64 	%rd452, %rd450, %rd451;
	ld.shared.u64 	%rd453, [_ZZN3cub18CUB_300001_SM_10006detail6reduce18DeviceReduceKernelINS2_10policy_hubIlyN4cuda3std3__44plusIlEEE10Policy1000EN6thrust24THRUST_300001_SM_1000_NS18transform_iteratorI6is_posNSD_10device_ptrIlEEllEEyS9_lNS7_10__identityEEEvT0_PT3_T1_NS0_13GridEvenShareISN_EET2_T4_E12temp_storage+104];
	add.s64 	%rd454, %rd452, %rd453;
	ld.shared.u64 	%rd455, [_ZZN3cub18CUB_300001_SM_10006detail6reduce18DeviceReduceKernelINS2_10policy_hubIlyN4cuda3std3__44plusIlEEE10Policy1000EN6thrust24THRUST_300001_SM_1000_NS18transform_iteratorI6is_posNSD_10device_ptrIlEEllEEyS9_lNS7_10__identityEEEvT0_PT3_T1_NS0_13GridEvenShareISN_EET2_T4_E12temp_storage+112];
	add.s64 	%rd456, %rd454, %rd455;
	ld.shared.u64 	%rd457, [_ZZN3cub18CUB_300001_SM_10006detail6reduce18DeviceReduceKernelINS2_10policy_hubIlyN4cuda3std3__44plusIlEEE10Policy1000EN6thrust24THRUST_300001_SM_1000_NS18transform_iteratorI6is_posNSD_10device_ptrIlEEllEEyS9_lNS7_10__identityEEEvT0_PT3_T1_NS0_13GridEvenShareISN_EET2_T4_E12temp_storage+120];
	add.s64 	%rd458, %rd456, %rd457;
	ld.shared.u64 	%rd459, [_ZZN3cub18CUB_300001_SM_10006detail6reduce18DeviceReduceKernelINS2_10policy_hubIlyN4cuda3std3__44plusIlEEE10Policy1000EN6thrust24THRUST_300001_SM_1000_NS18transform_iteratorI6is_posNSD_10device_ptrIlEEllEEyS9_lNS7_10__identityEEEvT0_PT3_T1_NS0_13GridEvenShareISN_EET2_T4_E12temp_storage+128];
	add.s64 	%rd460, %rd458, %rd459;
	ld.shared.u64 	%rd461, [_ZZN3cub18CUB_300001_SM_10006detail6reduce18DeviceReduceKernelINS2_10policy_hubIlyN4cuda3std3__44plusIlEEE10Policy1000EN6thrust24THRUST_300001_SM_1000_NS18transform_iteratorI6is_posNSD_10device_ptrIlEEllEEyS9_lNS7_10__identityEEEvT0_PT3_T1_NS0_13GridEvenShareISN_EET2_T4_E12temp_storage+136];
	add.s64 	%rd492, %rd460, %rd461;
	bra.uni 	$L__BB22_46;
$L__BB22_21:
	// begin inline asm
	mov.u32 %r145, %laneid;
	// end inline asm
	and.b32  	%r196, %r5, 992;
	add.s32 	%r197, %r196, 32;
	setp.gt.s32 	%p107, %r197, %r4;
	not.b32 	%r198, %r196;
	add.s32 	%r199, %r4, %r198;
	selp.b32 	%r194, %r199, 31, %p107;
	mov.b64 	{%r147, %r152}, %rd476;
	mov.b32 	%r153, 1;
	mov.b32 	%r195, -1;
	// begin inline asm
	shfl.sync.down.b32 %r146, %r147, %r153, %r194, %r195;
	// end inline asm
	// begin inline asm
	shfl.sync.down.b32 %r151, %r152, %r153, %r194, %r195;
	// end inline asm
	mov.b64 	%rd361, {%r146, %r151};
	setp.lt.s32 	%p108, %r145, %r194;
	selp.b64 	%rd362, %rd361, 0, %p108;
	add.s64 	%rd363, %rd362, %rd476;
	mov.b64 	{%r157, %r162}, %rd363;
	mov.b32 	%r163, 2;
	// begin inline asm
	shfl.sync.down.b32 %r156, %r157, %r163, %r194, %r195;
	// end inline asm
	// begin inline asm
	shfl.sync.down.b32 %r161, %r162, %r163, %r194, %r195;
	// end inline asm
	mov.b64 	%rd364, {%r156, %r161};
	add.s32 	%r200, %r145, 2;
	setp.gt.s32 	%p109, %r200, %r194;
	selp.b64 	%rd365, 0, %rd364, %p109;
	add.s64 	%rd366, %rd365, %rd363;
	mov.b64 	{%r167, %r172}, %rd366;
	mov.b32 	%r173, 4;
	// begin inline asm
	shfl.sync.down.b32 %r166, %r167, %r173, %r194, %r195;
	// end inline asm
	// begin inline asm
	shfl.sync.down.b32 %r171, %r172, %r173, %r194, %r195;
	// end inline asm
	mov.b64 	%rd367, {%r166, %r171};
	add.s32 	%r201, %r145, 4;
	setp.gt.s32 	%p110, %r201, %r194;
	selp.b64 	%rd368, 0, %rd367, %p110;
	add.s64 	%rd369, %rd368, %rd366;
	mov.b64 	{%r177, %r182}, %rd369;
	mov.b32 	%r183, 8;
	// begin inline asm
	shfl.sync.down.b32 %r176, %r177, %r183, %r194, %r195;
	// end inline asm
	// begin inline asm
	shfl.sync.down.b32 %r181, %r182, %r183, %r194, %r195;
	// end inline asm
	mov.b64 	%rd370, {%r176, %r181};
	add.s32 	%r202, %r145, 8;
	setp.gt.s32 	%p111, %r202, %r194;
	selp.b64 	%rd371, 0, %rd370, %p111;
	add.s64 	%rd372, %rd371, %rd369;
	mov.b64 	{%r187, %r192}, %rd372;
	mov.b32 	%r193, 16;
	// begin inline asm
	shfl.sync.down.b32 %r186, %r187, %r193, %r194, %r195;
	// end inline asm
	// begin inline asm
	shfl.sync.down.b32 %r191, %r192, %r193, %r194, %r195;
	// end inline asm
	mov.b64 	%rd373, {%r186, %r191};
	add.s32 	%r203, %r145, 16;
	setp.gt.s32 	%p112, %r203, %r194;
	selp.b64 	%rd374, 0, %rd373, %p112;
	add.s64 	%rd492, %rd374, %rd372;
	setp.ne.s32 	%p113, %r145, 0;
	@%p113 bra 	$L__BB22_23;
	shr.u32 	%r204, %r5, 2;
	and.b32  	%r205, %r204, 248;
	mov.u32 	%r206, _ZZN3cub18CUB_300001_SM_10006detail6reduce18DeviceReduceKernelINS2_10policy_hubIlyN4cuda3std3__44plusIlEEE10Policy1000EN6thrust24THRUST_300001_SM_1000_NS18transform_iteratorI6is_posNSD_10device_ptrIlEEllEEyS9_lNS7_10__identityEEEvT0_PT3_T1_NS0_13GridEvenShareISN_EET2_T4_E12temp_storage;
	add.s32 	%r207, %r206, %r205;
	st.shared.u64 	[%r207+16], %rd492;
$L__BB22_23:
	bar.sync 	0;
	setp.ne.s32 	%p114, %r5, 0;
	@%p114 bra 	$L__BB22_46;
	setp.gt.s32 	%p115, %r4, 32;
	ld.shared.u64 	%rd375, [_ZZN3cub18CUB_300001_SM_10006detail6reduce18DeviceReduceKernelINS2_10policy_hubIlyN4cuda3std3__44plusIlEEE10Policy1000EN6thrust24THRUST_300001_SM_1000_NS18transform_iteratorI6is_posNSD_10device_ptrIlEEllEEyS9_lNS7_10__identityEEEvT0_PT3_T1_NS0_13GridEvenShareISN_EET2_T4_E12temp_storage+24];
	selp.b64 	%rd376, %rd375, 0, %p115;
	add.s64 	%rd377, %rd376, %rd492;
	setp.gt.s32 	%p116, %r4, 64;
	ld.shared.u64 	%rd378, [_ZZN3cub18CUB_300001_SM_10006detail6reduce18DeviceReduceKernelINS2_10policy_hubIlyN4cuda3std3__44plusIlEEE10Policy1000EN6thrust24THRUST_300001_SM_1000_NS18transform_iteratorI6is_posNSD_10device_ptrIlEEllEEyS9_lNS7_10__identityEEEvT0_PT3_T1_NS0_13GridEvenShareISN_EET2_T4_E12temp_storage+32];
	selp.b64 	%rd379, %rd378, 0, %p116;
	add.s64 	%rd380, %rd377, %rd379;
	setp.gt.s32 	%p117, %r4, 96;
	ld.shared.u64 	%rd381, [_ZZN3cub18CUB_300001_SM_10006detail6reduce18DeviceReduceKernelINS2_10policy_hubIlyN4cuda3std3__44plusIlEEE10Policy1000EN6thrust24THRUST_300001_SM_1000_NS18transform_iteratorI6is_posNSD_10device_ptrIlEEllEEyS9_lNS7_10__identityEEEvT0_PT3_T1_NS0_13GridEvenShareISN_EET2_T4_E12temp_storage+40];
	selp.b64 	%rd382, %rd381, 0, %p117;
	add.s64 	%rd383, %rd380, %rd382;
	setp.gt.s32 	%p118, %r4, 128;
	ld.shared.u64 	%rd384, [_ZZN3cub18CUB_300001_SM_10006detail6reduce18DeviceReduceKernelINS2_10policy_hubIlyN4cuda3std3__44plusIlEEE10Policy1000EN6thrust24THRUST_300001_SM_1000_NS18transform_iteratorI6is_posNSD_10device_ptrIlEEllEEyS9_lNS7_10__identityEEEvT0_PT3_T1_NS0_13GridEvenShareISN_EET2_T4_E12temp_storage+48];
	selp.b64 	%rd385, %rd384, 0, %p118;
	add.s64 	%rd386, %rd383, %rd385;
	setp.gt.s32 	%p119, %r4, 160;
	ld.shared.u64 	%rd387, [_ZZN3cub18CUB_300001_SM_10006detail6reduce18DeviceReduceKernelINS2_10policy_hubIlyN4cuda3std3__44plusIlEEE10Policy1000EN6thrust24THRUST_300001_SM_1000_NS18transform_iteratorI6is_posNSD_10device_ptrIlEEllEEyS9_lNS7_10__identityEEEvT0_PT3_T1_NS0_13GridEvenShareISN_EET2_T4_E12temp_storage+56];
	selp.b64 	%rd388, %rd387, 0, %p119;
	add.s64 	%rd389, %rd386, %rd388;
	setp.gt.s32 	%p120, %r4, 192;
	ld.shared.u64 	%rd390, [_ZZN3cub18CUB_300001_SM_10006detail6reduce18DeviceReduceKernelINS2_10policy_hubIlyN4cuda3std3__44plusIlEEE10Policy1000EN6thrust24THRUST_300001_SM_1000_NS18transform_iteratorI6is_posNSD_10device_ptrIlEEllEEyS9_lNS7_10__identityEEEvT0_PT3_T1_NS0_13GridEvenShareISN_EET2_T4_E12temp_storage+64];
	selp.b64 	%rd391, %rd390, 0, %p120;
	add.s64 	%rd392, %rd389, %rd391;
	setp.gt.s32 	%p121, %r4, 224;
	ld.shared.u64 	%rd393, [_ZZN3cub18CUB_300001_SM_10006detail6reduce18DeviceReduceKernelINS2_10policy_hubIlyN4cuda3std3__44plusIlEEE10Policy1000EN6thrust24THRUST_300001_SM_1000_NS18transform_iteratorI6is_posNSD_10device_ptrIlEEllEEyS9_lNS7_10__identityEEEvT0_PT3_T1_NS0_13GridEvenShareISN_EET2_T4_E12temp_storage+72];
	selp.b64 	%rd394, %rd393, 0, %p121;
	add.s64 	%rd395, %rd392, %rd394;
	setp.gt.s32 	%p122, %r4, 256;
	ld.shared.u64 	%rd396, [_ZZN3cub18CUB_300001_SM_10006detail6reduce18DeviceReduceKernelINS2_10policy_hubIlyN4cuda3std3__44plusIlEEE10Policy1000EN6thrust24THRUST_300001_SM_1000_NS18transform_iteratorI6is_posNSD_10device_ptrIlEEllEEyS9_lNS7_10__identityEEEvT0_PT3_T1_NS0_13GridEvenShareISN_EET2_T4_E12temp_storage+80];
	selp.b64 	%rd397, %rd396, 0, %p122;
	add.s64 	%rd398, %rd395, %rd397;
	setp.gt.s32 	%p123, %r4, 288;
	ld.shared.u64 	%rd399, [_ZZN3cub18CUB_300001_SM_10006detail6reduce18DeviceReduceKernelINS2_10policy_hubIlyN4cuda3std3__44plusIlEEE10Policy1000EN6thrust24THRUST_300001_SM_1000_NS18transform_iteratorI6is_posNSD_10device_ptrIlEEllEEyS9_lNS7_10__identityEEEvT0_PT3_T1_NS0_13GridEvenShareISN_EET2_T4_E12temp_storage+88];
	selp.b64 	%rd400, %rd399, 0, %p123;
	add.s64 	%rd401, %rd398, %rd400;
	setp.gt.s32 	%p124, %r4, 320;
	ld.shared.u64 	%rd402, [_ZZN3cub18CUB_300001_SM_10006detail6reduce18DeviceReduceKernelINS2_10policy_hubIlyN4cuda3std3__44plusIlEEE10Policy1000EN6thrust24THRUST_300001_SM_1000_NS18transform_iteratorI6is_posNSD_10device_ptrIlEEllEEyS9_lNS7_10__identityEEEvT0_PT3_T1_NS0_13GridEvenShareISN_EET2_T4_E12temp_storage+96];
	selp.b64 	%rd403, %rd402, 0, %p124;
	add.s64 	%rd404, %rd401, %rd403;
	setp.gt.s32 	%p125, %r4, 352;
	ld.shared.u64 	%rd405, [_ZZN3cub18CUB_300001_SM_10006detail6reduce18DeviceReduceKernelINS2_10policy_hubIlyN4cuda3std3__44plusIlEEE10Policy1000EN6thrust24THRUST_300001_SM_1000_NS18transform_iteratorI6is_posNSD_10device_ptrIlEEllEEyS9_lNS7_10__identityEEEvT0_PT3_T1_NS0_13GridEvenShareISN_EET2_T4_E12temp_storage+104];
	selp.b64 	%rd406, %rd405, 0, %p125;
	add.s64 	%rd407, %rd404, %rd406;
	setp.gt.s32 	%p126, %r4, 384;
	ld.shared.u64 	%rd408, [_ZZN3cub18CUB_300001_SM_10006detail6reduce18DeviceReduceKernelINS2_10policy_hubIlyN4cuda3std3__44plusIlEEE10Policy1000EN6thrust24THRUST_300001_SM_1000_NS18transform_iteratorI6is_posNSD_10device_ptrIlEEllEEyS9_lNS7_10__identityEEEvT0_PT3_T1_NS0_13GridEvenShareISN_EET2_T4_E12temp_storage+112];
	selp.b64 	%rd409, %rd408, 0, %p126;
	add.s64 	%rd410, %rd407, %rd409;
	setp.gt.s32 	%p127, %r4, 416;
	ld.shared.u64 	%rd411, [_ZZN3cub18CUB_300001_SM_10006detail6reduce18DeviceReduceKernelINS2_10policy_hubIlyN4cuda3std3__44plusIlEEE10Policy1000EN6thrust24THRUST_300001_SM_1000_NS18transform_iteratorI6is_posNSD_10device_ptrIlEEllEEyS9_lNS7_10__identityEEEvT0_PT3_T1_NS0_13GridEvenShareISN_EET2_T4_E12temp_storage+120];
	selp.b64 	%rd412, %rd411, 0, %p127;
	add.s64 	%rd413, %rd410, %rd412;
	setp.gt.s32 	%p128, %r4, 448;
	ld.shared.u64 	%rd414, [_ZZN3cub18CUB_300001_SM_10006detail6reduce18DeviceReduceKernelINS2_10policy_hubIlyN4cuda3std3__44plusIlEEE10Policy1000EN6thrust24THRUST_300001_SM_1000_NS18transform_iteratorI6is_posNSD_10device_ptrIlEEllEEyS9_lNS7_10__identityEEEvT0_PT3_T1_NS0_13GridEvenShareISN_EET2_T4_E12temp_storage+128];
	selp.b64 	%rd415, %rd414, 0, %p128;
	add.s64 	%rd416, %rd413, %rd415;
	setp.gt.s32 	%p129, %r4, 480;
	ld.shared.u64 	%rd417, [_ZZN3cub18CUB_300001_SM_10006detail6reduce18DeviceReduceKernelINS2_10policy_hubIlyN4cuda3std3__44plusIlEEE10Policy1000EN6thrust24THRUST_300001_SM_1000_NS18transform_iteratorI6is_posNSD_10device_ptrIlEEllEEyS9_lNS7_10__identityEEEvT0_PT3_T1_NS0_13GridEvenShareISN_EET2_T4_E12temp_storage+136];
	selp.b64 	%rd418, %rd417, 0, %p129;
	add.s64 	%rd492, %rd416, %rd418;
	bra.uni 	$L__BB22_46;
$L__BB22_25:
	cvt.u32.u64 	%r52, %rd4;
	mov.u32 	%r27, %tid.x;
	add.s32 	%r53, %r52, %r27;
	mul.wide.u32 	%rd65, %r53, 8;
	add.s64 	%rd66, %rd2, %rd65;
	ld.global.u64 	%rd67, [%rd66];
	setp.gt.s64 	%p2, %rd67, 0;
	selp.u64 	%rd68, 1, 0, %p2;
	ld.global.u64 	%rd69, [%rd66+4096];
	setp.gt.s64 	%p3, %rd69, 0;
	selp.u64 	%rd70, 1, 0, %p3;
	ld.global.u64 	%rd71, [%rd66+8192];
	setp.gt.s64 	%p4, %rd71, 0;
	selp.u64 	%rd72, 1, 0, %p4;
	ld.global.u64 	%rd73, [%rd66+12288];
	setp.gt.s64 	%p5, %rd73, 0;
	selp.u64 	%rd74, 1, 0, %p5;
	ld.global.u64 	%rd75, [%rd66+16384];
	setp.gt.s64 	%p6, %rd75, 0;
	selp.u64 	%rd76, 1, 0, %p6;
	ld.global.u64 	%rd77, [%rd66+20480];
	setp.gt.s64 	%p7, %rd77, 0;
	selp.u64 	%rd78, 1, 0, %p7;
	ld.global.u64 	%rd79, [%rd66+24576];
	setp.gt.s64 	%p8, %rd79, 0;
	selp.u64 	%rd80, 1, 0, %p8;
	add.s64 	%rd81, %rd70, %rd68;
	add.s64 	%rd82, %rd81, %rd72;
	add.s64 	%rd83, %rd82, %rd74;
	add.s64 	%rd84, %rd83, %rd76;
	add.s64 	%rd85, %rd84, %rd78;
	add.s64 	%rd491, %rd85, %rd80;
	setp.lt.u64 	%p9, %rd5, %rd3;
	@%p9 bra 	$L__BB22_42;
	cvt.u32.u64 	%r55, %rd3;
	cvt.u64.u32 	%rd30, %r27;
	add.s64 	%rd478, %rd4, %rd3;
	cvt.u32.u64 	%r28, %rd1;
	not.b32 	%r57, %r27;
	add.s32 	%r58, %r57, %r28;
	sub.s32 	%r59, %r58, %r55;
	sub.s32 	%r272, %r59, %r52;
	add.s64 	%rd86, %rd478, %rd30;
	shl.b64 	%rd87, %rd86, 3;
	add.s64 	%rd88, %rd87, %rd2;
	add.s64 	%rd477, %rd88, 32768;
	mov.b32 	%r273, 0;
	mov.u64 	%rd479, %rd4;
$L__BB22_27:
	cvt.s64.s32 	%rd37, %r50;
	add.s64 	%rd479, %rd479, %rd37;
	add.s64 	%rd89, %rd1, -3584;
	setp.gt.u64 	%p10, %rd479, %rd89;
	@%p10 bra 	$L__BB22_29;
	mul.lo.s32 	%r61, %r1, 3584;
	cvt.s64.s32 	%rd90, %r61;
	add.s64 	%rd91, %rd479, %rd30;
	shl.b64 	%rd92, %rd91, 3;
	add.s64 	%rd93, %rd2, %rd92;
	ld.global.u64 	%rd94, [%rd93];
	setp.gt.s64 	%p11, %rd94, 0;
	selp.u64 	%rd95, 1, 0, %p11;
	ld.global.u64 	%rd96, [%rd93+4096];
	setp.gt.s64 	%p12, %rd96, 0;
	selp.u64 	%rd97, 1, 0, %p12;
	ld.global.u64 	%rd98, [%rd93+8192];
	setp.gt.s64 	%p13, %rd98, 0;
	selp.u64 	%rd99, 1, 0, %p13;
	ld.global.u64 	%rd100, [%rd93+12288];
	setp.gt.s64 	%p14, %rd100, 0;
	selp.u64 	%rd101, 1, 0, %p14;
	ld.global.u64 	%rd102, [%rd93+16384];
	setp.gt.s64 	%p15, %rd102, 0;
	selp.u64 	%rd103, 1, 0, %p15;
	ld.global.u64 	%rd104, [%rd93+20480];
	setp.gt.s64 	%p16, %rd104, 0;
	selp.u64 	%rd105, 1, 0, %p16;
	ld.global.u64 	%rd106, [%rd93+24576];
	setp.gt.s64 	%p17, %rd106, 0;
	selp.u64 	%rd107, 1, 0, %p17;
	add.s64 	%rd108, %rd491, %rd95;
	add.s64 	%rd109, %rd108, %rd97;
	add.s64 	%rd110, %rd109, %rd99;
	add.s64 	%rd111, %rd110, %rd101;
	add.s64 	%rd112, %rd111, %rd103;
	add.s64 	%rd113, %rd112, %rd105;
	add.s64 	%rd491, %rd113, %rd107;
	sub.s64 	%rd114, %rd1, %rd479;
	setp.lt.u64 	%p18, %rd114, %rd90;
	add.s32 	%r273, %r273, 1;
	add.s64 	%rd478, %rd478, %rd90;
	sub.s32 	%r272, %r272, %r61;
	mul.wide.s32 	%rd115, %r61, 8;
	add.s64 	%rd477, %rd477, %rd115;
	@%p18 bra 	$L__BB22_42;
	bra.uni 	$L__BB22_27;
$L__BB22_29:
	setp.le.u64 	%p19, %rd1, %rd479;
	cvt.u32.u64 	%r62, %rd479;
	cvt.u32.u64 	%r63, %rd1;
	sub.s32 	%r64, %r63, %r62;
	setp.ge.s32 	%p20, %r27, %r64;
	or.pred  	%p21, %p19, %p20;
	@%p21 bra 	$L__BB22_42;
	cvt.u32.u64 	%r66, %rd37;
	cvt.u32.u64 	%r67, %rd4;
	not.b32 	%r68, %r27;
	add.s32 	%r69, %r68, %r28;
	add.s32 	%r70, %r66, %r67;
	sub.s32 	%r71, %r69, %r70;
	mul.lo.s32 	%r72, %r1, %r273;
	mad.lo.s32 	%r73, %r72, -3584, %r71;
	shr.u32 	%r74, %r73, 9;
	add.s32 	%r34, %r74, 1;
	and.b32  	%r35, %r34, 15;
	setp.lt.u32 	%p22, %r73, 7680;
	mov.u32 	%r276, %r27;
	@%p22 bra 	$L__BB22_33;
	shr.u32 	%r75, %r272, 9;
	add.s32 	%r76, %r75, 1;
	and.b32  	%r77, %r76, 16777200;
	neg.s32 	%r274, %r77;
	mov.u32 	%r276, %r27;
$L__BB22_32:
	.pragma "nounroll";
	ld.global.u64 	%rd117, [%rd477+-32768];
	setp.gt.s64 	%p23, %rd117, 0;
	selp.u64 	%rd118, 1, 0, %p23;
	add.s64 	%rd119, %rd491, %rd118;
	ld.global.u64 	%rd120, [%rd477+-28672];
	setp.gt.s64 	%p24, %rd120, 0;
	selp.u64 	%rd121, 1, 0, %p24;
	add.s64 	%rd122, %rd119, %rd121;
	ld.global.u64 	%rd123, [%rd477+-24576];
	setp.gt.s64 	%p25, %rd123, 0;
	selp.u64 	%rd124, 1, 0, %p25;
	add.s64 	%rd125, %rd122, %rd124;
	ld.global.u64 	%rd126, [%rd477+-20480];
	setp.gt.s64 	%p26, %rd126, 0;
	selp.u64 	%rd127, 1, 0, %p26;
	add.s64 	%rd128, %rd125, %rd127;
	ld.global.u64 	%rd129, [%rd477+-16384];
	setp.gt.s64 	%p27, %rd129, 0;
	selp.u64 	%rd130, 1, 0, %p27;
	add.s64 	%rd131, %rd128, %rd130;
	ld.global.u64 	%rd132, [%rd477+-12288];
	setp.gt.s64 	%p28, %rd132, 0;
	selp.u64 	%rd133, 1, 0, %p28;
	add.s64 	%rd134, %rd131, %rd133;
	ld.global.u64 	%rd135, [%rd477+-8192];
	setp.gt.s64 	%p29, %rd135, 0;
	selp.u64 	%rd136, 1, 0, %p29;
	add.s64 	%rd137, %rd134, %rd136;
	ld.global.u64 	%rd138, [%rd477+-4096];
	setp.gt.s64 	%p30, %rd138, 0;
	selp.u64 	%rd139, 1, 0, %p30;
	add.s64 	%rd140, %rd137, %rd139;
	ld.global.u64 	%rd141, [%rd477];
	setp.gt.s64 	%p31, %rd141, 0;
	selp.u64 	%rd142, 1, 0, %p31;
	add.s64 	%rd143, %rd140, %rd142;
	ld.global.u64 	%rd144, [%rd477+4096];
	setp.gt.s64 	%p32, %rd144, 0;
	selp.u64 	%rd145, 1, 0, %p32;
	add.s64 	%rd146, %rd143, %rd145;
	ld.global.u64 	%rd147, [%rd477+8192];
	setp.gt.s64 	%p33, %rd147, 0;
	selp.u64 	%rd148, 1, 0, %p33;
	add.s64 	%rd149, %rd146, %rd148;
	ld.global.u64 	%rd150, [%rd477+12288];
	setp.gt.s64 	%p34, %rd150, 0;
	selp.u64 	%rd151, 1, 0, %p34;
	add.s64 	%rd152, %rd149, %rd151;
	ld.global.u64 	%rd153, [%rd477+16384];
	setp.gt.s64 	%p35, %rd153, 0;
	selp.u64 	%rd154, 1, 0, %p35;
	add.s64 	%rd155, %rd152, %rd154;
	ld.global.u64 	%rd156, [%rd477+20480];
	setp.gt.s64 	%p36, %rd156, 0;
	selp.u64 	%rd157, 1, 0, %p36;
	add.s64 	%rd158, %rd155, %rd157;
	ld.global.u64 	%rd159, [%rd477+24576];
	setp.gt.s64 	%p37, %rd159, 0;
	selp.u64 	%rd160, 1, 0, %p37;
	add.s64 	%rd161, %rd158, %rd160;
	ld.global.u64 	%rd162, [%rd477+28672];
	setp.gt.s64 	%p38, %rd162, 0;
	selp.u64 	%rd163, 1, 0, %p38;
	add.s64 	%rd491, %rd161, %rd163;
	add.s32 	%r276, %r276, 8192;
	add.s32 	%r274, %r274, 16;
	add.s64 	%rd477, %rd477, 65536;
	setp.ne.s32 	%p39, %r274, 0;
	@%p39 bra 	$L__BB22_32;
$L__BB22_33:
	setp.eq.s32 	%p40, %r35, 0;
	@%p40 bra 	$L__BB22_42;
	and.b32  	%r42, %r34, 7;
	setp.lt.u32 	%p41, %r35, 8;
	@%p41 bra 	$L__BB22_36;
	cvt.u64.u32 	%rd165, %r276;
	add.s64 	%rd166, %rd479, %rd165;
	shl.b64 	%rd167, %rd166, 3;
	add.s64 	%rd168, %rd2, %rd167;
	ld.global.u64 	%rd169, [%rd168];
	setp.gt.s64 	%p42, %rd169, 0;
	selp.u64 	%rd170, 1, 0, %p42;
	add.s64 	%rd171, %rd491, %rd170;
	ld.global.u64 	%rd172, [%rd168+4096];
	setp.gt.s64 	%p43, %rd172, 0;
	selp.u64 	%rd173, 1, 0, %p43;
	add.s64 	%rd174, %rd171, %rd173;
	ld.global.u64 	%rd175, [%rd168+8192];
	setp.gt.s64 	%p44, %rd175, 0;
	selp.u64 	%rd176, 1, 0, %p44;
	add.s64 	%rd177, %rd174, %rd176;
	ld.global.u64 	%rd178, [%rd168+12288];
	setp.gt.s64 	%p45, %rd178, 0;
	selp.u64 	%rd179, 1, 0, %p45;
	add.s64 	%rd180, %rd177, %rd179;
	ld.global.u64 	%rd181, [%rd168+16384];
	setp.gt.s64 	%p46, %rd181, 0;
	selp.u64 	%rd182, 1, 0, %p46;
	add.s64 	%rd183, %rd180, %rd182;
	ld.global.u64 	%rd184, [%rd168+20480];
	setp.gt.s64 	%p47, %rd184, 0;
	selp.u64 	%rd185, 1, 0, %p47;
	add.s64 	%rd186, %rd183, %rd185;
	ld.global.u64 	%rd187, [%rd168+24576];
	setp.gt.s64 	%p48, %rd187, 0;
	selp.u64 	%rd188, 1, 0, %p48;
	add.s64 	%rd189, %rd186, %rd188;
	ld.global.u64 	%rd190, [%rd168+28672];
	setp.gt.s64 	%p49, %rd190, 0;
	selp.u64 	%rd191, 1, 0, %p49;
	add.s64 	%rd491, %rd189, %rd191;
	add.s32 	%r276, %r276, 4096;
$L__BB22_36:
	setp.eq.s32 	%p50, %r42, 0;
	@%p50 bra 	$L__BB22_42;
	setp.lt.u32 	%p51, %r42, 4;
	@%p51 bra 	$L__BB22_39;
	cvt.u64.u32 	%rd193, %r276;
	add.s64 	%rd194, %rd479, %rd193;
	shl.b64 	%rd195, %rd194, 3;
	add.s64 	%rd196, %rd2, %rd195;
	ld.global.u64 	%rd197, [%rd196];
	setp.gt.s64 	%p52, %rd197, 0;
	selp.u64 	%rd198, 1, 0, %p52;
	add.s64 	%rd199, %rd491, %rd198;
	ld.global.u64 	%rd200, [%rd196+4096];
	setp.gt.s64 	%p53, %rd200, 0;
	selp.u64 	%rd201, 1, 0, %p53;
	add.s64 	%rd202, %rd199, %rd201;
	ld.global.u64 	%rd203, [%rd196+8192];
	setp.gt.s64 	%p54, %rd203, 0;
	selp.u64 	%rd204, 1, 0, %p54;
	add.s64 	%rd205, %rd202, %rd204;
	ld.global.u64 	%rd206, [%rd196+12288];
	setp.gt.s64 	%p55, %rd206, 0;
	selp.u64 	%rd207, 1, 0, %p55;
	add.s64 	%rd491, %rd205, %rd207;
	add.s32 	%r276, %r276, 2048;
$L__BB22_39:
	and.b32  	%r78, %r34, 3;
	setp.eq.s32 	%p56, %r78, 0;
	@%p56 bra 	$L__BB22_42;
	cvt.u64.u32 	%rd208, %r276;
	add.s64 	%rd209, %rd208, %rd478;
	shl.b64 	%rd210, %rd209, 3;
	add.s64 	%rd489, %rd2, %rd210;
	cvt.u16.u32 	%rs1, %r272;
	shr.u16 	%rs2, %rs1, 9;
	add.s16 	%rs3, %rs2, 1;
	cvt.u32.u16 	%r79, %rs3;
	and.b32  	%r80, %r79, 3;
	neg.s32 	%r279, %r80;
$L__BB22_41:
	.pragma "nounroll";
	ld.global.u64 	%rd211, [%rd489];
	setp.gt.s64 	%p57, %rd211, 0;
	selp.u64 	%rd212, 1, 0, %p57;
	add.s64 	%rd491, %rd491, %rd212;
	add.s64 	%rd489, %rd489, 4096;
	add.s32 	%r279, %r279, 1;
	setp.ne.s32 	%p58, %r279, 0;
	@%p58 bra 	$L__BB22_41;
$L__BB22_42:
	// begin inline asm
	mov.u32 %r81, %laneid;
	// end inline asm
	mov.b64 	{%r83, %r88}, %rd491;
	mov.b32 	%r89, 1;
	mov.b32 	%r130, 31;
	mov.b32 	%r131, -1;
	// begin inline asm
	shfl.sync.down.b32 %r82, %r83, %r89, %r130, %r131;
	// end inline asm
	// begin inline asm
	shfl.sync.down.b32 %r87, %r88, %r89, %r130, %r131;
	// end inline asm
	mov.b64 	%rd213, {%r82, %r87};
	setp.gt.s32 	%p59, %r81, 30;
	selp.b64 	%rd214, 0, %rd213, %p59;
	add.s64 	%rd215, %rd214, %rd491;
	mov.b64 	{%r93, %r98}, %rd215;
	mov.b32 	%r99, 2;
	// begin inline asm
	shfl.sync.down.b32 %r92, %r93, %r99, %r130, %r131;
	// end inline asm
	// begin inline asm
	shfl.sync.down.b32 %r97, %r98, %r99, %r130, %r131;
	// end inline asm
	mov.b64 	%rd216, {%r92, %r97};
	setp.gt.s32 	%p60, %r81, 29;
	selp.b64 	%rd217, 0, %rd216, %p60;
	add.s64 	%rd218, %rd217, %rd215;
	mov.b64 	{%r103, %r108}, %rd218;
	mov.b32 	%r109, 4;
	// begin inline asm
	shfl.sync.down.b32 %r102, %r103, %r109, %r130, %r131;
	// end inline asm
	// begin inline asm
	shfl.sync.down.b32 %r107, %r108, %r109, %r130, %r131;
	// end inline asm
	mov.b64 	%rd219, {%r102, %r107};
	setp.gt.s32 	%p61, %r81, 27;
	selp.b64 	%rd220, 0, %rd219, %p61;
	add.s64 	%rd221, %rd220, %rd218;
	mov.b64 	{%r113, %r118}, %rd221;
	mov.b32 	%r119, 8;
	// begin inline asm
	shfl.sync.down.b32 %r112, %r113, %r119, %r130, %r131;
	// end inline asm
	// begin inline asm
	shfl.sync.down.b32 %r117, %r118, %r119, %r130, %r131;
	// end inline asm
	mov.b64 	%rd222, {%r112, %r117};
	setp.gt.s32 	%p62, %r81, 23;
	selp.b64 	%rd223, 0, %rd222, %p62;
	add.s64 	%rd224, %rd223, %rd221;
	mov.b64 	{%r123, %r128}, %rd224;
	mov.b32 	%r129, 16;
	// begin inline asm
	shfl.sync.down.b32 %r122, %r123, %r129, %r130, %r131;
	// end inline asm
	// begin inline asm
	shfl.sync.down.b32 %r127, %r128, %r129, %r130, %r131;
	// end inline asm
	mov.b64 	%rd225, {%r122, %r127};
	setp.gt.s32 	%p63, %r81, 15;
	selp.b64 	%rd226, 0, %rd225, %p63;
	add.s64 	%rd492, %rd226, %rd224;
	setp.ne.s32 	%p64, %r81, 0;
	@%p64 bra 	$L__BB22_44;
	shr.u32 	%r132, %r27, 2;
	and.b32  	%r133, %r132, 248;
	mov.u32 	%r134, _ZZN3cub18CUB_300001_SM_10006detail6reduce18DeviceReduceKernelINS2_10policy_hubIlyN4cuda3std3__44plusIlEEE10Policy1000EN6thrust24THRUST_300001_SM_1000_NS18transform_iteratorI6is_posNSD_10device_ptrIlEEllEEyS9_lNS7_10__identityEEEvT0_PT3_T1_NS0_13GridEvenShareISN_EET2_T4_E12temp_storage;
	add.s32 	%r135, %r134, %r133;
	st.shared.u64 	[%r135+16], %rd492;
$L__BB22_44:
	bar.sync 	0;
	setp.ne.s32 	%p65, %r27, 0;
	@%p65 bra 	$L__BB22_46;
	ld.shared.u64 	%rd227, [_ZZN3cub18CUB_300001_SM_10006detail6reduce18DeviceReduceKernelINS2_10policy_hubIlyN4cuda3std3__44plusIlEEE10Policy1000EN6thrust24THRUST_300001_SM_1000_NS18transform_iteratorI6is_posNSD_10device_ptrIlEEllEEyS9_lNS7_10__identityEEEvT0_PT3_T1_NS0_13GridEvenShareISN_EET2_T4_E12temp_storage+24];
	add.s64 	%rd228, %rd227, %rd492;
	ld.shared.u64 	%rd229, [_ZZN3cub18CUB_300001_SM_10006detail6reduce18DeviceReduceKernelINS2_10policy_hubIlyN4cuda3std3__44plusIlEEE10Policy1000EN6thrust24THRUST_300001_SM_1000_NS18transform_iteratorI6is_posNSD_10device_ptrIlEEllEEyS9_lNS7_10__identityEEEvT0_PT3_T1_NS0_13GridEvenShareISN_EET2_T4_E12temp_storage+32];
	add.s64 	%rd230, %rd228, %rd229;
	ld.shared.u64 	%rd231, [_ZZN3cub18CUB_300001_SM_10006detail6reduce18DeviceReduceKernelINS2_10policy_hubIlyN4cuda3std3__44plusIlEEE10Policy1000EN6thrust24THRUST_300001_SM_1000_NS18transform_iteratorI6is_posNSD_10device_ptrIlEEllEEyS9_lNS7_10__identityEEEvT0_PT3_T1_NS0_13GridEvenShareISN_EET2_T4_E12temp_storage+40];
	add.s64 	%rd232, %rd230, %rd231;
	ld.shared.u64 	%rd233, [_ZZN3cub18CUB_300001_SM_10006detail6reduce18DeviceReduceKernelINS2_10policy_hubIlyN4cuda3std3__44plusIlEEE10Policy1000EN6thrust24THRUST_300001_SM_1000_NS18transform_iteratorI6is_posNSD_10device_ptrIlEEllEEyS9_lNS7_10__identityEEEvT0_PT3_T1_NS0_13GridEvenShareISN_EET2_T4_E12temp_storage+48];
	add.s64 	%rd234, %rd232, %rd233;
	ld.shared.u64 	%rd235, [_ZZN3cub18CUB_300001_SM_10006detail6reduce18DeviceReduceKernelINS2_10policy_hubIlyN4cuda3std3__44plusIlEEE10Policy1000EN6thrust24THRUST_300001_SM_1000_NS18transform_iteratorI6is_posNSD_10device_ptrIlEEllEEyS9_lNS7_10__identityEEEvT0_PT3_T1_NS0_13GridEvenShareISN_EET2_T4_E12temp_storage+56];
	add.s64 	%rd236, %rd234, %rd235;
	ld.shared.u64 	%rd237, [_ZZN3cub18CUB_300001_SM_10006detail6reduce18DeviceReduceKernelINS2_10policy_hubIlyN4cuda3std3__44plusIlEEE10Policy1000EN6thrust24THRUST_300001_SM_1000_NS18transform_iteratorI6is_posNSD_10device_ptrIlEEllEEyS9_lNS7_10__identityEEEvT0_PT3_T1_NS0_13GridEvenShareISN_EET2_T4_E12temp_storage+64];
	add.s64 	%rd238, %rd236, %rd237;
	ld.shared.u64 	%rd239, [_ZZN3cub18CUB_300001_SM_10006detail6reduce18DeviceReduceKernelINS2_10policy_hubIlyN4cuda3std3__44plusIlEEE10Policy1000EN6thrust24THRUST_300001_SM_1000_NS18transform_iteratorI6is_posNSD_10device_ptrIlEEllEEyS9_lNS7_10__identityEEEvT0_PT3_T1_NS0_13GridEvenShareISN_EET2_T4_E12temp_storage+72];
	add.s64 	%rd240, %rd238, %rd239;
	ld.shared.u64 	%rd241, [_ZZN3cub18CUB_300001_SM_10006detail6reduce18DeviceReduceKernelINS2_10policy_hubIlyN4cuda3std3__44plusIlEEE10Policy1000EN6thrust24THRUST_300001_SM_1000_NS18transform_iteratorI6is_posNSD_10device_ptrIlEEllEEyS9_lNS7_10__identityEEEvT0_PT3_T1_NS0_13GridEvenShareISN_EET2_T4_E12temp_storage+80];
	add.s64 	%rd242, %rd240, %rd241;
	ld.shared.u64 	%rd243, [_ZZN3cub18CUB_300001_SM_10006detail6reduce18DeviceReduceKernelINS2_10policy_hubIlyN4cuda3std3__44plusIlEEE10Policy1000EN6thrust24THRUST_300001_SM_1000_NS18transform_iteratorI6is_posNSD_10device_ptrIlEEllEEyS9_lNS7_10__identityEEEvT0_PT3_T1_NS0_13GridEvenShareISN_EET2_T4_E12temp_storage+88];
	add.s64 	%rd244, %rd242, %rd243;
	ld.shared.u64 	%rd245, [_ZZN3cub18CUB_300001_SM_10006detail6reduce18DeviceReduceKernelINS2_10policy_hubIlyN4cuda3std3__44plusIlEEE10Policy1000EN6thrust24THRUST_300001_SM_1000_NS18transform_iteratorI6is_posNSD_10device_ptrIlEEllEEyS9_lNS7_10__identityEEEvT0_PT3_T1_NS0_13GridEvenShareISN_EET2_T4_E12temp_storage+96];
	add.s64 	%rd246, %rd244, %rd245;
	ld.shared.u64 	%rd247, [_ZZN3cub18CUB_300001_SM_10006detail6reduce18DeviceReduceKernelINS2_10policy_hubIlyN4cuda3std3__44plusIlEEE10Policy1000EN6thrust24THRUST_300001_SM_1000_NS18transform_iteratorI6is_posNSD_10device_ptrIlEEllEEyS9_lNS7_10__identityEEEvT0_PT3_T1_NS0_13GridEvenShareISN_EET2_T4_E12temp_storage+104];
	add.s64 	%rd248, %rd246, %rd247;
	ld.shared.u64 	%rd249, [_ZZN3cub18CUB_300001_SM_10006detail6reduce18DeviceReduceKernelINS2_10policy_hubIlyN4cuda3std3__44plusIlEEE10Policy1000EN6thrust24THRUST_300001_SM_1000_NS18transform_iteratorI6is_posNSD_10device_ptrIlEEllEEyS9_lNS7_10__identityEEEvT0_PT3_T1_NS0_13GridEvenShareISN_EET2_T4_E12temp_storage+112];
	add.s64 	%rd250, %rd248, %rd249;
	ld.shared.u64 	%rd251, [_ZZN3cub18CUB_300001_SM_10006detail6reduce18DeviceReduceKernelINS2_10policy_hubIlyN4cuda3std3__44plusIlEEE10Policy1000EN6thrust24THRUST_300001_SM_1000_NS18transform_iteratorI6is_posNSD_10device_ptrIlEEllEEyS9_lNS7_10__identityEEEvT0_PT3_T1_NS0_13GridEvenShareISN_EET2_T4_E12temp_storage+120];
	add.s64 	%rd252, %rd250, %rd251;
	ld.shared.u64 	%rd253, [_ZZN3cub18CUB_300001_SM_10006detail6reduce18DeviceReduceKernelINS2_10policy_hubIlyN4cuda3std3__44plusIlEEE10Policy1000EN6thrust24THRUST_300001_SM_1000_NS18transform_iteratorI6is_posNSD_10device_ptrIlEEllEEyS9_lNS7_10__identityEEEvT0_PT3_T1_NS0_13GridEvenShareISN_EET2_T4_E12temp_storage+128];
	add.s64 	%rd254, %rd252, %rd253;
	ld.shared.u64 	%rd255, [_ZZN3cub18CUB_300001_SM_10006detail6reduce18DeviceReduceKernelINS2_10policy_hubIlyN4cuda3std3__44plusIlEEE10Policy1000EN6thrust24THRUST_300001_SM_1000_NS18transform_iteratorI6is_posNSD_10device_ptrIlEEllEEyS9_lNS7_10__identityEEEvT0_PT3_T1_NS0_13GridEvenShareISN_EET2_T4_E12temp_storage+136];
	add.s64 	%rd492, %rd254, %rd255;
$L__BB22_46:
	mov.u32 	%r263, %tid.x;
	setp.ne.s32 	%p137, %r263, 0;
	@%p137 bra 	$L__BB22_48;
	ld.param.u64 	%rd465, [_ZN3cub18CUB_300001_SM_10006detail6reduce18DeviceReduceKernelINS2_10policy_hubIlyN4cuda3std3__44plusIlEEE10Policy1000EN6thrust24THRUST_300001_SM_1000_NS18transform_iteratorI6is_posNSD_10device_ptrIlEEllEEyS9_lNS7_10__identityEEEvT0_PT3_T1_NS0_13GridEvenShareISN_EET2_T4__param_1];
	cvta.to.global.u64 	%rd462, %rd465;
	mul.wide.u32 	%rd463, %r2, 8;
	add.s64 	%rd464, %rd462, %rd463;
	st.global.u64 	[%rd464], %rd492;
$L__BB22_48:
	ret;

}
	// .globl	_ZN3cub18CUB_300001_SM_10006detail6reduce28DeviceReduceSingleTileKernelINS2_10policy_hubIljN4cuda3std3__44plusIlEEE10Policy1000EN6thrust24THRUST_300001_SM_1000_NS18transform_iteratorI7is_zeroNSD_10device_ptrIlEEllEEPljS9_llNS7_10__identityEEEvT0_T1_T2_T3_T4_T6_
.visible .entry _ZN3cub18CUB_300001_SM_10006detail6reduce28DeviceReduceSingleTileKernelINS2_10policy_hubIljN4cuda3std3__44plusIlEEE10Policy1000EN6thrust24THRUST_300001_SM_1000_NS18transform_iteratorI7is_zeroNSD_10device_ptrIlEEllEEPljS9_llNS7_10__identityEEEvT0_T1_T2_T3_T4_T6_(
	.param .align 8 .b8 _ZN3cub18CUB_300001_SM_10006detail6reduce28DeviceReduceSingleTileKernelINS2_10policy_hubIljN4cuda3std3__44plusIlEEE10Policy1000EN6thrust24THRUST_300001_SM_1000_NS18transform_iteratorI7is_zeroNSD_10device_ptrIlEEllEEPljS9_llNS7_10__identityEEEvT0_T1_T2_T3_T4_T6__param_0[16],
	.param .u64 .ptr .align 1 _ZN3cub18CUB_300001_SM_10006detail6reduce28DeviceReduceSingleTileKernelINS2_10policy_hubIljN4cuda3std3__44plusIlEEE10Policy1000EN6thrust24THRUST_300001_SM_1000_NS18transform_iteratorI7is_zeroNSD_10device_ptrIlEEllEEPljS9_llNS7_10__identityEEEvT0_T1_T2_T3_T4_T6__param_1,
	.param .u32 _ZN3cub18CUB_300001_SM_10006detail6reduce28DeviceReduceSingleTileKernelINS2_10policy_hubIljN4cuda3std3__44plusIlEEE10Policy1000EN6thrust24THRUST_300001_SM_1000_NS18transform_iteratorI7is_zeroNSD_10device_ptrIlEEllEEPljS9_llNS7_10__identityEEEvT0_T1_T2_T3_T4_T6__param_2,
	.param .align 1 .b8 _ZN3cub18CUB_300001_SM_10006detail6reduce28DeviceReduceSingleTileKernelINS2_10policy_hubIljN4cuda3std3__44plusIlEEE10Policy1000EN6thrust24THRUST_300001_SM_1000_NS18transform_iteratorI7is_zeroNSD_10device_ptrIlEEllEEPljS9_llNS7_10__identityEEEvT0_T1_T2_T3_T4_T6__param_3[1],
	.param .u64 _ZN3cub18CUB_300001_SM_10006detail6reduce28DeviceReduceSingleTileKernelINS2_10policy_hubIljN4cuda3std3__44plusIlEEE10Policy1000EN6thrust24THRUST_300001_SM_1000_NS18transform_iteratorI7is_zeroNSD_10device_ptrIlEEllEEPljS9_llNS7_10__identityEEEvT0_T1_T2_T3_T4_T6__param_4,
	.param .align 1 .b8 _ZN3cub18CUB_300001_SM_10006detail6reduce28DeviceReduceSingleTileKernelINS2_10policy_hubIljN4cuda3std3__44plusIlEEE10Policy1000EN6thrust24THRUST_300001_SM_1000_NS18transform_iteratorI7is_zeroNSD_10device_ptrIlEEllEEPljS9_llNS7_10__identityEEEvT0_T1_T2_T3_T4_T6__param_5[1]
)
.maxntid 512
.minnctapersm 1
{
	.reg .pred 	%p<140>;
	.reg .b16 	%rs<9>;
	.reg .b32 	%r<295>;
	.reg .b64 	%rd<504>;
	// demoted variable
	.shared .align 8 .b8 _ZZN3cub18CUB_300001_SM_10006detail6reduce28DeviceReduceSingleTileKernelINS2_10policy_hubIljN4cuda3std3__44plusIlEEE10Policy1000EN6thrust24THRUST_300001_SM_1000_NS18transform_iteratorI7is_zeroNSD_10device_ptrIlEEllEEPljS9_llNS7_10__identityEEEvT0_T1_T2_T3_T4_T6_E12temp_storage[152];
	ld.param.u64 	%rd49, [_ZN3cub18CUB_300001_SM_10006detail6reduce28DeviceReduceSingleTileKernelINS2_10policy_hubIljN4cuda3std3__44plusIlEEE10Policy1000EN6thrust24THRUST_300001_SM_1000_NS18transform_iteratorI7is_zeroNSD_10device_ptrIlEEllEEPljS9_llNS7_10__identityEEEvT0_T1_T2_T3_T4_T6__param_0];
	ld.param.u64 	%rd51, [_ZN3cub18CUB_300001_SM_10006detail6reduce28DeviceReduceSingleTileKernelINS2_10policy_hubIljN4cuda3std3__44plusIlEEE10Policy1000EN6thrust24THRUST_300001_SM_1000_NS18transform_iteratorI7is_zeroNSD_10device_ptrIlEEllEEPljS9_llNS7_10__identityEEEvT0_T1_T2_T3_T4_T6__param_1];
	ld.param.u32 	%r51, [_ZN3cub18CUB_300001_SM_10006detail6reduce28DeviceReduceSingleTileKernelINS2_10policy_hubIljN4cuda3std3__44plusIlEEE10Policy1000EN6thrust24THRUST_300001_SM_1000_NS18transform_iteratorI7is_zeroNSD_10device_ptrIlEEllEEPljS9_llNS7_10__identityEEEvT0_T1_T2_T3_T4_T6__param_2];
	ld.param.u64 	%rd50, [_ZN3cub18CUB_300001_SM_10006detail6reduce28DeviceReduceSingleTileKernelINS2_10policy_hubIljN4cuda3std3__44plusIlEEE10Policy1000EN6thrust24THRUST_300001_SM_1000_NS18transform_iteratorI7is_zeroNSD_10device_ptrIlEEllEEPljS9_llNS7_10__identityEEEvT0_T1_T2_T3_T4_T6__param_4];
	cvta.to.global.u64 	%rd1, %rd51;
	setp.ne.s32 	%p1, %r51, 0;
	@%p1 bra 	$L__BB23_3;
	mov.u32 	%r277, %tid.x;
	setp.ne.s32 	%p139, %r277, 0;
	@%p139 bra 	$L__BB23_52;
	st.global.u64 	[%rd1], %rd50;
	bra.uni 	$L__BB23_52;
$L__BB23_3:
	cvta.to.global.u64 	%rd2, %rd49;
	setp.gt.u32 	%p2, %r51, 3583;
	@%p2 bra 	$L__BB23_28;
	mov.u32 	%r1, %tid.x;
	setp.ge.u32 	%p67, %r1, %r51;
	mov.b64 	%rd491, 0;
	mov.u32 	%r281, %r1;
	@%p67 bra 	$L__BB23_6;
	mul.wide.u32 	%rd282, %r1, 8;
	add.s64 	%rd283, %rd2, %rd282;
	ld.global.u64 	%rd284, [%rd283];
	setp.eq.s64 	%p68, %rd284, 0;
	selp.u64 	%rd491, 1, 0, %p68;
	add.s32 	%r281, %r1, 512;
$L__BB23_6:
	setp.ge.u32 	%p69, %r281, %r51;
	@%p69 bra 	$L__BB23_19;
	not.b32 	%r154, %r281;
	add.s32 	%r155, %r51, %r154;
	shr.u32 	%r156, %r155, 9;
	add.s32 	%r4, %r156, 1;
	and.b32  	%r5, %r4, 15;
	setp.lt.u32 	%p70, %r155, 7680;
	@%p70 bra 	$L__BB23_10;
	and.b32  	%r157, %r4, 16777200;
	neg.s32 	%r279, %r157;
	mul.wide.u32 	%rd286, %r281, 8;
	add.s64 	%rd287, %rd286, %rd2;
	add.s64 	%rd481, %rd287, 32768;
$L__BB23_9:
	.pragma "nounroll";
	ld.global.u64 	%rd288, [%rd481+-32768];
	setp.eq.s64 	%p71, %rd288, 0;
	selp.u64 	%rd289, 1, 0, %p71;
	add.s64 	%rd290, %rd491, %rd289;
	ld.global.u64 	%rd291, [%rd481+-28672];
	setp.eq.s64 	%p72, %rd291, 0;
	selp.u64 	%rd292, 1, 0, %p72;
	add.s64 	%rd293, %rd290, %rd292;
	ld.global.u64 	%rd294, [%rd481+-24576];
	setp.eq.s64 	%p73, %rd294, 0;
	selp.u64 	%rd295, 1, 0, %p73;
	add.s64 	%rd296, %rd293, %rd295;
	ld.global.u64 	%rd297, [%rd481+-20480];
	setp.eq.s64 	%p74, %rd297, 0;
	selp.u64 	%rd298, 1, 0, %p74;
	add.s64 	%rd299, %rd296, %rd298;
	ld.global.u64 	%rd300, [%rd481+-16384];
	setp.eq.s64 	%p75, %rd300, 0;
	selp.u64 	%rd301, 1, 0, %p75;
	add.s64 	%rd302, %rd299, %rd301;
	ld.global.u64 	%rd303, [%rd481+-12288];
	setp.eq.s64 	%p76, %rd303, 0;
	selp.u64 	%rd304, 1, 0, %p76;
	add.s64 	%rd305, %rd302, %rd304;
	ld.global.u64 	%rd306, [%rd481+-8192];
	setp.eq.s64 	%p77, %rd306, 0;
	selp.u64 	%rd307, 1, 0, %p77;
	add.s64 	%rd308, %rd305, %rd307;
	ld.global.u64 	%rd309, [%rd481+-4096];
	setp.eq.s64 	%p78, %rd309, 0;
	selp.u64 	%rd310, 1, 0, %p78;
	add.s64 	%rd311, %rd308, %rd310;
	ld.global.u64 	%rd312, [%rd481];
	setp.eq.s64 	%p79, %rd312, 0;
	selp.u64 	%rd313, 1, 0, %p79;
	add.s64 	%rd314, %rd311, %rd313;
	ld.global.u64 	%rd315, [%rd481+4096];
	setp.eq.s64 	%p80, %rd315, 0;
	selp.u64 	%rd316, 1, 0, %p80;
	add.s64 	%rd317, %rd314, %rd316;
	ld.global.u64 	%rd318, [%rd481+8192];
	setp.eq.s64 	%p81, %rd318, 0;
	selp.u64 	%rd319, 1, 0, %p81;
	add.s64 	%rd320, %rd317, %rd319;
	ld.global.u64 	%rd321, [%rd481+12288];
	setp.eq.s64 	%p82, %rd321, 0;
	selp.u64 	%rd322, 1, 0, %p82;
	add.s64 	%rd323, %rd320, %rd322;
	ld.global.u64 	%rd324, [%rd481+16384];
	setp.eq.s64 	%p83, %rd324, 0;
	selp.u64 	%rd325, 1, 0, %p83;
	add.s64 	%rd326, %rd323, %rd325;
	ld.global.u64 	%rd327, [%rd481+20480];
	setp.eq.s64 	%p84, %rd327, 0;
	selp.u64 	%rd328, 1, 0, %p84;
	add.s64 	%rd329, %rd326, %rd328;
	ld.global.u64 	%rd330, [%rd481+24576];
	setp.eq.s64 	%p85, %rd330, 0;
	selp.u64 	%rd331, 1, 0, %p85;
	add.s64 	%rd332, %rd329, %rd331;
	ld.global.u64 	%rd333, [%rd481+28672];
	setp.eq.s64 	%p86, %rd333, 0;
	selp.u64 	%rd334, 1, 0, %p86;
	add.s64 	%rd491, %rd332, %rd334;
	add.s32 	%r281, %r281, 8192;
	add.s32 	%r279, %r279, 16;
	add.s64 	%rd481, %rd481, 65536;
	setp.ne.s32 	%p87, %r279, 0;
	@%p87 bra 	$L__BB23_9;
$L__BB23_10:
	setp.eq.s32 	%p88, %r5, 0;
	@%p88 bra 	$L__BB23_19;
	and.b32  	%r12, %r4, 7;
	setp.lt.u32 	%p89, %r5, 8;
	@%p89 bra 	$L__BB23_13;
	mul.wide.u32 	%rd336, %r281, 8;
	add.s64 	%rd337, %rd2, %rd336;
	ld.global.u64 	%rd338, [%rd337];
	setp.eq.s64 	%p90, %rd338, 0;
	selp.u64 	%rd339, 1, 0, %p90;
	add.s64 	%rd340, %rd491, %rd339;
	ld.global.u64 	%rd341, [%rd337+4096];
	setp.eq.s64 	%p91, %rd341, 0;
	selp.u64 	%rd342, 1, 0, %p91;
	add.s64 	%rd343, %rd340, %rd342;
	ld.global.u64 	%rd344, [%rd337+8192];
	setp.eq.s64 	%p92, %rd344, 0;
	selp.u64 	%rd345, 1, 0, %p92;
	add.s64 	%rd346, %rd343, %rd345;
	ld.global.u64 	%rd347, [%rd337+12288];
	setp.eq.s64 	%p93, %rd347, 0;
	selp.u64 	%rd348, 1, 0, %p93;
	add.s64 	%rd349, %rd346, %rd348;
	ld.global.u64 	%rd350, [%rd337+16384];
	setp.eq.s64 	%p94, %rd350, 0;
	selp.u64 	%rd351, 1, 0, %p94;
	add.s64 	%rd352, %rd349, %rd351;
	ld.global.u64 	%rd353, [%rd337+20480];
	setp.eq.s64 	%p95, %rd353, 0;
	selp.u64 	%rd354, 1, 0, %p95;
	add.s64 	%rd355, %rd352, %rd354;
	ld.global.u64 	%rd356, [%rd337+24576];
	setp.eq.s64 	%p96, %rd356, 0;
	selp.u64 	%rd357, 1, 0, %p96;
	add.s64 	%rd358, %rd355, %rd357;
	ld.global.u64 	%rd359, [%rd337+28672];
	setp.eq.s64 	%p97, %rd359, 0;
	selp.u64 	%rd360, 1, 0, %p97;
	add.s64 	%rd491, %rd358, %rd360;
	add.s32 	%r281, %r281, 4096;
$L__BB23_13:
	setp.eq.s32 	%p98, %r12, 0;
	@%p98 bra 	$L__BB23_19;
	and.b32  	%r15, %r4, 3;
	setp.lt.u32 	%p99, %r12, 4;
	@%p99 bra 	$L__BB23_16;
	mul.wide.u32 	%rd362, %r281, 8;
	add.s64 	%rd363, %rd2, %rd362;
	ld.global.u64 	%rd364, [%rd363];
	setp.eq.s64 	%p100, %rd364, 0;
	selp.u64 	%rd365, 1, 0, %p100;
	add.s64 	%rd366, %rd491, %rd365;
	ld.global.u64 	%rd367, [%rd363+4096];
	setp.eq.s64 	%p101, %rd367, 0;
	selp.u64 	%rd368, 1, 0, %p101;
	add.s64 	%rd369, %rd366, %rd368;
	ld.global.u64 	%rd370, [%rd363+8192];
	setp.eq.s64 	%p102, %rd370, 0;
	selp.u64 	%rd371, 1, 0, %p102;
	add.s64 	%rd372, %rd369, %rd371;
	ld.global.u64 	%rd373, [%rd363+12288];
	setp.eq.s64 	%p103, %rd373, 0;
	selp.u64 	%rd374, 1, 0, %p103;
	add.s64 	%rd491, %rd372, %rd374;
	add.s32 	%r281, %r281, 2048;
$L__BB23_16:
	setp.eq.s32 	%p104, %r15, 0;
	@%p104 bra 	$L__BB23_19;
	mul.wide.u32 	%rd375, %r281, 8;
	add.s64 	%rd489, %rd2, %rd375;
	neg.s32 	%r284, %r15;
$L__BB23_18:
	.pragma "nounroll";
	ld.global.u64 	%rd376, [%rd489];
	setp.eq.s64 	%p105, %rd376, 0;
	selp.u64 	%rd377, 1, 0, %p105;
	add.s64 	%rd491, %rd491, %rd377;
	add.s64 	%rd489, %rd489, 4096;
	add.s32 	%r284, %r284, 1;
	setp.ne.s32 	%p106, %r284, 0;
	@%p106 bra 	$L__BB23_18;
$L__BB23_19:
	setp.lt.u32 	%p107, %r51, 512;
	@%p107 bra 	$L__BB23_24;
	// begin inline asm
	mov.u32 %r221, %laneid;
	// end inline asm
	mov.b64 	{%r223, %r228}, %rd491;
	mov.b32 	%r229, 1;
	mov.b32 	%r270, 31;
	mov.b32 	%r271, -1;
	// begin inline asm
	shfl.sync.down.b32 %r222, %r223, %r229, %r270, %r271;
	// end inline asm
	// begin inline asm
	shfl.sync.down.b32 %r227, %r228, %r229, %r270, %r271;
	// end inline asm
	mov.b64 	%rd436, {%r222, %r227};
	setp.gt.s32 	%p131, %r221, 30;
	selp.b64 	%rd437, 0, %rd436, %p131;
	add.s64 	%rd438, %rd437, %rd491;
	mov.b64 	{%r233, %r238}, %rd438;
	mov.b32 	%r239, 2;
	// begin inline asm
	shfl.sync.down.b32 %r232, %r233, %r239, %r270, %r271;
	// end inline asm
	// begin inline asm
	shfl.sync.down.b32 %r237, %r238, %r239, %r270, %r271;
	// end inline asm
	mov.b64 	%rd439, {%r232, %r237};
	setp.gt.s32 	%p132, %r221, 29;
	selp.b64 	%rd440, 0, %rd439, %p132;
	add.s64 	%rd441, %rd440, %rd438;
	mov.b64 	{%r243, %r248}, %rd441;
	mov.b32 	%r249, 4;
	// begin inline asm
	shfl.sync.down.b32 %r242, %r243, %r249, %r270, %r271;
	// end inline asm
	// begin inline asm
	shfl.sync.down.b32 %r247, %r248, %r249, %r270, %r271;
	// end inline asm
	mov.b64 	%rd442, {%r242, %r247};
	setp.gt.s32 	%p133, %r221, 27;
	selp.b64 	%rd443, 0, %rd442, %p133;
	add.s64 	%rd444, %rd443, %rd441;
	mov.b64 	{%r253, %r258}, %rd444;
	mov.b32 	%r259, 8;
	// begin inline asm
	shfl.sync.down.b32 %r252, %r253, %r259, %r270, %r271;
	// end inline asm
	// begin inline asm
	shfl.sync.down.b32 %r257, %r258, %r259, %r270, %r271;
	// end inline asm
	mov.b64 	%rd445, {%r252, %r257};
	setp.gt.s32 	%p134, %r221, 23;
	selp.b64 	%rd446, 0, %rd445, %p134;
	add.s64 	%rd447, %rd446, %rd444;
	mov.b64 	{%r263, %r268}, %rd447;
	mov.b32 	%r269, 16;
	// begin inline asm
	shfl.sync.down.b32 %r262, %r263, %r269, %r270, %r271;
	// end inline asm
	// begin inline asm
	shfl.sync.down.b32 %r267, %r268, %r269, %r270, %r271;
	// end inline asm
	mov.b64 	%rd448, {%r262, %r267};
	setp.gt.s32 	%p135, %r221, 15;
	selp.b64 	%rd449, 0, %rd448, %p135;
	add.s64 	%rd503, %rd449, %rd447;
	setp.ne.s32 	%p136, %r221, 0;
	@%p136 bra 	$L__BB23_22;
	shr.u32 	%r272, %r1, 2;
	and.b32  	%r273, %r272, 248;
	mov.u32 	%r274, _ZZN3cub18CUB_300001_SM_10006detail6reduce28DeviceReduceSingleTileKernelINS2_10policy_hubIljN4cuda3std3__44plusIlEEE10Policy1000EN6thrust24THRUST_300001_SM_1000_NS18transform_iteratorI7is_zeroNSD_10device_ptrIlEEllEEPljS9_llNS7_10__identityEEEvT0_T1_T2_T3_T4_T6_E12temp_storage;
	add.s32 	%r275, %r274, %r273;
	st.shared.u64 	[%r275+16], %rd503;
$L__BB23_22:
	bar.sync 	0;
	setp.ne.s32 	%p137, %r1, 0;
	@%p137 bra 	$L__BB23_50;
	ld.shared.u64 	%rd450, [_ZZN3cub18CUB_300001_SM_10006detail6reduce28DeviceReduceSingleTileKernelINS2_10policy_hubIljN4cuda3std3__44plusIlEEE10Policy1000EN6thrust24THRUST_300001_SM_1000_NS18transform_iteratorI7is_zeroNSD_10device_ptrIlEEllEEPljS9_llNS7_10__identityEEEvT0_T1_T2_T3_T4_T6_E12temp_storage+24];
	add.s64 	%rd451, %rd450, %rd503;
	ld.shared.u64 	%rd452, [_ZZN3cub18CUB_300001_SM_10006detail6reduce28DeviceReduceSingleTileKernelINS2_10policy_hubIljN4cuda3std3__44plusIlEEE10Policy1000EN6thrust24THRUST_300001_SM_1000_NS18transform_iteratorI7is_zeroNSD_10device_ptrIlEEllEEPljS9_llNS7_10__identityEEEvT0_T1_T2_T3_T4_T6_E12temp_storage+32];
	add.s64 	%rd453, %rd451, %rd452;
	ld.shared.u64 	%rd454, [_ZZN3cub18CUB_300001_SM_10006detail6reduce28DeviceReduceSingleTileKernelINS2_10policy_hubIljN4cuda3std3__44plusIlEEE10Policy1000EN6thrust24THRUST_300001_SM_1000_NS18transform_iteratorI7is_zeroNSD_10device_ptrIlEEllEEPljS9_llNS7_10__identityEEEvT0_T1_T2_T3_T4_T6_E12temp_storage+40];
	add.s64 	%rd455, %rd453, %rd454;
	ld.shared.u64 	%rd456, [_ZZN3cub18CUB_300001_SM_10006detail6reduce28DeviceReduceSingleTileKernelINS2_10policy_hubIljN4cuda3std3__44plusIlEEE10Policy1000EN6thrust24THRUST_300001_SM_1000_NS18transform_iteratorI7is_zeroNSD_10device_ptrIlEEllEEPljS9_llNS7_10__identityEEEvT0_T1_T2_T3_T4_T6_E12temp_storage+48];
	add.s64 	%rd457, %rd455, %rd456;
	ld.shared.u64 	%rd458, [_ZZN3cub18CUB_300001_SM_10006detail6reduce28DeviceReduceSingleTileKernelINS2_10policy_hubIljN4cuda3std3__44plusIlEEE10Policy1000EN6thrust24THRUST_300001_SM_1000_NS18transform_iteratorI7is_zeroNSD_10device_ptrIlEEllEEPljS9_llNS7_10__identityEEEvT0_T1_T2_T3_T4_T6_E12temp_storage+56];
	add.s64 	%rd459, %rd457, %rd458;
	ld.shared.u64 	%rd460, [_ZZN3cub18CUB_300001_SM_10006detail6reduce28DeviceReduceSingleTileKernelINS2_10policy_hubIljN4cuda3std3__44plusIlEEE10Policy1000EN6thrust24THRUST_300001_SM_1000_NS18transform_iteratorI7is_zeroNSD_10device_ptrIlEEllEEPljS9_llNS7_10__identityEEEvT0_T1_T2_T3_T4_T6_E12temp_storage+64];
	add.s64 	%rd461, %rd459, %rd460;
	ld.shared.u64 	%rd462, [_ZZN3cub18CUB_300001_SM_10006detail6reduce28DeviceReduceSingleTileKernelINS2_10policy_hubIljN4cuda3std3__44plusIlEEE10Policy1000EN6thrust24THRUST_300001_SM_1000_NS18transform_iteratorI7is_zeroNSD_10device_ptrIlEEllEEPljS9_llNS7_10__identityEEEvT0_T1_T2_T3_T4_T6_E12temp_storage+72];
	add.s64 	%rd463, %rd461, %rd462;
	ld.shared.u64 	%rd464, [_ZZN3cub18CUB_300001_SM_10006detail6reduce28DeviceReduceSingleTileKernelINS2_10policy_hubIljN4cuda3std3__44plusIlEEE10Policy1000EN6thrust24THRUST_300001_SM_1000_NS18transform_iteratorI7is_zeroNSD_10device_ptrIlEEllEEPljS9_llNS7_10__identityEEEvT0_T1_T2_T3_T4_T6_E12temp_storage+80];
	add.s64 	%rd465, %rd463, %rd464;
	ld.shared.u64 	%rd466, [_ZZN3cub18CUB_300001_SM_10006detail6reduce28DeviceReduceSingleTileKernelINS2_10policy_hubIljN4cuda3std3__44plusIlEEE10Policy1000EN6thrust24THRUST_300001_SM_1000_NS18transform_iteratorI7is_zeroNSD_10device_ptrIlEEllEEPljS9_llNS7_10__identityEEEvT0_T1_T2_T3_T4_T6_E12temp_storage+88];
	add.s64 	%rd467, %rd465, %rd466;
	ld.shared.u64 	%rd468, [_ZZN3cub18CUB_300001_SM_10006detail6reduce28DeviceReduceSingleTileKernelINS2_10policy_hubIljN4cuda3std3__44plusIlEEE10Policy1000EN6thrust24THRUST_300001_SM_1000_NS18transform_iteratorI7is_zeroNSD_10device_ptrIlEEllEEPljS9_llNS7_10__identityEEEvT0_T1_T2_T3_T4_T6_E12temp_storage+96];
	add.s64 	%rd469, %rd467, %rd468;
	ld.shared.u64 	%rd470, [_ZZN3cub18CUB_300001_SM_10006detail6reduce28DeviceReduceSingleTileKernelINS2_10policy_hubIljN4cuda3std3__44plusIlEEE10Policy1000EN6thrust24THRUST_300001_SM_1000_NS18transform_iteratorI7is_zeroNSD_10device_ptrIlEEllEEPljS9_llNS7_10__identityEEEvT0_T1_T2_T3_T4_T6_E12temp_storage+104];
	add.s64 	%rd471, %rd469, %rd470;
	ld.shared.u64 	%rd472, [_ZZN3cub18CUB_300001_SM_10006detail6reduce28DeviceReduceSingleTileKernelINS2_10policy_hubIljN4cuda3std3__44plusIlEEE10Policy1000EN6thrust24THRUST_300001_SM_1000_NS18transform_iteratorI7is_zeroNSD_10device_ptrIlEEllEEPljS9_llNS7_10__identityEEEvT0_T1_T2_T3_T4_T6_E12temp_storage+112];
	add.s64 	%rd473, %rd471, %rd472;
	ld.shared.u64 	%rd474, [_ZZN3cub18CUB_300001_SM_10006detail6reduce28DeviceReduceSingleTileKernelINS2_10policy_hubIljN4cuda3std3__44plusIlEEE10Policy1000EN6thrust24THRUST_300001_SM_1000_NS18transform_iteratorI7is_zeroNSD_10device_ptrIlEEllEEPljS9_llNS7_10__identityEEEvT0_T1_T2_T3_T4_T6_E12temp_storage+120];
	add.s64 	%rd475, %rd473, %rd474;
	ld.shared.u64 	%rd476, [_ZZN3cub18CUB_300001_SM_10006detail6reduce28DeviceReduceSingleTileKernelINS2_10policy_hubIljN4cuda3std3__44plusIlEEE10Policy1000EN6thrust24THRUST_300001_SM_1000_NS18transform_iteratorI7is_zeroNSD_10device_ptrIlEEllEEPljS9_llNS7_10__identityEEEvT0_T1_T2_T3_T4_T6_E12temp_storage+128];
	add.s64 	%rd477, %rd475, %rd476;
	ld.shared.u64 	%rd478, [_ZZN3cub18CUB_300001_SM_10006detail6reduce28DeviceReduceSingleTileKernelINS2_10policy_hubIljN4cuda3std3__44plusIlEEE10Policy1000EN6thrust24THRUST_300001_SM_1000_NS18transform_iteratorI7is_zeroNSD_10device_ptrIlEEllEEPljS9_llNS7_10__identityEEEvT0_T1_T2_T3_T4_T6_E12temp_storage+136];
	add.s64 	%rd503, %rd477, %rd478;
	bra.uni 	$L__BB23_50;
$L__BB23_24:
	// begin inline asm
	mov.u32 %r158, %laneid;
	// end inline asm
	and.b32  	%r209, %r1, 992;
	add.s32 	%r210, %r209, 32;
	setp.gt.u32 	%p108, %r210, %r51;
	not.b32 	%r211, %r209;
	add.s32 	%r212, %r51, %r211;
	selp.b32 	%r207, %r212, 31, %p108;
	mov.b64 	{%r160, %r165}, %rd491;
	mov.b32 	%r166, 1;
	mov.b32 	%r208, -1;
	// begin inline asm
	shfl.sync.down.b32 %r159, %r160, %r166, %r207, %r208;
	// end inline asm
	// begin inline asm
	shfl.sync.down.b32 %r164, %r165, %r166, %r207, %r208;
	// end inline asm
	mov.b64 	%rd378, {%r159, %r164};
	setp.lt.s32 	%p109, %r158, %r207;
	selp.b64 	%rd379, %rd378, 0, %p109;
	add.s64 	%rd380, %rd379, %rd491;
	mov.b64 	{%r170, %r175}, %rd380;
	mov.b32 	%r176, 2;
	// begin inline asm
	shfl.sync.down.b32 %r169, %r170, %r176, %r207, %r208;
	// end inline asm
	// begin inline asm
	shfl.sync.down.b32 %r174, %r175, %r176, %r207, %r208;
	// end inline asm
	mov.b64 	%rd381, {%r169, %r174};
	add.s32 	%r213, %r158, 2;
	setp.gt.s32 	%p110, %r213, %r207;
	selp.b64 	%rd382, 0, %rd381, %p110;
	add.s64 	%rd383, %rd382, %rd380;
	mov.b64 	{%r180, %r185}, %rd383;
	mov.b32 	%r186, 4;
	// begin inline asm
	shfl.sync.down.b32 %r179, %r180, %r186, %r207, %r208;
	// end inline asm
	// begin inline asm
	shfl.sync.down.b32 %r184, %r185, %r186, %r207, %r208;
	// end inline asm
	mov.b64 	%rd384, {%r179, %r184};
	add.s32 	%r214, %r158, 4;
	setp.gt.s32 	%p111, %r214, %r207;
	selp.b64 	%rd385, 0, %rd384, %p111;
	add.s64 	%rd386, %rd385, %rd383;
	mov.b64 	{%r190, %r195}, %rd386;
	mov.b32 	%r196, 8;
	// begin inline asm
	shfl.sync.down.b32 %r189, %r190, %r196, %r207, %r208;
	// end inline asm
	// begin inline asm
	shfl.sync.down.b32 %r194, %r195, %r196, %r207, %r208;
	// end inline asm
	mov.b64 	%rd387, {%r189, %r194};
	add.s32 	%r215, %r158, 8;
	setp.gt.s32 	%p112, %r215, %r207;
	selp.b64 	%rd388, 0, %rd387, %p112;
	add.s64 	%rd389, %rd388, %rd386;
	mov.b64 	{%r200, %r205}, %rd389;
	mov.b32 	%r206, 16;
	// begin inline asm
	shfl.sync.down.b32 %r199, %r200, %r206, %r207, %r208;
	// end inline asm
	// begin inline asm
	shfl.sync.down.b32 %r204, %r205, %r206, %r207, %r208;
	// end inline asm
	mov.b64 	%rd390, {%r199, %r204};
	add.s32 	%r216, %r158, 16;
	setp.gt.s32 	%p113, %r216, %r207;
	selp.b64 	%rd391, 0, %rd390, %p113;
	add.s64 	%rd503, %rd391, %rd389;
	setp.ne.s32 	%p114, %r158, 0;
	@%p114 bra 	$L__BB23_26;
	shr.u32 	%r217, %r1, 2;
	and.b32  	%r218, %r217, 248;
	mov.u32 	%r219, _ZZN3cub18CUB_300001_SM_10006detail6reduce28DeviceReduceSingleTileKernelINS2_10policy_hubIljN4cuda3std3__44plusIlEEE10Policy1000EN6thrust24THRUST_300001_SM_1000_NS18transform_iteratorI7is_zeroNSD_10device_ptrIlEEllEEPljS9_llNS7_10__identityEEEvT0_T1_T2_T3_T4_T6_E12temp_storage;
	add.s32 	%r220, %r219, %r218;
	st.shared.u64 	[%r220+16], %rd503;
$L__BB23_26:
	bar.sync 	0;
	setp.ne.s32 	%p115, %r1, 0;
	@%p115 bra 	$L__BB23_50;
	setp.gt.u32 	%p116, %r51, 32;
	ld.shared.u64 	%rd392, [_ZZN3cub18CUB_300001_SM_10006detail6reduce28DeviceReduceSingleTileKernelINS2_10policy_hubIljN4cuda3std3__44plusIlEEE10Policy1000EN6thrust24THRUST_300001_SM_1000_NS18transform_iteratorI7is_zeroNSD_10device_ptrIlEEllEEPljS9_llNS7_10__identityEEEvT0_T1_T2_T3_T4_T6_E12temp_storage+24];
	selp.b64 	%rd393, %rd392, 0, %p116;
	add.s64 	%rd394, %rd393, %rd503;
	setp.gt.u32 	%p117, %r51, 64;
	ld.shared.u64 	%rd395, [_ZZN3cub18CUB_300001_SM_10006detail6reduce28DeviceReduceSingleTileKernelINS2_10policy_hubIljN4cuda3std3__44plusIlEEE10Policy1000EN6thrust24THRUST_300001_SM_1000_NS18transform_iteratorI7is_zeroNSD_10device_ptrIlEEllEEPljS9_llNS7_10__identityEEEvT0_T1_T2_T3_T4_T6_E12temp_storage+32];
	selp.b64 	%rd396, %rd395, 0, %p117;
	add.s64 	%rd397, %rd394, %rd396;
	setp.gt.u32 	%p118, %r51, 96;
	ld.shared.u64 	%rd398, [_ZZN3cub18CUB_300001_SM_10006detail6reduce28DeviceReduceSingleTileKernelINS2_10policy_hubIljN4cuda3std3__44plusIlEEE10Policy1000EN6thrust24THRUST_300001_SM_1000_NS18transform_iteratorI7is_zeroNSD_10device_ptrIlEEllEEPljS9_llNS7_10__identityEEEvT0_T1_T2_T3_T4_T6_E12temp_storage+40];
	selp.b64 	%rd399, %rd398, 0, %p118;
	add.s64 	%rd400, %rd397, %rd399;
	setp.gt.u32 	%p119, %r51, 128;
	ld.shared.u64 	%rd401, [_ZZN3cub18CUB_300001_SM_10006detail6reduce28DeviceReduceSingleTileKernelINS2_10policy_hubIljN4cuda3std3__44plusIlEEE10Policy1000EN6thrust24THRUST_300001_SM_1000_NS18transform_iteratorI7is_zeroNSD_10device_ptrIlEEllEEPljS9_llNS7_10__identityEEEvT0_T1_T2_T3_T4_T6_E12temp_storage+48];
	selp.b64 	%rd402, %rd401, 0, %p119;
	add.s64 	%rd403, %rd400, %rd402;
	setp.gt.u32 	%p120, %r51, 160;
	ld.shared.u64 	%rd404, [_ZZN3cub18CUB_300001_SM_10006detail6reduce28DeviceReduceSingleTileKernelINS2_10policy_hubIljN4cuda3std3__44plusIlEEE10Policy1000EN6thrust24THRUST_300001_SM_1000_NS18transform_iteratorI7is_zeroNSD_10device_ptrIlEEllEEPljS9_llNS7_10__identityEEEvT0_T1_T2_T3_T4_T6_E12temp_storage+56];
	selp.b64 	%rd405, %rd404, 0, %p120;
	add.s64 	%rd406, %rd403, %rd405;
	setp.gt.u32 	%p121, %r51, 192;
	ld.shared.u64 	%rd407, [_ZZN3cub18CUB_300001_SM_10006detail6reduce28DeviceReduceSingleTileKernelINS2_10policy_hubIljN4cuda3std3__44plusIlEEE10Policy1000EN6thrust24THRUST_300001_SM_1000_NS18transform_iteratorI7is_zeroNSD_10device_ptrIlEEllEEPljS9_llNS7_10__identityEEEvT0_T1_T2_T3_T4_T6_E12temp_storage+64];
	selp.b64 	%rd408, %rd407, 0, %p121;
	add.s64 	%rd409, %rd406, %rd408;
	setp.gt.u32 	%p122, %r51, 224;
	ld.shared.u64 	%rd410, [_ZZN3cub18CUB_300001_SM_10006detail6reduce28DeviceReduceSingleTileKernelINS2_10policy_hubIljN4cuda3std3__44plusIlEEE10Policy1000EN6thrust24THRUST_300001_SM_1000_NS18transform_iteratorI7is_zeroNSD_10device_ptrIlEEllEEPljS9_llNS7_10__identityEEEvT0_T1_T2_T3_T4_T6_E12temp_storage+72];
	selp.b64 	%rd411, %rd410, 0, %p122;
	add.s64 	%rd412, %rd409, %rd411;
	setp.gt.u32 	%p123, %r51, 256;
	ld.shared.u64 	%rd413, [_ZZN3cub18CUB_300001_SM_10006detail6reduce28DeviceReduceSingleTileKernelINS2_10policy_hubIljN4cuda3std3__44plusIlEEE10Policy1000EN6thrust24THRUST_300001_SM_1000_NS18transform_iteratorI7is_zeroNSD_10device_ptrIlEEllEEPljS9_llNS7_10__identityEEEvT0_T1_T2_T3_T4_T6_E12temp_storage+80];
	selp.b64 	%rd414, %rd413, 0, %p123;
	add.s64 	%rd415, %rd412, %rd414;
	setp.gt.u32 	%p124, %r51, 288;
	ld.shared.u64 	%rd416, [_ZZN3cub18CUB_300001_SM_10006detail6reduce28DeviceReduceSingleTileKernelINS2_10policy_hubIljN4cuda3std3__44plusIlEEE10Policy1000EN6thrust24THRUST_300001_SM_1000_NS18transform_iteratorI7is_zeroNSD_10device_ptrIlEEllEEPljS9_llNS7_10__identityEEEvT0_T1_T2_T3_T4_T6_E12temp_storage+88];
	selp.b64 	%rd417, %rd416, 0, %p124;
	add.s64 	%rd418, %rd415, %rd417;
	setp.gt.u32 	%p125, %r51, 320;
	ld.shared.u64 	%rd419, [_ZZN3cub18CUB_300001_SM_10006detail6reduce28DeviceReduceSingleTileKernelINS2_10policy_hubIljN4cuda3std3__44plusIlEEE10Policy1000EN6thrust24THRUST_300001_SM_1000_NS18transform_iteratorI7is_zeroNSD_10device_ptrIlEEllEEPljS9_llNS7_10__identityEEEvT0_T1_T2_T3_T4_T6_E12temp_storage+96];
	selp.b64 	%rd420, %rd419, 0, %p125;
	add.s64 	%rd421, %rd418, %rd420;
	setp.gt.u32 	%p126, %r51, 352;
	ld.shared.u64 	%rd422, [_ZZN3cub18CUB_300001_SM_10006detail6reduce28DeviceReduceSingleTileKernelINS2_10policy_hubIljN4cuda3std3__44plusIlEEE10Policy1000EN6thrust24THRUST_300001_SM_1000_NS18transform_iteratorI7is_zeroNSD_10device_ptrIlEEllEEPljS9_llNS7_10__identityEEEvT0_T1_T2_T3_T4_T6_E12temp_storage+104];
	selp.b64 	%rd423, %rd422, 0, %p126;
	add.s64 	%rd424, %rd421, %rd423;
	setp.gt.u32 	%p127, %r51, 384;
	ld.shared.u64 	%rd425, [_ZZN3cub18CUB_300001_SM_10006detail6reduce28DeviceReduceSingleTileKernelINS2_10policy_hubIljN4cuda3std3__44plusIlEEE10Policy1000EN6thrust24THRUST_300001_SM_1000_NS18transform_iteratorI7is_zeroNSD_10device_ptrIlEEllEEPljS9_llNS7_10__identityEEEvT0_T1_T2_T3_T4_T6_E12temp_storage+112];
	selp.b64 	%rd426, %rd425, 0, %p127;
	add.s64 	%rd427, %rd424, %rd426;
	setp.gt.u32 	%p128, %r51, 416;
	ld.shared.u64 	%rd428, [_ZZN3cub18CUB_300001_SM_10006detail6reduce28DeviceReduceSingleTileKernelINS2_10policy_hubIljN4cuda3std3__44plusIlEEE10Policy1000EN6thrust24THRUST_300001_SM_1000_NS18transform_iteratorI7is_zeroNSD_10device_ptrIlEEllEEPljS9_llNS7_10__identityEEEvT0_T1_T2_T3_T4_T6_E12temp_storage+120];
	selp.b64 	%rd429, %rd428, 0, %p128;
	add.s64 	%rd430, %rd427, %rd429;
	setp.gt.u32 	%p129, %r51, 448;
	ld.shared.u64 	%rd431, [_ZZN3cub18CUB_300001_SM_10006detail6reduce28DeviceReduceSingleTileKernelINS2_10policy_hubIljN4cuda3std3__44plusIlEEE10Policy1000EN6thrust24THRUST_300001_SM_1000_NS18transform_iteratorI7is_zeroNSD_10device_ptrIlEEllEEPljS9_llNS7_10__identityEEEvT0_T1_T2_T3_T4_T6_E12temp_storage+128];
	selp.b64 	%rd432, %rd431, 0, %p129;
	add.s64 	%rd433, %rd430, %rd432;
	setp.gt.u32 	%p130, %r51, 480;
	ld.shared.u64 	%rd434, [_ZZN3cub18CUB_300001_SM_10006detail6reduce28DeviceReduceSingleTileKernelINS2_10policy_hubIljN4cuda3std3__44plusIlEEE10Policy1000EN6thrust24THRUST_300001_SM_1000_NS18transform_iteratorI7is_zeroNSD_10device_ptrIlEEllEEPljS9_llNS7_10__identityEEEvT0_T1_T2_T3_T4_T6_E12temp_storage+136];
	selp.b64 	%rd435, %rd434, 0, %p130;
	add.s64 	%rd503, %rd433, %rd435;
	bra.uni 	$L__BB23_50;
$L__BB23_28:
	mov.u32 	%r21, %tid.x;
	mul.wide.u32 	%rd52, %r21, 8;
	add.s64 	%rd28, %rd2, %rd52;
	ld.global.u64 	%rd53, [%rd28];
	setp.eq.s64 	%p3, %rd53, 0;
	selp.u64 	%rd54, 1, 0, %p3;
	ld.global.u64 	%rd55, [%rd28+4096];
	setp.eq.s64 	%p4, %rd55, 0;
	selp.u64 	%rd56, 1, 0, %p4;
	ld.global.u64 	%rd57, [%rd28+8192];
	setp.eq.s64 	%p5, %rd57, 0;
	selp.u64 	%rd58, 1, 0, %p5;
	ld.global.u64 	%rd59, [%rd28+12288];
	setp.eq.s64 	%p6, %rd59, 0;
	selp.u64 	%rd60, 1, 0, %p6;
	ld.global.u64 	%rd61, [%rd28+16384];
	setp.eq.s64 	%p7, %rd61, 0;
	selp.u64 	%rd62, 1, 0, %p7;
	ld.global.u64 	%rd63, [%rd28+20480];
	setp.eq.s64 	%p8, %rd63, 0;
	selp.u64 	%rd64, 1, 0, %p8;
	ld.global.u64 	%rd65, [%rd28+24576];
	setp.eq.s64 	%p9, %rd65, 0;
	selp.u64 	%rd66, 1, 0, %p9;
	add.s64 	%rd67, %rd56, %rd54;
	add.s64 	%rd68, %rd67, %rd58;
	add.s64 	%rd69, %rd68, %rd60;
	add.s64 	%rd70, %rd69, %rd62;
	add.s64 	%rd71, %rd70, %rd64;
	add.s64 	%rd502, %rd71, %rd66;
	add.s32 	%r22, %r51, -3584;
	setp.lt.u32 	%p10, %r22, 3584;
	mov.b32 	%r286, 3584;
	@%p10 bra 	$L__BB23_32;
	mov.b32 	%r286, 3584;
$L__BB23_30:
	mul.wide.u32 	%rd72, %r286, 8;
	add.s64 	%rd73, %rd28, %rd72;
	ld.global.u64 	%rd74, [%rd73];
	setp.eq.s64 	%p11, %rd74, 0;
	selp.u64 	%rd75, 1, 0, %p11;
	ld.global.u64 	%rd76, [%rd73+4096];
	setp.eq.s64 	%p12, %rd76, 0;
	selp.u64 	%rd77, 1, 0, %p12;
	ld.global.u64 	%rd78, [%rd73+8192];
	setp.eq.s64 	%p13, %rd78, 0;
	selp.u64 	%rd79, 1, 0, %p13;
	ld.global.u64 	%rd80, [%rd73+12288];
	setp.eq.s64 	%p14, %rd80, 0;
	selp.u64 	%rd81, 1, 0, %p14;
	ld.global.u64 	%rd82, [%rd73+16384];
	setp.eq.s64 	%p15, %rd82, 0;
	selp.u64 	%rd83, 1, 0, %p15;
	ld.global.u64 	%rd84, [%rd73+20480];
	setp.eq.s64 	%p16, %rd84, 0;
	selp.u64 	%rd85, 1, 0, %p16;
	ld.global.u64 	%rd86, [%rd73+24576];
	setp.eq.s64 	%p17, %rd86, 0;
	selp.u64 	%rd87, 1, 0, %p17;
	add.s64 	%rd88, %rd502, %rd75;
	add.s64 	%rd89, %rd88, %rd77;
	add.s64 	%rd90, %rd89, %rd79;
	add.s64 	%rd91, %rd90, %rd81;
	add.s64 	%rd92, %rd91, %rd83;
	add.s64 	%rd93, %rd92, %rd85;
	add.s64 	%rd502, %rd93, %rd87;
	sub.s32 	%r64, %r51, %r286;
	setp.lt.u32 	%p18, %r64, 3584;
	@%p18 bra 	$L__BB23_46;
	add.s32 	%r286, %r286, 3584;
	setp.le.u32 	%p19, %r286, %r22;
	@%p19 bra 	$L__BB23_30;
$L__BB23_32:
	setp.le.u32 	%p20, %r51, %r286;
	sub.s32 	%r65, %r51, %r286;
	setp.ge.s32 	%p21, %r21, %r65;
	or.pred  	%p22, %p20, %p21;
	@%p22 bra 	$L__BB23_46;
	not.b32 	%r67, %r21;
	add.s32 	%r68, %r51, %r67;
	sub.s32 	%r69, %r68, %r286;
	shr.u32 	%r70, %r69, 9;
	add.s32 	%r26, %r70, 1;
	and.b32  	%r27, %r26, 15;
	setp.lt.u32 	%p23, %r69, 7680;
	mov.u32 	%r291, %r21;
	@%p23 bra 	$L__BB23_37;
	or.b32  	%r289, %r21, 4096;
	add.s32 	%r288, %r21, %r286;
	and.b32  	%r71, %r26, 16777200;
	neg.s32 	%r287, %r71;
$L__BB23_35:
	.pragma "nounroll";
	mul.wide.u32 	%rd95, %r288, 8;
	add.s64 	%rd96, %rd2, %rd95;
	ld.global.u64 	%rd97, [%rd96];
	setp.eq.s64 	%p24, %rd97, 0;
	selp.u64 	%rd98, 1, 0, %p24;
	add.s64 	%rd99, %rd502, %rd98;
	add.s32 	%r72, %r288, 512;
	mul.wide.u32 	%rd100, %r72, 8;
	add.s64 	%rd101, %rd2, %rd100;
	ld.global.u64 	%rd102, [%rd101];
	setp.eq.s64 	%p25, %rd102, 0;
	selp.u64 	%rd103, 1, 0, %p25;
	add.s64 	%rd104, %rd99, %rd103;
	add.s32 	%r73, %r288, 1024;
	mul.wide.u32 	%rd105, %r73, 8;
	add.s64 	%rd106, %rd2, %rd105;
	ld.global.u64 	%rd107, [%rd106];
	setp.eq.s64 	%p26, %rd107, 0;
	selp.u64 	%rd108, 1, 0, %p26;
	add.s64 	%rd109, %rd104, %rd108;
	add.s32 	%r74, %r288, 1536;
	mul.wide.u32 	%rd110, %r74, 8;
	add.s64 	%rd111, %rd2, %rd110;
	ld.global.u64 	%rd112, [%rd111];
	setp.eq.s64 	%p27, %rd112, 0;
	selp.u64 	%rd113, 1, 0, %p27;
	add.s64 	%rd114, %rd109, %rd113;
	add.s32 	%r75, %r288, 2048;
	mul.wide.u32 	%rd115, %r75, 8;
	add.s64 	%rd116, %rd2, %rd115;
	ld.global.u64 	%rd117, [%rd116];
	setp.eq.s64 	%p28, %rd117, 0;
	selp.u64 	%rd118, 1, 0, %p28;
	add.s64 	%rd119, %rd114, %rd118;
	add.s32 	%r76, %r288, 2560;
	mul.wide.u32 	%rd120, %r76, 8;
	add.s64 	%rd121, %rd2, %rd120;
	ld.global.u64 	%rd122, [%rd121];
	setp.eq.s64 	%p29, %rd122, 0;
	selp.u64 	%rd123, 1, 0, %p29;
	add.s64 	%rd124, %rd119, %rd123;
	add.s32 	%r77, %r288, 3072;
	mul.wide.u32 	%rd125, %r77, 8;
	add.s64 	%rd126, %rd2, %rd125;
	ld.global.u64 	%rd127, [%rd126];
	setp.eq.s64 	%p30, %rd127, 0;
	selp.u64 	%rd128, 1, 0, %p30;
	add.s64 	%rd129, %rd124, %rd128;
	add.s32 	%r78, %r288, 3584;
	mul.wide.u32 	%rd130, %r78, 8;
	add.s64 	%rd131, %rd2, %rd130;
	ld.global.u64 	%rd132, [%rd131];
	setp.eq.s64 	%p31, %rd132, 0;
	selp.u64 	%rd133, 1, 0, %p31;
	add.s64 	%rd134, %rd129, %rd133;
	add.s32 	%r79, %r288, 4096;
	mul.wide.u32 	%rd135, %r79, 8;
	add.s64 	%rd136, %rd2, %rd135;
	ld.global.u64 	%rd137, [%rd136];
	setp.eq.s64 	%p32, %rd137, 0;
	selp.u64 	%rd138, 1, 0, %p32;
	add.s64 	%rd139, %rd134, %rd138;
	add.s32 	%r80, %r288, 4608;
	mul.wide.u32 	%rd140, %r80, 8;
	add.s64 	%rd141, %rd2, %rd140;
	ld.global.u64 	%rd142, [%rd141];
	setp.eq.s64 	%p33, %rd142, 0;
	selp.u64 	%rd143, 1, 0, %p33;
	add.s64 	%rd144, %rd139, %rd143;
	add.s32 	%r81, %r288, 5120;
	mul.wide.u32 	%rd145, %r81, 8;
	add.s64 	%rd146, %rd2, %rd145;
	ld.global.u64 	%rd147, [%rd146];
	setp.eq.s64 	%p34, %rd147, 0;
	selp.u64 	%rd148, 1, 0, %p34;
	add.s64 	%rd149, %rd144, %rd148;
	add.s32 	%r82, %r288, 5632;
	mul.wide.u32 	%rd150, %r82, 8;
	add.s64 	%rd151, %rd2, %rd150;
	ld.global.u64 	%rd152, [%rd151];
	setp.eq.s64 	%p35, %rd152, 0;
	selp.u64 	%rd153, 1, 0, %p35;
	add.s64 	%rd154, %rd149, %rd153;
	add.s32 	%r83, %r288, 6144;
	mul.wide.u32 	%rd155, %r83, 8;
	add.s64 	%rd156, %rd2, %rd155;
	ld.global.u64 	%rd157, [%rd156];
	setp.eq.s64 	%p36, %rd157, 0;
	selp.u64 	%rd158, 1, 0, %p36;
	add.s64 	%rd159, %rd154, %rd158;
	add.s32 	%r84, %r288, 6656;
	mul.wide.u32 	%rd160, %r84, 8;
	add.s64 	%rd161, %rd2, %rd160;
	ld.global.u64 	%rd162, [%rd161];
	setp.eq.s64 	%p37, %rd162, 0;
	selp.u64 	%rd163, 1, 0, %p37;
	add.s64 	%rd164, %rd159, %rd163;
	add.s32 	%r85, %r288, 7168;
	mul.wide.u32 	%rd165, %r85, 8;
	add.s64 	%rd166, %rd2, %rd165;
	ld.global.u64 	%rd167, [%rd166];
	setp.eq.s64 	%p38, %rd167, 0;
	selp.u64 	%rd168, 1, 0, %p38;
	add.s64 	%rd169, %rd164, %rd168;
	add.s32 	%r86, %r288, 7680;
	mul.wide.u32 	%rd170, %r86, 8;
	add.s64 	%rd171, %rd2, %rd170;
	ld.global.u64 	%rd172, [%rd171];
	setp.eq.s64 	%p39, %rd172, 0;
	selp.u64 	%rd173, 1, 0, %p39;
	add.s64 	%rd502, %rd169, %rd173;
	add.s32 	%r289, %r289, 8192;
	add.s32 	%r288, %r288, 8192;
	add.s32 	%r287, %r287, 16;
	setp.ne.s32 	%p40, %r287, 0;
	@%p40 bra 	$L__BB23_35;
	add.s32 	%r291, %r289, -4096;
$L__BB23_37:
	setp.eq.s32 	%p41, %r27, 0;
	@%p41 bra 	$L__BB23_46;
	and.b32  	%r39, %r26, 7;
	setp.lt.u32 	%p42, %r27, 8;
	@%p42 bra 	$L__BB23_40;
	add.s32 	%r87, %r291, %r286;
	mul.wide.u32 	%rd175, %r87, 8;
	add.s64 	%rd176, %rd2, %rd175;
	ld.global.u64 	%rd177, [%rd176];
	setp.eq.s64 	%p43, %rd177, 0;
	selp.u64 	%rd178, 1, 0, %p43;
	add.s64 	%rd179, %rd502, %rd178;
	add.s32 	%r88, %r87, 512;
	mul.wide.u32 	%rd180, %r88, 8;
	add.s64 	%rd181, %rd2, %rd180;
	ld.global.u64 	%rd182, [%rd181];
	setp.eq.s64 	%p44, %rd182, 0;
	selp.u64 	%rd183, 1, 0, %p44;
	add.s64 	%rd184, %rd179, %rd183;
	add.s32 	%r89, %r87, 1024;
	mul.wide.u32 	%rd185, %r89, 8;
	add.s64 	%rd186, %rd2, %rd185;
	ld.global.u64 	%rd187, [%rd186];
	setp.eq.s64 	%p45, %rd187, 0;
	selp.u64 	%rd188, 1, 0, %p45;
	add.s64 	%rd189, %rd184, %rd188;
	add.s32 	%r90, %r87, 1536;
	mul.wide.u32 	%rd190, %r90, 8;
	add.s64 	%rd191, %rd2, %rd190;
	ld.global.u64 	%rd192, [%rd191];
	setp.eq.s64 	%p46, %rd192, 0;
	selp.u64 	%rd193, 1, 0, %p46;
	add.s64 	%rd194, %rd189, %rd193;
	add.s32 	%r91, %r87, 2048;
	mul.wide.u32 	%rd195, %r91, 8;
	add.s64 	%rd196, %rd2, %rd195;
	ld.global.u64 	%rd197, [%rd196];
	setp.eq.s64 	%p47, %rd197, 0;
	selp.u64 	%rd198, 1, 0, %p47;
	add.s64 	%rd199, %rd194, %rd198;
	add.s32 	%r92, %r87, 2560;
	mul.wide.u32 	%rd200, %r92, 8;
	add.s64 	%rd201, %rd2, %rd200;
	ld.global.u64 	%rd202, [%rd201];
	setp.eq.s64 	%p48, %rd202, 0;
	selp.u64 	%rd203, 1, 0, %p48;
	add.s64 	%rd204, %rd199, %rd203;
	add.s32 	%r93, %r87, 3072;
	mul.wide.u32 	%rd205, %r93, 8;
	add.s64 	%rd206, %rd2, %rd205;
	ld.global.u64 	%rd207, [%rd206];
	setp.eq.s64 	%p49, %rd207, 0;
	selp.u64 	%rd208, 1, 0, %p49;
	add.s64 	%rd209, %rd204, %rd208;
	add.s32 	%r94, %r87, 3584;
	mul.wide.u32 	%rd210, %r94, 8;
	add.s64 	%rd211, %rd2, %rd210;
	ld.global.u64 	%rd212, [%rd211];
	setp.eq.s64 	%p50, %rd212, 0;
	selp.u64 	%rd213, 1, 0, %p50;
	add.s64 	%rd502, %rd209, %rd213;
	add.s32 	%r291, %r291, 4096;
$L__BB23_40:
	setp.eq.s32 	%p51, %r39, 0;
	@%p51 bra 	$L__BB23_46;
	and.b32  	%r42, %r26, 3;
	setp.lt.u32 	%p52, %r39, 4;
	@%p52 bra 	$L__BB23_43;
	add.s32 	%r95, %r291, %r286;
	mul.wide.u32 	%rd215, %r95, 8;
	add.s64 	%rd216, %rd2, %rd215;
	ld.global.u64 	%rd217, [%rd216];
	setp.eq.s64 	%p53, %rd217, 0;
	selp.u64 	%rd218, 1, 0, %p53;
	add.s64 	%rd219, %rd502, %rd218;
	add.s32 	%r96, %r95, 512;
	mul.wide.u32 	%rd220, %r96, 8;
	add.s64 	%rd221, %rd2, %rd220;
	ld.global.u64 	%rd222, [%rd221];
	setp.eq.s64 	%p54, %rd222, 0;
	selp.u64 	%rd223, 1, 0, %p54;
	add.s64 	%rd224, %rd219, %rd223;
	add.s32 	%r97, %r95, 1024;
	mul.wide.u32 	%rd225, %r97, 8;
	add.s64 	%rd226, %rd2, %rd225;
	ld.global.u64 	%rd227, [%rd226];
	setp.eq.s64 	%p55, %rd227, 0;
	selp.u64 	%rd228, 1, 0, %p55;
	add.s64 	%rd229, %rd224, %rd228;
	add.s32 	%r98, %r95, 1536;
	mul.wide.u32 	%rd230, %r98, 8;
	add.s64 	%rd231, %rd2, %rd230;
	ld.global.u64 	%rd232, [%rd231];
	setp.eq.s64 	%p56, %rd232, 0;
	selp.u64 	%rd233, 1, 0, %p56;
	add.s64 	%rd502, %rd229, %rd233;
	add.s32 	%r291, %r291, 2048;
$L__BB23_43:
	setp.eq.s32 	%p57, %r42, 0;
	@%p57 bra 	$L__BB23_46;
	add.s32 	%r294, %r291, %r286;
	neg.s32 	%r293, %r42;
$L__BB23_45:
	.pragma "nounroll";
	mul.wide.u32 	%rd234, %r294, 8;
	add.s64 	%rd235, %rd2, %rd234;
	ld.global.u64 	%rd236, [%rd235];
	setp.eq.s64 	%p58, %rd236, 0;
	selp.u64 	%rd237, 1, 0, %p58;
	add.s64 	%rd502, %rd502, %rd237;
	add.s32 	%r294, %r294, 512;
	add.s32 	%r293, %r293, 1;
	setp.ne.s32 	%p59, %r293, 0;
	@%p59 bra 	$L__BB23_45;
$L__BB23_46:
	// begin inline asm
	mov.u32 %r99, %laneid;
	// end inline asm
	mov.b64 	{%r101, %r106}, %rd502;
	mov.b32 	%r107, 1;
	mov.b32 	%r148, 31;
	mov.b32 	%r149, -1;
	// begin inline asm
	shfl.sync.down.b32 %r100, %r101, %r107, %r148, %r149;
	// end inline asm
	// begin inline asm
	shfl.sync.down.b32 %r105, %r106, %r107, %r148, %r149;
	// end inline asm
	mov.b64 	%rd238, {%r100, %r105};
	setp.gt.s32 	%p60, %r99, 30;
	selp.b64 	%rd239, 0, %rd238, %p60;
	add.s64 	%rd240, %rd239, %rd502;
	mov.b64 	{%r111, %r116}, %rd240;
	mov.b32 	%r117, 2;
	// begin inline asm
	shfl.sync.down.b32 %r110, %r111, %r117, %r148, %r149;
	// end inline asm
	// begin inline asm
	shfl.sync.down.b32 %r115, %r116, %r117, %r148, %r149;
	// end inline asm
	mov.b64 	%rd241, {%r110, %r115};
	setp.gt.s32 	%p61, %r99, 29;
	selp.b64 	%rd242, 0, %rd241, %p61;
	add.s64 	%rd243, %rd242, %rd240;
	mov.b64 	{%r121, %r126}, %rd243;
	mov.b32 	%r127, 4;
	// begin inline asm
	shfl.sync.down.b32 %r120, %r121, %r127, %r148, %r149;
	// end inline asm
	// begin inline asm
	shfl.sync.down.b32 %r125, %r126, %r127, %r148, %r149;
	// end inline asm
	mov.b64 	%rd244, {%r120, %r125};
	setp.gt.s32 	%p62, %r99, 27;
	selp.b64 	%rd245, 0, %rd244, %p62;
	add.s64 	%rd246, %rd245, %rd243;
	mov.b64 	{%r131, %r136}, %rd246;
	mov.b32 	%r137, 8;
	// begin inline asm
	shfl.sync.down.b32 %r130, %r131, %r137, %r148, %r149;
	// end inline asm
	// begin inline asm
	shfl.sync.down.b32 %r135, %r136, %r137, %r148, %r149;
	// end inline asm
	mov.b64 	%rd247, {%r130, %r135};
	setp.gt.s32 	%p63, %r99, 23;
	selp.b64 	%rd248, 0, %rd247, %p63;
	add.s64 	%rd249, %rd248, %rd246;
	mov.b64 	{%r141, %r146}, %rd249;
	mov.b32 	%r147, 16;
	// begin inline asm
	shfl.sync.down.b32 %r140, %r141, %r147, %r148, %r149;
	// end inline asm
	// begin inline asm
	shfl.sync.down.b32 %r145, %r146, %r147, %r148, %r149;
	// end inline asm
	mov.b64 	%rd250, {%r140, %r145};
	setp.gt.s32 	%p64, %r99, 15;
	selp.b64 	%rd251, 0, %rd250, %p64;
	add.s64 	%rd503, %rd251, %rd249;
	setp.ne.s32 	%p65, %r99, 0;
	@%p65 bra 	$L__BB23_48;
	shr.u32 	%r150, %r21, 2;
	and.b32  	%r151, %r150, 248;
	mov.u32 	%r152, _ZZN3cub18CUB_300001_SM_10006detail6reduce28DeviceReduceSingleTileKernelINS2_10policy_hubIljN4cuda3std3__44plusIlEEE10Policy1000EN6thrust24THRUST_300001_SM_1000_NS18transform_iteratorI7is_zeroNSD_10device_ptrIlEEllEEPljS9_llNS7_10__identityEEEvT0_T1_T2_T3_T4_T6_E12temp_storage;
	add.s32 	%r153, %r152, %r151;
	st.shared.u64 	[%r153+16], %rd503;
$L__BB23_48:
	bar.sync 	0;
	setp.ne.s32 	%p66, %r21, 0;
	@%p66 bra 	$L__BB23_50;
	ld.shared.u64 	%rd252, [_ZZN3cub18CUB_300001_SM_10006detail6reduce28DeviceReduceSingleTileKernelINS2_10policy_hubIljN4cuda3std3__44plusIlEEE10Policy1000EN6thrust24THRUST_300001_SM_1000_NS18transform_iteratorI7is_zeroNSD_10device_ptrIlEEllEEPljS9_llNS7_10__identityEEEvT0_T1_T2_T3_T4_T6_E12temp_storage+24];
	add.s64 	%rd253, %rd252, %rd503;
	ld.shared.u64 	%rd254, [_ZZN3cub18CUB_300001_SM_10006detail6reduce28DeviceReduceSingleTileKernelINS2_10policy_hubIljN4cuda3std3__44plusIlEEE10Policy1000EN6thrust24THRUST_300001_SM_1000_NS18transform_iteratorI7is_zeroNSD_10device_ptrIlEEllEEPljS9_llNS7_10__identityEEEvT0_T1_T2_T3_T4_T6_E12temp_storage+32];
	add.s64 	%rd255, %rd253, %rd254;
	ld.shared.u64 	%rd256, [_ZZN3cub18CUB_300001_SM_10006detail6reduce28DeviceReduceSingleTileKernelINS2_10policy_hubIljN4cuda3std3__44plusIlEEE10Policy1000EN6thrust24THRUST_300001_SM_1000_NS18transform_iteratorI7is_zeroNSD_10device_ptrIlEEllEEPljS9_llNS7_10__identityEEEvT0_T1_T2_T3_T4_T6_E12temp_storage+40];
	add.s64 	%rd257, %rd255, %rd256;
	ld.shared.u64 	%rd258, [_ZZN3cub18CUB_300001_SM_10006detail6reduce28DeviceReduceSingleTileKernelINS2_10policy_hubIljN4cuda3std3__44plusIlEEE10Policy1000EN6thrust24THRUST_300001_SM_1000_NS18transform_iteratorI7is_zeroNSD_10device_ptrIlEEllEEPljS9_llNS7_10__identityEEEvT0_T1_T2_T3_T4_T6_E12temp_storage+48];
	add.s64 	%rd259, %rd257, %rd258;
	ld.shared.u64 	%rd260, [_ZZN3cub18CUB_300001_SM_10006detail6reduce28DeviceReduceSingleTileKernelINS2_10policy_hubIljN4cuda3std3__44plusIlEEE10Policy1000EN6thrust24THRUST_300001_SM_1000_NS18transform_iteratorI7is_zeroNSD_10device_ptrIlEEllEEPljS9_llNS7_10__identityEEEvT0_T1_T2_T3_T4_T6_E12temp_storage+56];
	add.s64 	%rd261, %rd259, %rd260;
	ld.shared.u64 	%rd262, [_ZZN3cub18CUB_300001_SM_10006detail6reduce28DeviceReduceSingleTileKernelINS2_10policy_hubIljN4cuda3std3__44plusIlEEE10Policy1000EN6thrust24THRUST_300001_SM_1000_NS18transform_iteratorI7is_zeroNSD_10device_ptrIlEEllEEPljS9_llNS7_10__identityEEEvT0_T1_T2_T3_T4_T6_E12temp_storage+64];
	add.s64 	%rd263, %rd261, %rd262;
	ld.shared.u64 	%rd264, [_ZZN3cub18CUB_300001_SM_10006detail6reduce28DeviceReduceSingleTileKernelINS2_10policy_hubIljN4cuda3std3__44plusIlEEE10Policy1000EN6thrust24THRUST_300001_SM_1000_NS18transform_iteratorI7is_zeroNSD_10device_ptrIlEEllEEPljS9_llNS7_10__identityEEEvT0_T1_T2_T3_T4_T6_E12temp_storage+72];
	add.s64 	%rd265, %rd263, %rd264;
	ld.shared.u64 	%rd266, [_ZZN3cub18CUB_300001_SM_10006detail6reduce28DeviceReduceSingleTileKernelINS2_10policy_hubIljN4cuda3std3__44plusIlEEE10Policy1000EN6thrust24THRUST_300001_SM_1000_NS18transform_iteratorI7is_zeroNSD_10device_ptrIlEEllEEPljS9_llNS7_10__identityEEEvT0_T1_T2_T3_T4_T6_E12temp_storage+80];
	add.s64 	%rd267, %rd265, %rd266;
	ld.shared.u64 	%rd268, [_ZZN3cub18CUB_300001_SM_10006detail6reduce28DeviceReduceSingleTileKernelINS2_10policy_hubIljN4cuda3std3__44plusIlEEE10Policy1000EN6thrust24THRUST_300001_SM_1000_NS18transform_iteratorI7is_zeroNSD_10device_ptrIlEEllEEPljS9_llNS7_10__identityEEEvT0_T1_T2_T3_T4_T6_E12temp_storage+88];
	add.s64 	%rd269, %rd267, %rd268;
	ld.shared.u64 	%rd270, [_ZZN3cub18CUB_300001_SM_10006detail6reduce28DeviceReduceSingleTileKernelINS2_10policy_hubIljN4cuda3std3__44plusIlEEE10Policy1000EN6thrust24THRUST_300001_SM_1000_NS18transform_iteratorI7is_zeroNSD_10device_ptrIlEEllEEPljS9_llNS7_10__identityEEEvT0_T1_T2_T3_T4_T6_E12temp_storage+96];
	add.s64 	%rd271, %rd269, %rd270;
	ld.shared.u64 	%rd272, [_ZZN3cub18CUB_300001_SM_10006detail6reduce28DeviceReduceSingleTileKernelINS2_10policy_hubIljN4cuda3std3__44plusIlEEE10Policy1000EN6thrust24THRUST_300001_SM_1000_NS18transform_iteratorI7is_zeroNSD_10device_ptrIlEEllEEPljS9_llNS7_10__identityEEEvT0_T1_T2_T3_T4_T6_E12temp_storage+104];
	add.s64 	%rd273, %rd271, %rd272;
	ld.shared.u64 	%rd274, [_ZZN3cub18CUB_300001_SM_10006detail6reduce28DeviceReduceSingleTileKernelINS2_10policy_hubIljN4cuda3std3__44plusIlEEE10Policy1000EN6thrust24THRUST_300001_SM_1000_NS18transform_iteratorI7is_zeroNSD_10device_ptrIlEEllEEPljS9_llNS7_10__identityEEEvT0_T1_T2_T3_T4_T6_E12temp_storage+112];
	add.s64 	%rd275, %rd273, %rd274;
	ld.shared.u64 	%rd276, [_ZZN3cub18CUB_300001_SM_10006detail6reduce28DeviceReduceSingleTileKernelINS2_10policy_hubIljN4cuda3std3__44plusIlEEE10Policy1000EN6thrust24THRUST_300001_SM_1000_NS18transform_iteratorI7is_zeroNSD_10device_ptrIlEEllEEPljS9_llNS7_10__identityEEEvT0_T1_T2_T3_T4_T6_E12temp_storage+120];
	add.s64 	%rd277, %rd275, %rd276;
	ld.shared.u64 	%rd278, [_ZZN3cub18CUB_300001_SM_10006detail6reduce28DeviceReduceSingleTileKernelINS2_10policy_hubIljN4cuda3std3__44plusIlEEE10Policy1000EN6thrust24THRUST_300001_SM_1000_NS18transform_iteratorI7is_zeroNSD_10device_ptrIlEEllEEPljS9_llNS7_10__identityEEEvT0_T1_T2_T3_T4_T6_E12temp_storage+128];
	add.s64 	%rd279, %rd277, %rd278;
	ld.shared.u64 	%rd280, [_ZZN3cub18CUB_300001_SM_10006detail6reduce28DeviceReduceSingleTileKernelINS2_10policy_hubIljN4cuda3std3__44plusIlEEE10Policy1000EN6thrust24THRUST_300001_SM_1000_NS18transform_iteratorI7is_zeroNSD_10device_ptrIlEEllEEPljS9_llNS7_10__identityEEEvT0_T1_T2_T3_T4_T6_E12temp_storage+136];
	add.s64 	%rd503, %rd279, %rd280;
$L__BB23_50:
	mov.u32 	%r276, %tid.x;
	setp.ne.s32 	%p138, %r276, 0;
	@%p138 bra 	$L__BB23_52;
	add.s64 	%rd479, %rd503, %rd50;
	st.global.u64 	[%rd1], %rd479;
$L__BB23_52:
	ret;

}
	// .globl	_ZN3cub18CUB_300001_SM_10006detail6reduce18DeviceReduceKernelINS2_10policy_hubIljN4cuda3std3__44plusIlEEE10Policy1000EN6thrust24THRUST_300001_SM_1000_NS18transform_iteratorI7is_zeroNSD_10device_ptrIlEEllEEjS9_lNS7_10__identityEEEvT0_PT3_T1_NS0_13GridEvenShareISN_EET2_T4_
.visible .entry _ZN3cub18CUB_300001_SM_10006detail6reduce18DeviceReduceKernelINS2_10policy_hubIljN4cuda3std3__44plusIlEEE10Policy1000EN6thrust24THRUST_300001_SM_1000_NS18transform_iteratorI7is_zeroNSD_10device_ptrIlEEllEEjS9_lNS7_10__identityEEEvT0_PT3_T1_NS0_13GridEvenShareISN_EET2_T4_(
	.param .align 8 .b8 _ZN3cub18CUB_300001_SM_10006detail6reduce18DeviceReduceKernelINS2_10policy_hubIljN4cuda3std3__44plusIlEEE10Policy1000EN6thrust24THRUST_300001_SM_1000_NS18transform_iteratorI7is_zeroNSD_10device_ptrIlEEllEEjS9_lNS7_10__identityEEEvT0_PT3_T1_NS0_13GridEvenShareISN_EET2_T4__param_0[16],
	.param .u64 .ptr .align 1 _ZN3cub18CUB_300001_SM_10006detail6reduce18DeviceReduceKernelINS2_10policy_hubIljN4cuda3std3__44plusIlEEE10Policy1000EN6thrust24THRUST_300001_SM_1000_NS18transform_iteratorI7is_zeroNSD_10device_ptrIlEEllEEjS9_lNS7_10__identityEEEvT0_PT3_T1_NS0_13GridEvenShareISN_EET2_T4__param_1,
	.param .u32 _ZN3cub18CUB_300001_SM_10006detail6reduce18DeviceReduceKernelINS2_10policy_hubIljN4cuda3std3__44plusIlEEE10Policy1000EN6thrust24THRUST_300001_SM_1000_NS18transform_iteratorI7is_zeroNSD_10device_ptrIlEEllEEjS9_lNS7_10__identityEEEvT0_PT3_T1_NS0_13GridEvenShareISN_EET2_T4__param_2,
	.param .align 4 .b8 _ZN3cub18CUB_300001_SM_10006detail6reduce18DeviceReduceKernelINS2_10policy_hubIljN4cuda3std3__44plusIlEEE10Policy1000EN6thrust24THRUST_300001_SM_1000_NS18transform_iteratorI7is_zeroNSD_10device_ptrIlEEllEEjS9_lNS7_10__identityEEEvT0_PT3_T1_NS0_13GridEvenShareISN_EET2_T4__param_3[40],
	.param .align 1 .b8 _ZN3cub18CUB_300001_SM_10006detail6reduce18DeviceReduceKernelINS2_10policy_hubIljN4cuda3std3__44plusIlEEE10Policy1000EN6thrust24THRUST_300001_SM_1000_NS18transform_iteratorI7is_zeroNSD_10device_ptrIlEEllEEjS9_lNS7_10__identityEEEvT0_PT3_T1_NS0_13GridEvenShareISN_EET2_T4__param_4[1],
	.param .align 1 .b8 _ZN3cub18CUB_300001_SM_10006detail6reduce18DeviceReduceKernelINS2_10policy_hubIljN4cuda3std3__44plusIlEEE10Policy1000EN6thrust24THRUST_300001_SM_1000_NS18transform_iteratorI7is_zeroNSD_10device_ptrIlEEllEEjS9_lNS7_10__identityEEEvT0_PT3_T1_NS0_13GridEvenShareISN_EET2_T4__param_5[1]
)
.maxntid 512
{
	.reg .pred 	%p<138>;
	.reg .b16 	%rs<4>;
	.reg .b32 	%r<350>;
	.reg .b64 	%rd<549>;
	// demoted variable
	.shared .align 8 .b8 _ZZN3cub18CUB_300001_SM_10006detail6reduce18DeviceReduceKernelINS2_10policy_hubIljN4cuda3std3__44plusIlEEE10Policy1000EN6thrust24THRUST_300001_SM_1000_NS18transform_iteratorI7is_zeroNSD_10device_ptrIlEEllEEjS9_lNS7_10__identityEEEvT0_PT3_T1_NS0_13GridEvenShareISN_EET2_T4_E12temp_storage[152];
	ld.param.u32 	%r1, [_ZN3cub18CUB_300001_SM_10006detail6reduce18DeviceReduceKernelINS2_10policy_hubIljN4cuda3std3__44plusIlEEE10Policy1000EN6thrust24THRUST_300001_SM_1000_NS18transform_iteratorI7is_zeroNSD_10device_ptrIlEEllEEjS9_lNS7_10__identityEEEvT0_PT3_T1_NS0_13GridEvenShareISN_EET2_T4__param_3+20];
	ld.param.u32 	%r2, [_ZN3cub18CUB_300001_SM_10006detail6reduce18DeviceReduceKernelINS2_10policy_hubIljN4cuda3std3__44plusIlEEE10Policy1000EN6thrust24THRUST_300001_SM_1000_NS18transform_iteratorI7is_zeroNSD_10device_ptrIlEEllEEjS9_lNS7_10__identityEEEvT0_PT3_T1_NS0_13GridEvenShareISN_EET2_T4__param_3+24];
	ld.param.u64 	%rd41, [_ZN3cub18CUB_300001_SM_10006detail6reduce18DeviceReduceKernelINS2_10policy_hubIljN4cuda3std3__44plusIlEEE10Policy1000EN6thrust24THRUST_300001_SM_1000_NS18transform_iteratorI7is_zeroNSD_10device_ptrIlEEllEEjS9_lNS7_10__identityEEEvT0_PT3_T1_NS0_13GridEvenShareISN_EET2_T4__param_0];
	cvta.to.global.u64 	%rd1, %rd41;
	mov.u32 	%r3, %ctaid.x;
	mul.lo.s32 	%r4, %r2, 3584;
	mul.lo.s32 	%r341, %r3, 3584;
	sub.s32 	%r6, %r1, %r341;
	setp.gt.u32 	%p1, %r6, 3583;
	@%p1 bra 	$L__BB24_26;
	mov.u32 	%r7, %tid.x;
	setp.ge.u32 	%p66, %r7, %r6;
	mov.b64 	%rd537, 0;
	mov.u32 	%r332, %r7;
	@%p66 bra 	$L__BB24_3;
	add.s32 	%r176, %r341, %r7;
	mul.wide.u32 	%rd276, %r176, 8;
	add.s64 	%rd277, %rd1, %rd276;
	ld.global.u64 	%rd278, [%rd277];
	setp.eq.s64 	%p67, %rd278, 0;
	selp.u64 	%rd537, 1, 0, %p67;
	add.s32 	%r332, %r7, 512;
$L__BB24_3:
	setp.ge.u32 	%p68, %r332, %r6;
	@%p68 bra 	$L__BB24_17;
	not.b32 	%r177, %r332;
	add.s32 	%r178, %r1, %r177;
	sub.s32 	%r179, %r178, %r341;
	shr.u32 	%r180, %r179, 9;
	add.s32 	%r10, %r180, 1;
	and.b32  	%r11, %r10, 15;
	setp.lt.u32 	%p69, %r179, 7680;
	@%p69 bra 	$L__BB24_8;
	or.b32  	%r331, %r332, 4096;
	add.s32 	%r330, %r332, %r341;
	and.b32  	%r181, %r10, 16777200;
	neg.s32 	%r329, %r181;
$L__BB24_6:
	.pragma "nounroll";
	mul.wide.u32 	%rd280, %r330, 8;
	add.s64 	%rd281, %rd1, %rd280;
	ld.global.u64 	%rd282, [%rd281];
	setp.eq.s64 	%p70, %rd282, 0;
	selp.u64 	%rd283, 1, 0, %p70;
	add.s64 	%rd284, %rd537, %rd283;
	add.s32 	%r182, %r330, 512;
	mul.wide.u32 	%rd285, %r182, 8;
	add.s64 	%rd286, %rd1, %rd285;
	ld.global.u64 	%rd287, [%rd286];
	setp.eq.s64 	%p71, %rd287, 0;
	selp.u64 	%rd288, 1, 0, %p71;
	add.s64 	%rd289, %rd284, %rd288;
	add.s32 	%r183, %r330, 1024;
	mul.wide.u32 	%rd290, %r183, 8;
	add.s64 	%rd291, %rd1, %rd290;
	ld.global.u64 	%rd292, [%rd291];
	setp.eq.s64 	%p72, %rd292, 0;
	selp.u64 	%rd293, 1, 0, %p72;
	add.s64 	%rd294, %rd289, %rd293;
	add.s32 	%r184, %r330, 1536;
	mul.wide.u32 	%rd295, %r184, 8;
	add.s64 	%rd296, %rd1, %rd295;
	ld.global.u64 	%rd297, [%rd296];
	setp.eq.s64 	%p73, %rd297, 0;
	selp.u64 	%rd298, 1, 0, %p73;
	add.s64 	%rd299, %rd294, %rd298;
	add.s32 	%r185, %r330, 2048;
	mul.wide.u32 	%rd300, %r185, 8;
	add.s64 	%rd301, %rd1, %rd300;
	ld.global.u64 	%rd302, [%rd301];
	setp.eq.s64 	%p74, %rd302, 0;
	selp.u64 	%rd303, 1, 0, %p74;
	add.s64 	%rd304, %rd299, %rd303;
	add.s32 	%r186, %r330, 2560;
	mul.wide.u32 	%rd305, %r186, 8;
	add.s64 	%rd306, %rd1, %rd305;
	ld.global.u64 	%rd307, [%rd306];
	setp.eq.s64 	%p75, %rd307, 0;
	selp.u64 	%rd308, 1, 0, %p75;
	add.s64 	%rd309, %rd304, %rd308;
	add.s32 	%r187, %r330, 3072;
	mul.wide.u32 	%rd310, %r187, 8;
	add.s64 	%rd311, %rd1, %rd310;
	ld.global.u64 	%rd312, [%rd311];
	setp.eq.s64 	%p76, %rd312, 0;
	selp.u64 	%rd313, 1, 0, %p76;
	add.s64 	%rd314, %rd309, %rd313;
	add.s32 	%r188, %r330, 3584;
	mul.wide.u32 	%rd315, %r188, 8;
	add.s64 	%rd316, %rd1, %rd315;
	ld.global.u64 	%rd317, [%rd316];
	setp.eq.s64 	%p77, %rd317, 0;
	selp.u64 	%rd318, 1, 0, %p77;
	add.s64 	%rd319, %rd314, %rd318;
	add.s32 	%r189, %r330, 4096;
	mul.wide.u32 	%rd320, %r189, 8;
	add.s64 	%rd321, %rd1, %rd320;
	ld.global.u64 	%rd322, [%rd321];
	setp.eq.s64 	%p78, %rd322, 0;
	selp.u64 	%rd323, 1, 0, %p78;
	add.s64 	%rd324, %rd319, %rd323;
	add.s32 	%r190, %r330, 4608;
	mul.wide.u32 	%rd325, %r190, 8;
	add.s64 	%rd326, %rd1, %rd325;
	ld.global.u64 	%rd327, [%rd326];
	setp.eq.s64 	%p79, %rd327, 0;
	selp.u64 	%rd328, 1, 0, %p79;
	add.s64 	%rd329, %rd324, %rd328;
	add.s32 	%r191, %r330, 5120;
	mul.wide.u32 	%rd330, %r191, 8;
	add.s64 	%rd331, %rd1, %rd330;
	ld.global.u64 	%rd332, [%rd331];
	setp.eq.s64 	%p80, %rd332, 0;
	selp.u64 	%rd333, 1, 0, %p80;
	add.s64 	%rd334, %rd329, %rd333;
	add.s32 	%r192, %r330, 5632;
	mul.wide.u32 	%rd335, %r192, 8;
	add.s64 	%rd336, %rd1, %rd335;
	ld.global.u64 	%rd337, [%rd336];
	setp.eq.s64 	%p81, %rd337, 0;
	selp.u64 	%rd338, 1, 0, %p81;
	add.s64 	%rd339, %rd334, %rd338;
	add.s32 	%r193, %r330, 6144;
	mul.wide.u32 	%rd340, %r193, 8;
	add.s64 	%rd341, %rd1, %rd340;
	ld.global.u64 	%rd342, [%rd341];
	setp.eq.s64 	%p82, %rd342, 0;
	selp.u64 	%rd343, 1, 0, %p82;
	add.s64 	%rd344, %rd339, %rd343;
	add.s32 	%r194, %r330, 6656;
	mul.wide.u32 	%rd345, %r194, 8;
	add.s64 	%rd346, %rd1, %rd345;
	ld.global.u64 	%rd347, [%rd346];
	setp.eq.s64 	%p83, %rd347, 0;
	selp.u64 	%rd348, 1, 0, %p83;
	add.s64 	%rd349, %rd344, %rd348;
	add.s32 	%r195, %r330, 7168;
	mul.wide.u32 	%rd350, %r195, 8;
	add.s64 	%rd351, %rd1, %rd350;
	ld.global.u64 	%rd352, [%rd351];
	setp.eq.s64 	%p84, %rd352, 0;
	selp.u64 	%rd353, 1, 0, %p84;
	add.s64 	%rd354, %rd349, %rd353;
	add.s32 	%r196, %r330, 7680;
	mul.wide.u32 	%rd355, %r196, 8;
	add.s64 	%rd356, %rd1, %rd355;
	ld.global.u64 	%rd357, [%rd356];
	setp.eq.s64 	%p85, %rd357, 0;
	selp.u64 	%rd358, 1, 0, %p85;
	add.s64 	%rd537, %rd354, %rd358;
	add.s32 	%r331, %r331, 8192;
	add.s32 	%r330, %r330, 8192;
	add.s32 	%r329, %r329, 16;
	setp.ne.s32 	%p86, %r329, 0;
	@%p86 bra 	$L__BB24_6;
	add.s32 	%r332, %r331, -4096;
$L__BB24_8:
	setp.eq.s32 	%p87, %r11, 0;
	@%p87 bra 	$L__BB24_17;
	and.b32  	%r23, %r10, 7;
	setp.lt.u32 	%p88, %r11, 8;
	@%p88 bra 	$L__BB24_11;
	add.s32 	%r197, %r332, %r341;
	mul.wide.u32 	%rd360, %r197, 8;
	add.s64 	%rd361, %rd1, %rd360;
	ld.global.u64 	%rd362, [%rd361];
	setp.eq.s64 	%p89, %rd362, 0;
	selp.u64 	%rd363, 1, 0, %p89;
	add.s64 	%rd364, %rd537, %rd363;
	add.s32 	%r198, %r197, 512;
	mul.wide.u32 	%rd365, %r198, 8;
	add.s64 	%rd366, %rd1, %rd365;
	ld.global.u64 	%rd367, [%rd366];
	setp.eq.s64 	%p90, %rd367, 0;
	selp.u64 	%rd368, 1, 0, %p90;
	add.s64 	%rd369, %rd364, %rd368;
	add.s32 	%r199, %r197, 1024;
	mul.wide.u32 	%rd370, %r199, 8;
	add.s64 	%rd371, %rd1, %rd370;
	ld.global.u64 	%rd372, [%rd371];
	setp.eq.s64 	%p91, %rd372, 0;
	selp.u64 	%rd373, 1, 0, %p91;
	add.s64 	%rd374, %rd369, %rd373;
	add.s32 	%r200, %r197, 1536;
	mul.wide.u32 	%rd375, %r200, 8;
	add.s64 	%rd376, %rd1, %rd375;
	ld.global.u64 	%rd377, [%rd376];
	setp.eq.s64 	%p92, %rd377, 0;
	selp.u64 	%rd378, 1, 0, %p92;
	add.s64 	%rd379, %rd374, %rd378;
	add.s32 	%r201, %r197, 2048;
	mul.wide.u32 	%rd380, %r201, 8;
	add.s64 	%rd381, %rd1, %rd380;
	ld.global.u64 	%rd382, [%rd381];
	setp.eq.s64 	%p93, %rd382, 0;
	selp.u64 	%rd383, 1, 0, %p93;
	add.s64 	%rd384, %rd379, %rd383;
	add.s32 	%r202, %r197, 2560;
	mul.wide.u32 	%rd385, %r202, 8;
	add.s64 	%rd386, %rd1, %rd385;
	ld.global.u64 	%rd387, [%rd386];
	setp.eq.s64 	%p94, %rd387, 0;
	selp.u64 	%rd388, 1, 0, %p94;
	add.s64 	%rd389, %rd384, %rd388;
	add.s32 	%r203, %r197, 3072;
	mul.wide.u32 	%rd390, %r203, 8;
	add.s64 	%rd391, %rd1, %rd390;
	ld.global.u64 	%rd392, [%rd391];
	setp.eq.s64 	%p95, %rd392, 0;
	selp.u64 	%rd393, 1, 0, %p95;
	add.s64 	%rd394, %rd389, %rd393;
	add.s32 	%r204, %r197, 3584;
	mul.wide.u32 	%rd395, %r204, 8;
	add.s64 	%rd396, %rd1, %rd395;
	ld.global.u64 	%rd397, [%rd396];
	setp.eq.s64 	%p96, %rd397, 0;
	selp.u64 	%rd398, 1, 0, %p96;
	add.s64 	%rd537, %rd394, %rd398;
	add.s32 	%r332, %r332, 4096;
$L__BB24_11:
	setp.eq.s32 	%p97, %r23, 0;
	@%p97 bra 	$L__BB24_17;
	and.b32  	%r26, %r10, 3;
	setp.lt.u32 	%p98, %r23, 4;
	@%p98 bra 	$L__BB24_14;
	add.s32 	%r205, %r332, %r341;
	mul.wide.u32 	%rd400, %r205, 8;
	add.s64 	%rd401, %rd1, %rd400;
	ld.global.u64 	%rd402, [%rd401];
	setp.eq.s64 	%p99, %rd402, 0;
	selp.u64 	%rd403, 1, 0, %p99;
	add.s64 	%rd404, %rd537, %rd403;
	add.s32 	%r206, %r205, 512;
	mul.wide.u32 	%rd405, %r206, 8;
	add.s64 	%rd406, %rd1, %rd405;
	ld.global.u64 	%rd407, [%rd406];
	setp.eq.s64 	%p100, %rd407, 0;
	selp.u64 	%rd408, 1, 0, %p100;
	add.s64 	%rd409, %rd404, %rd408;
	add.s32 	%r207, %r205, 1024;
	mul.wide.u32 	%rd410, %r207, 8;
	add.s64 	%rd411, %rd1, %rd410;
	ld.global.u64 	%rd412, [%rd411];
	setp.eq.s64 	%p101, %rd412, 0;
	selp.u64 	%rd413, 1, 0, %p101;
	add.s64 	%rd414, %rd409, %rd413;
	add.s32 	%r208, %r205, 1536;
	mul.wide.u32 	%rd415, %r208, 8;
	add.s64 	%rd416, %rd1, %rd415;
	ld.global.u64 	%rd417, [%rd416];
	setp.eq.s64 	%p102, %rd417, 0;
	selp.u64 	%rd418, 1, 0, %p102;
	add.s64 	%rd537, %rd414, %rd418;
	add.s32 	%r332, %r332, 2048;
$L__BB24_14:
	setp.eq.s32 	%p103, %r26, 0;
	@%p103 bra 	$L__BB24_17;
	add.s32 	%r336, %r332, %r341;
	neg.s32 	%r335, %r26;
$L__BB24_16:
	.pragma "nounroll";
	mul.wide.u32 	%rd419, %r336, 8;
	add.s64 	%rd420, %rd1, %rd419;
	ld.global.u64 	%rd421, [%rd420];
	setp.eq.s64 	%p104, %rd421, 0;
	selp.u64 	%rd422, 1, 0, %p104;
	add.s64 	%rd537, %rd537, %rd422;
	add.s32 	%r336, %r336, 512;
	add.s32 	%r335, %r335, 1;
	setp.ne.s32 	%p105, %r335, 0;
	@%p105 bra 	$L__BB24_16;
$L__BB24_17:
	setp.lt.u32 	%p106, %r6, 512;
	@%p106 bra 	$L__BB24_22;
	// begin inline asm
	mov.u32 %r272, %laneid;
	// end inline asm
	mov.b64 	{%r274, %r279}, %rd537;
	mov.b32 	%r280, 1;
	mov.b32 	%r321, 31;
	mov.b32 	%r322, -1;
	// begin inline asm
	shfl.sync.down.b32 %r273, %r274, %r280, %r321, %r322;
	// end inline asm
	// begin inline asm
	shfl.sync.down.b32 %r278, %r279, %r280, %r321, %r322;
	// end inline asm
	mov.b64 	%rd481, {%r273, %r278};
	setp.gt.s32 	%p130, %r272, 30;
	selp.b64 	%rd482, 0, %rd481, %p130;
	add.s64 	%rd483, %rd482, %rd537;
	mov.b64 	{%r284, %r289}, %rd483;
	mov.b32 	%r290, 2;
	// begin inline asm
	shfl.sync.down.b32 %r283, %r284, %r290, %r321, %r322;
	// end inline asm
	// begin inline asm
	shfl.sync.down.b32 %r288, %r289, %r290, %r321, %r322;
	// end inline asm
	mov.b64 	%rd484, {%r283, %r288};
	setp.gt.s32 	%p131, %r272, 29;
	selp.b64 	%rd485, 0, %rd484, %p131;
	add.s64 	%rd486, %rd485, %rd483;
	mov.b64 	{%r294, %r299}, %rd486;
	mov.b32 	%r300, 4;
	// begin inline asm
	shfl.sync.down.b32 %r293, %r294, %r300, %r321, %r322;
	// end inline asm
	// begin inline asm
	shfl.sync.down.b32 %r298, %r299, %r300, %r321, %r322;
	// end inline asm
	mov.b64 	%rd487, {%r293, %r298};
	setp.gt.s32 	%p132, %r272, 27;
	selp.b64 	%rd488, 0, %rd487, %p132;
	add.s64 	%rd489, %rd488, %rd486;
	mov.b64 	{%r304, %r309}, %rd489;
	mov.b32 	%r310, 8;
	// begin inline asm
	shfl.sync.down.b32 %r303, %r304, %r310, %r321, %r322;
	// end inline asm
	// begin inline asm
	shfl.sync.down.b32 %r308, %r309, %r310, %r321, %r322;
	// end inline asm
	mov.b64 	%rd490, {%r303, %r308};
	setp.gt.s32 	%p133, %r272, 23;
	selp.b64 	%rd491, 0, %rd490, %p133;
	add.s64 	%rd492, %rd491, %rd489;
	mov.b64 	{%r314, %r319}, %rd492;
	mov.b32 	%r320, 16;
	// begin inline asm
	shfl.sync.down.b32 %r313, %r314, %r320, %r321, %r322;
	// end inline asm
	// begin inline asm
	shfl.sync.down.b32 %r318, %r319, %r320, %r321, %r322;
	// end inline asm
	mov.b64 	%rd493, {%r313, %r318};
	setp.gt.s32 	%p134, %r272, 15;
	selp.b64 	%rd494, 0, %rd493, %p134;
	add.s64 	%rd548, %rd494, %rd492;
	setp.ne.s32 	%p135, %r272, 0;
	@%p135 bra 	$L__BB24_20;
	shr.u32 	%r323, %r7, 2;
	and.b32  	%r324, %r323, 248;
	mov.u32 	%r325, _ZZN3cub18CUB_300001_SM_10006detail6reduce18DeviceReduceKernelINS2_10policy_hubIljN4cuda3std3__44plusIlEEE10Policy1000EN6thrust24THRUST_300001_SM_1000_NS18transform_iteratorI7is_zeroNSD_10device_ptrIlEEllEEjS9_lNS7_10__identityEEEvT0_PT3_T1_NS0_13GridEvenShareISN_EET2_T4_E12temp_storage;
	add.s32 	%r326, %r325, %r324;
	st.shared.u64 	[%r326+16], %rd548;
$L__BB24_20:
	bar.sync 	0;
	setp.ne.s32 	%p136, %r7, 0;
	@%p136 bra 	$L__BB24_48;
	ld.shared.u64 	%rd495, [_ZZN3cub18CUB_300001_SM_10006detail6reduce18DeviceReduceKernelINS2_10policy_hubIljN4cuda3std3__44plusIlEEE10Policy1000EN6thrust24THRUST_300001_SM_1000_NS18transform_iteratorI7is_zeroNSD_10device_ptrIlEEllEEjS9_lNS7_10__identityEEEvT0_PT3_T1_NS0_13GridEvenShareISN_EET2_T4_E12temp_storage+24];
	add.s64 	%rd496, %rd495, %rd548;
	ld.shared.u64 	%rd497, [_ZZN3cub18CUB_300001_SM_10006detail6reduce18DeviceReduceKernelINS2_10policy_hubIljN4cuda3std3__44plusIlEEE10Policy1000EN6thrust24THRUST_300001_SM_1000_NS18transform_iteratorI7is_zeroNSD_10device_ptrIlEEllEEjS9_lNS7_10__identityEEEvT0_PT3_T1_NS0_13GridEvenShareISN_EET2_T4_E12temp_storage+32];
	add.s64 	%rd498, %rd496, %rd497;
	ld.shared.u64 	%rd499, [_ZZN3cub18CUB_300001_SM_10006detail6reduce18DeviceReduceKernelINS2_10policy_hubIljN4cuda3std3__44plusIlEEE10Policy1000EN6thrust24THRUST_300001_SM_1000_NS18transform_iteratorI7is_zeroNSD_10device_ptrIlEEllEEjS9_lNS7_10__identityEEEvT0_PT3_T1_NS0_13GridEvenShareISN_EET2_T4_E12temp_storage+40];
	add.s64 	%rd500, %rd498, %rd499;
	ld.shared.u64 	%rd501, [_ZZN3cub18CUB_300001_SM_10006detail6reduce18DeviceReduceKernelINS2_10policy_hubIljN4cuda3std3__44plusIlEEE10Policy1000EN6thrust24THRUST_300001_SM_1000_NS18transform_iteratorI7is_zeroNSD_10device_ptrIlEEllEEjS9_lNS7_10__identityEEEvT0_PT3_T1_NS0_13GridEvenShareISN_EET2_T4_E12temp_storage+48];
	add.s64 	%rd502, %rd500, %rd501;
	ld.shared.u64 	%rd503, [_ZZN3cub18CUB_300001_SM_10006detail6reduce18DeviceReduceKernelINS2_10policy_hubIljN4cuda3std3__44plusIlEEE10Policy1000EN6thrust24THRUST_300001_SM_1000_NS18transform_iteratorI7is_zeroNSD_10device_ptrIlEEllEEjS9_lNS7_10__identityEEEvT0_PT3_T1_NS0_13GridEvenShareISN_EET2_T4_E12temp_storage+56];
	add.s64 	%rd504, %rd502, %rd503;
	ld.shared.u64 	%rd505, [_ZZN3cub18CUB_300001_SM_10006detail6reduce18DeviceReduceKernelINS2_10policy_hubIljN4cuda3std3__44plusIlEEE10Policy1000EN6thrust24THRUST_300001_SM_1000_NS18transform_iteratorI7is_zeroNSD_10device_ptrIlEEllEEjS9_lNS7_10__identityEEEvT0_PT3_T1_NS0_13GridEvenShareISN_EET2_T4_E12temp_storage+64];
	add.s64 	%rd506, %rd504, %rd505;
	ld.shared.u64 	%rd507, [_ZZN3cub18CUB_300001_SM_10006detail6reduce18DeviceReduceKernelINS2_10policy_hubIljN4cuda3std3__44plusIlEEE10Policy1000EN6thrust24THRUST_300001_SM_1000_NS18transform_iteratorI7is_zeroNSD_10device_ptrIlEEllEEjS9_lNS7_10__identityEEEvT0_PT3_T1_NS0_13GridEvenShareISN_EET2_T4_E12temp_storage+72];
	add.s64 	%rd508, %rd506, %rd507;
	ld.shared.u64 	%rd509, [_ZZN3cub18CUB_300001_SM_10006detail6reduce18DeviceReduceKernelINS2_10policy_hubIljN4cuda3std3__44plusIlEEE10Policy1000EN6thrust24THRUST_300001_SM_1000_NS18transform_iteratorI7is_zeroNSD_10device_ptrIlEEllEEjS9_lNS7_10__identityEEEvT0_PT3_T1_NS0_13GridEvenShareISN_EET2_T4_E12temp_storage+80];
	add.s64 	%rd510, %rd508, %rd509;
	ld.shared.u64 	%rd511, [_ZZN3cub18CUB_300001_SM_10006detail6reduce18DeviceReduceKernelINS2_10policy_hubIljN4cuda3std3__44plusIlEEE10Policy1000EN6thrust24THRUST_300001_SM_1000_NS18transform_iteratorI7is_zeroNSD_10device_ptrIlEEllEEjS9_lNS7_10__identityEEEvT0_PT3_T1_NS0_13GridEvenShareISN_EET2_T4_E12temp_storage+88];
	add.s64 	%rd512, %rd510, %rd511;
	ld.shared.u64 	%rd513, [_ZZN3cub18CUB_300001_SM_10006detail6reduce18DeviceReduceKernelINS2_10policy_hubIljN4cuda3std3__44plusIlEEE10Policy1000EN6thrust24THRUST_300001_SM_1000_NS18transform_iteratorI7is_zeroNSD_10device_ptrIlEEllEEjS9_lNS7_10__identityEEEvT0_PT3_T1_NS0_13GridEvenShareISN_EET2_T4_E12temp_storage+96];
	add.s64 	%rd514, %rd512, %rd513;
	ld.shared.u64 	%rd515, [_ZZN3cub18CUB_300001_SM_10006detail6reduce18DeviceReduceKernelINS2_10policy_hubIljN4cuda3std3__44plusIlEEE10Policy1000EN6thrust24THRUST_300001_SM_1000_NS18transform_iteratorI7is_zeroNSD_10device_ptrIlEEllEEjS9_lNS7_10__identityEEEvT0_PT3_T1_NS0_13GridEvenShareISN_EET2_T4_E12temp_storage+104];
	add.s64 	%rd516, %rd514, %rd515;
	ld.shared.u64 	%rd517, [_ZZN3cub18CUB_300001_SM_10006detail6reduce18DeviceReduceKernelINS2_10policy_hubIljN4cuda3std3__44plusIlEEE10Policy1000EN6thrust24THRUST_300001_SM_1000_NS18transform_iteratorI7is_zeroNSD_10device_ptrIlEEllEEjS9_lNS7_10__identityEEEvT0_PT3_T1_NS0_13GridEvenShareISN_EET2_T4_E12temp_storage+112];
	add.s64 	%rd518, %rd516, %rd517;
	ld.shared.u64 	%rd519, [_ZZN3cub18CUB_300001_SM_10006detail6reduce18DeviceReduceKernelINS2_10policy_hubIljN4cuda3std3__44plusIlEEE10Policy1000EN6thrust24THRUST_300001_SM_1000_NS18transform_iteratorI7is_zeroNSD_10device_ptrIlEEllEEjS9_lNS7_10__identityEEEvT0_PT3_T1_NS0_13GridEvenShareISN_EET2_T4_E12temp_storage+120];
	add.s64 	%rd520, %rd518, %rd519;
	ld.shared.u64 	%rd521, [_ZZN3cub18CUB_300001_SM_10006detail6reduce18DeviceReduceKernelINS2_10policy_hubIljN4cuda3std3__44plusIlEEE10Policy1000EN6thrust24THRUST_300001_SM_1000_NS18transform_iteratorI7is_zeroNSD_10device_ptrIlEEllEEjS9_lNS7_10__identityEEEvT0_PT3_T1_NS0_13GridEvenShareISN_EET2_T4_E12temp_storage+128];
	add.s64 	%rd522, %rd520, %rd521;
	ld.shared.u64 	%rd523, [_ZZN3cub18CUB_300001_SM_10006detail6reduce18DeviceReduceKernelINS2_10policy_hubIljN4cuda3std3__44plusIlEEE10Policy1000EN6thrust24THRUST_300001_SM_1000_NS18transform_iteratorI7is_zeroNSD_10device_ptrIlEEllEEjS9_lNS7_10__identityEEEvT0_PT3_T1_NS0_13GridEvenShareISN_EET2_T4_E12temp_storage+136];
	add.s64 	%rd548, %rd522, %rd523;
	bra.uni 	$L__BB24_48;
$L__BB24_22:
	// begin inline asm
	mov.u32 %r209, %laneid;
	// end inline asm
	and.b32  	%r260, %r7, 992;
	add.s32 	%r261, %r260, 32;
	setp.gt.u32 	%p107, %r261, %r6;
	not.b32 	%r262, %r260;
	add.s32 	%r263, %r6, %r262;
	selp.b32 	%r258, %r263, 31, %p107;
	mov.b64 	{%r211, %r216}, %rd537;
	mov.b32 	%r217, 1;
	mov.b32 	%r259, -1;
	// begin inline asm
	shfl.sync.down.b32 %r210, %r211, %r217, %r258, %r259;
	// end inline asm
	// begin inline asm
	shfl.sync.down.b32 %r215, %r216, %r217, %r258, %r259;
	// end inline asm
	mov.b64 	%rd423, {%r210, %r215};
	setp.lt.s32 	%p108, %r209, %r258;
	selp.b64 	%rd424, %rd423, 0, %p108;
	add.s64 	%rd425, %rd424, %rd537;
	mov.b64 	{%r221, %r226}, %rd425;
	mov.b32 	%r227, 2;
	// begin inline asm
	shfl.sync.down.b32 %r220, %r221, %r227, %r258, %r259;
	// end inline asm
	// begin inline asm
	shfl.sync.down.b32 %r225, %r226, %r227, %r258, %r259;
	// end inline asm
	mov.b64 	%rd426, {%r220, %r225};
	add.s32 	%r264, %r209, 2;
	setp.gt.s32 	%p109, %r264, %r258;
	selp.b64 	%rd427, 0, %rd426, %p109;
	add.s64 	%rd428, %rd427, %rd425;
	mov.b64 	{%r231, %r236}, %rd428;
	mov.b32 	%r237, 4;
	// begin inline asm
	shfl.sync.down.b32 %r230, %r231, %r237, %r258, %r259;
	// end inline asm
	// begin inline asm
	shfl.sync.down.b32 %r235, %r236, %r237, %r258, %r259;
	// end inline asm
	mov.b64 	%rd429, {%r230, %r235};
	add.s32 	%r265, %r209, 4;
	setp.gt.s32 	%p110, %r265, %r258;
	selp.b64 	%rd430, 0, %rd429, %p110;
	add.s64 	%rd431, %rd430, %rd428;
	mov.b64 	{%r241, %r246}, %rd431;
	mov.b32 	%r247, 8;
	// begin inline asm
	shfl.sync.down.b32 %r240, %r241, %r247, %r258, %r259;
	// end inline asm
	// begin inline asm
	shfl.sync.down.b32 %r245, %r246, %r247, %r258, %r259;
	// end inline asm
	mov.b64 	%rd432, {%r240, %r245};
	add.s32 	%r266, %r209, 8;
	setp.gt.s32 	%p111, %r266, %r258;
	selp.b64 	%rd433, 0, %rd432, %p111;
	add.s64 	%rd434, %rd433, %rd431;
	mov.b64 	{%r251, %r256}, %rd434;
	mov.b32 	%r257, 16;
	// begin inline asm
	shfl.sync.down.b32 %r250, %r251, %r257, %r258, %r259;
	// end inline asm
	// begin inline asm
	shfl.sync.down.b32 %r255, %r256, %r257, %r258, %r259;
	// end inline asm
	mov.b64 	%rd435, {%r250, %r255};
	add.s32 	%r267, %r209, 16;
	setp.gt.s32 	%p112, %r267, %r258;
	selp.b64 	%rd436, 0, %rd435, %p112;
	add.s64 	%rd548, %rd436, %rd434;
	setp.ne.s32 	%p113, %r209, 0;
	@%p113 bra 	$L__BB24_24;
	shr.u32 	%r268, %r7, 2;
	and.b32  	%r269, %r268, 248;
	mov.u32 	%r270, _ZZN3cub18CUB_300001_SM_10006detail6reduce18DeviceReduceKernelINS2_10policy_hubIljN4cuda3std3__44plusIlEEE10Policy1000EN6thrust24THRUST_300001_SM_1000_NS18transform_iteratorI7is_zeroNSD_10device_ptrIlEEllEEjS9_lNS7_10__identityEEEvT0_PT3_T1_NS0_13GridEvenShareISN_EET2_T4_E12temp_storage;
	add.s32 	%r271, %r270, %r269;
	st.shared.u64 	[%r271+16], %rd548;
$L__BB24_24:
	bar.sync 	0;
	setp.ne.s32 	%p114, %r7, 0;
	@%p114 bra 	$L__BB24_48;
	setp.gt.u32 	%p115, %r6, 32;
	ld.shared.u64 	%rd437, [_ZZN3cub18CUB_300001_SM_10006detail6reduce18DeviceReduceKernelINS2_10policy_hubIljN4cuda3std3__44plusIlEEE10Policy1000EN6thrust24THRUST_300001_SM_1000_NS18transform_iteratorI7is_zeroNSD_10device_ptrIlEEllEEjS9_lNS7_10__identityEEEvT0_PT3_T1_NS0_13GridEvenShareISN_EET2_T4_E12temp_storage+24];
	selp.b64 	%rd438, %rd437, 0, %p115;
	add.s64 	%rd439, %rd438, %rd548;
	setp.gt.u32 	%p116, %r6, 64;
	ld.shared.u64 	%rd440, [_ZZN3cub18CUB_300001_SM_10006detail6reduce18DeviceReduceKernelINS2_10policy_hubIljN4cuda3std3__44plusIlEEE10Policy1000EN6thrust24THRUST_300001_SM_1000_NS18transform_iteratorI7is_zeroNSD_10device_ptrIlEEllEEjS9_lNS7_10__identityEEEvT0_PT3_T1_NS0_13GridEvenShareISN_EET2_T4_E12temp_storage+32];
	selp.b64 	%rd441, %rd440, 0, %p116;
	add.s64 	%rd442, %rd439, %rd441;
	setp.gt.u32 	%p117, %r6, 96;
	ld.shared.u64 	%rd443, [_ZZN3cub18CUB_300001_SM_10006detail6reduce18DeviceReduceKernelINS2_10policy_hubIljN4cuda3std3__44plusIlEEE10Policy1000EN6thrust24THRUST_300001_SM_1000_NS18transform_iteratorI7is_zeroNSD_10device_ptrIlEEllEEjS9_lNS7_10__identityEEEvT0_PT3_T1_NS0_13GridEvenShareISN_EET2_T4_E12temp_storage+40];
	selp.b64 	%rd444, %rd443, 0, %p117;
	add.s64 	%rd445, %rd442, %rd444;
	setp.gt.u32 	%p118, %r6, 128;
	ld.shared.u64 	%rd446, [_ZZN3cub18CUB_300001_SM_10006detail6reduce18DeviceReduceKernelINS2_10policy_hubIljN4cuda3std3__44plusIlEEE10Policy1000EN6thrust24THRUST_300001_SM_1000_NS18transform_iteratorI7is_zeroNSD_10device_ptrIlEEllEEjS9_lNS7_10__identityEEEvT0_PT3_T1_NS0_13GridEvenShareISN_EET2_T4_E12temp_storage+48];
	selp.b64 	%rd447, %rd446, 0, %p118;
	add.s64 	%rd448, %rd445, %rd447;
	setp.gt.u32 	%p119, %r6, 160;
	ld.shared.u64 	%rd449, [_ZZN3cub18CUB_300001_SM_10006detail6reduce18DeviceReduceKernelINS2_10policy_hubIljN4cuda3std3__44plusIlEEE10Policy1000EN6thrust24THRUST_300001_SM_1000_NS18transform_iteratorI7is_zeroNSD_10device_ptrIlEEllEEjS9_lNS7_10__identityEEEvT0_PT3_T1_NS0_13GridEvenShareISN_EET2_T4_E12temp_storage+56];
	selp.b64 	%rd450, %rd449, 0, %p119;
	add.s64 	%rd451, %rd448, %rd450;
	setp.gt.u32 	%p120, %r6, 192;
	ld.shared.u64 	%rd452, [_ZZN3cub18CUB_300001_SM_10006detail6reduce18DeviceReduceKernelINS2_10policy_hubIljN4cuda3std3__44plusIlEEE10Policy1000EN6thrust24THRUST_300001_SM_1000_NS18transform_iteratorI7is_zeroNSD_10device_ptrIlEEllEEjS9_lNS7_10__identityEEEvT0_PT3_T1_NS0_13GridEvenShareISN_EET2_T4_E12temp_storage+64];
	selp.b64 	%rd453, %rd452, 0, %p120;
	add.s64 	%rd454, %rd451, %rd453;
	setp.gt.u32 	%p121, %r6, 224;
	ld.shared.u64 	%rd455, [_ZZN3cub18CUB_300001_SM_10006detail6reduce18DeviceReduceKernelINS2_10policy_hubIljN4cuda3std3__44plusIlEEE10Policy1000EN6thrust24THRUST_300001_SM_1000_NS18transform_iteratorI7is_zeroNSD_10device_ptrIlEEllEEjS9_lNS7_10__identityEEEvT0_PT3_T1_NS0_13GridEvenShareISN_EET2_T4_E12temp_storage+72];
	selp.b64 	%rd456, %rd455, 0, %p121;
	add.s64 	%rd457, %rd454, %rd456;
	setp.gt.u32 	%p122, %r6, 256;
	ld.shared.u64 	%rd458, [_ZZN3cub18CUB_300001_SM_10006detail6reduce18DeviceReduceKernelINS2_10policy_hubIljN4cuda3std3__44plusIlEEE10Policy1000EN6thrust24THRUST_300001_SM_1000_NS18transform_iteratorI7is_zeroNSD_10device_ptrIlEEllEEjS9_lNS7_10__identityEEEvT0_PT3_T1_NS0_13GridEvenShareISN_EET2_T4_E12temp_storage+80];
	selp.b64 	%rd459, %rd458, 0, %p122;
	add.s64 	%rd460, %rd457, %rd459;
	setp.gt.u32 	%p123, %r6, 288;
	ld.shared.u64 	%rd461, [_ZZN3cub18CUB_300001_SM_10006detail6reduce18DeviceReduceKernelINS2_10policy_hubIljN4cuda3std3__44plusIlEEE10Policy1000EN6thrust24THRUST_300001_SM_1000_NS18transform_iteratorI7is_zeroNSD_10device_ptrIlEEllEEjS9_lNS7_10__identityEEEvT0_PT3_T1_NS0_13GridEvenShareISN_EET2_T4_E12temp_storage+88];
	selp.b64 	%rd462, %rd461, 0, %p123;
	add.s64 	%rd463, %rd460, %rd462;
	setp.gt.u32 	%p124, %r6, 320;
	ld.shared.u64 	%rd464, [_ZZN3cub18CUB_300001_SM_10006detail6reduce18DeviceReduceKernelINS2_10policy_hubIljN4cuda3std3__44plusIlEEE10Policy1000EN6thrust24THRUST_300001_SM_1000_NS18transform_iteratorI7is_zeroNSD_10device_ptrIlEEllEEjS9_lNS7_10__identityEEEvT0_PT3_T1_NS0_13GridEvenShareISN_EET2_T4_E12temp_storage+96];
	selp.b64 	%rd465, %rd464, 0, %p124;
	add.s64 	%rd466, %rd463, %rd465;
	setp.gt.u32 	%p125, %r6, 352;
	ld.shared.u64 	%rd467, [_ZZN3cub18CUB_300001_SM_10006detail6reduce18DeviceReduceKernelINS2_10policy_hubIljN4cuda3std3__44plusIlEEE10Policy1000EN6thrust24THRUST_300001_SM_1000_NS18transform_iteratorI7is_zeroNSD_10device_ptrIlEEllEEjS9_lNS7_10__identityEEEvT0_PT3_T1_NS0_13GridEvenShareISN_EET2_T4_E12temp_storage+104];
	selp.b64 	%rd468, %rd467, 0, %p125;
	add.s64 	%rd469, %rd466, %rd468;
	setp.gt.u32 	%p126, %r6, 384;
	ld.shared.u64 	%rd470, [_ZZN3cub18CUB_300001_SM_10006detail6reduce18DeviceReduceKernelINS2_10policy_hubIljN4cuda3std3__44plusIlEEE10Policy1000EN6thrust24THRUST_300001_SM_1000_NS18transform_iteratorI7is_zeroNSD_10device_ptrIlEEllEEjS9_lNS7_10__identityEEEvT0_PT3_T1_NS0_13GridEvenShareISN_EET2_T4_E12temp_storage+112];
	selp.b64 	%rd471, %rd470, 0, %p126;
	add.s64 	%rd472, %rd469, %rd471;
	setp.gt.u32 	%p127, %r6, 416;
	ld.shared.u64 	%rd473, [_ZZN3cub18CUB_300001_SM_10006detail6reduce18DeviceReduceKernelINS2_10policy_hubIljN4cuda3std3__44plusIlEEE10Policy1000EN6thrust24THRUST_300001_SM_1000_NS18transform_iteratorI7is_zeroNSD_10device_ptrIlEEllEEjS9_lNS7_10__identityEEEvT0_PT3_T1_NS0_13GridEvenShareISN_EET2_T4_E12temp_storage+120];
	selp.b64 	%rd474, %rd473, 0, %p127;
	add.s64 	%rd475, %rd472, %rd474;
	setp.gt.u32 	%p128, %r6, 448;
	ld.shared.u64 	%rd476, [_ZZN3cub18CUB_300001_SM_10006detail6reduce18DeviceReduceKernelINS2_10policy_hubIljN4cuda3std3__44plusIlEEE10Policy1000EN6thrust24THRUST_300001_SM_1000_NS18transform_iteratorI7is_zeroNSD_10device_ptrIlEEllEEjS9_lNS7_10__identityEEEvT0_PT3_T1_NS0_13GridEvenShareISN_EET2_T4_E12temp_storage+128];
	selp.b64 	%rd477, %rd476, 0, %p128;
	add.s64 	%rd478, %rd475, %rd477;
	setp.gt.u32 	%p129, %r6, 480;
	ld.shared.u64 	%rd479, [_ZZN3cub18CUB_300001_SM_10006detail6reduce18DeviceReduceKernelINS2_10policy_hubIljN4cuda3std3__44plusIlEEE10Policy1000EN6thrust24THRUST_300001_SM_1000_NS18transform_iteratorI7is_zeroNSD_10device_ptrIlEEllEEjS9_lNS7_10__identityEEEvT0_PT3_T1_NS0_13GridEvenShareISN_EET2_T4_E12temp_storage+136];
	selp.b64 	%rd480, %rd479, 0, %p129;
	add.s64 	%rd548, %rd478, %rd480;
	bra.uni 	$L__BB24_48;
$L__BB24_26:
	mov.u32 	%r35, %tid.x;
	add.s32 	%r72, %r341, %r35;
	mul.wide.u32 	%rd42, %r72, 8;
	add.s64 	%rd43, %rd1, %rd42;
	ld.global.u64 	%rd44, [%rd43];
	setp.eq.s64 	%p2, %rd44, 0;
	selp.u64 	%rd45, 1, 0, %p2;
	ld.global.u64 	%rd46, [%rd43+4096];
	setp.eq.s64 	%p3, %rd46, 0;
	selp.u64 	%rd47, 1, 0, %p3;
	ld.global.u64 	%rd48, [%rd43+8192];
	setp.eq.s64 	%p4, %rd48, 0;
	selp.u64 	%rd49, 1, 0, %p4;
	ld.global.u64 	%rd50, [%rd43+12288];
	setp.eq.s64 	%p5, %rd50, 0;
	selp.u64 	%rd51, 1, 0, %p5;
	ld.global.u64 	%rd52, [%rd43+16384];
	setp.eq.s64 	%p6, %rd52, 0;
	selp.u64 	%rd53, 1, 0, %p6;
	ld.global.u64 	%rd54, [%rd43+20480];
	setp.eq.s64 	%p7, %rd54, 0;
	selp.u64 	%rd55, 1, 0, %p7;
	ld.global.u64 	%rd56, [%rd43+24576];
	setp.eq.s64 	%p8, %rd56, 0;
	selp.u64 	%rd57, 1, 0, %p8;
	add.s64 	%rd58, %rd47, %rd45;
	add.s64 	%rd59, %rd58, %rd49;
	add.s64 	%rd60, %rd59, %rd51;
	add.s64 	%rd61, %rd60, %rd53;
	add.s64 	%rd62, %rd61, %rd55;
	add.s64 	%rd547, %rd62, %rd57;
	setp.lt.u32 	%p9, %r6, %r4;
	@%p9 bra 	$L__BB24_44;
	add.s32 	%r36, %r4, %r341;
	not.b32 	%r74, %r35;
	add.s32 	%r75, %r74, %r1;
	sub.s32 	%r76, %r75, %r4;
	sub.s32 	%r338, %r76, %r341;
	add.s32 	%r77, %r36, %r35;
	add.s32 	%r337, %r77, 4096;
	mov.b32 	%r340, 0;
	cvt.u64.u32 	%rd64, %r35;
	mov.u32 	%r339, %r36;
$L__BB24_28:
	add.s32 	%r341, %r341, %r4;
	add.s32 	%r78, %r1, -3584;
	setp.gt.u32 	%p10, %r341, %r78;
	@%p10 bra 	$L__BB24_30;
	cvt.u64.u32 	%rd63, %r341;
	add.s64 	%rd65, %rd64, %rd63;
	shl.b64 	%rd66, %rd65, 3;
	add.s64 	%rd67, %rd1, %rd66;
	ld.global.u64 	%rd68, [%rd67];
	setp.eq.s64 	%p11, %rd68, 0;
	selp.u64 	%rd69, 1, 0, %p11;
	ld.global.u64 	%rd70, [%rd67+4096];
	setp.eq.s64 	%p12, %rd70, 0;
	selp.u64 	%rd71, 1, 0, %p12;
	ld.global.u64 	%rd72, [%rd67+8192];
	setp.eq.s64 	%p13, %rd72, 0;
	selp.u64 	%rd73, 1, 0, %p13;
	ld.global.u64 	%rd74, [%rd67+12288];
	setp.eq.s64 	%p14, %rd74, 0;
	selp.u64 	%rd75, 1, 0, %p14;
	ld.global.u64 	%rd76, [%rd67+16384];
	setp.eq.s64 	%p15, %rd76, 0;
	selp.u64 	%rd77, 1, 0, %p15;
	ld.global.u64 	%rd78, [%rd67+20480];
	setp.eq.s64 	%p16, %rd78, 0;
	selp.u64 	%rd79, 1, 0, %p16;
	ld.global.u64 	%rd80, [%rd67+24576];
	setp.eq.s64 	%p17, %rd80, 0;
	selp.u64 	%rd81, 1, 0, %p17;
	add.s64 	%rd82, %rd547, %rd69;
	add.s64 	%rd83, %rd82, %rd71;
	add.s64 	%rd84, %rd83, %rd73;
	add.s64 	%rd85, %rd84, %rd75;
	add.s64 	%rd86, %rd85, %rd77;
	add.s64 	%rd87, %rd86, %rd79;
	add.s64 	%rd547, %rd87, %rd81;
	sub.s32 	%r79, %r1, %r341;
	setp.lt.u32 	%p18, %r79, %r4;
	add.s32 	%r340, %r340, 1;
	add.s32 	%r339, %r339, %r4;
	sub.s32 	%r338, %r338, %r4;
	add.s32 	%r337, %r337, %r4;
	@%p18 bra 	$L__BB24_44;
	bra.uni 	$L__BB24_28;
$L__BB24_30:
	setp.le.u32 	%p19, %r1, %r341;
	sub.s32 	%r80, %r1, %r341;
	setp.ge.s32 	%p20, %r35, %r80;
	or.pred  	%p21, %p19, %p20;
	@%p21 bra 	$L__BB24_44;
	not.b32 	%r82, %r35;
	add.s32 	%r83, %r1, %r82;
	sub.s32 	%r84, %r83, %r36;
	mul.lo.s32 	%r85, %r2, %r340;
	mad.lo.s32 	%r86, %r85, -3584, %r84;
	shr.u32 	%r87, %r86, 9;
	add.s32 	%r49, %r87, 1;
	and.b32  	%r50, %r49, 15;
	setp.lt.u32 	%p22, %r86, 7680;
	mov.u32 	%r346, %r35;
	@%p22 bra 	$L__BB24_35;
	or.b32  	%r344, %r35, 4096;
	shr.u32 	%r88, %r338, 9;
	add.s32 	%r89, %r88, 1;
	and.b32  	%r90, %r89, 16777200;
	neg.s32 	%r342, %r90;
$L__BB24_33:
	.pragma "nounroll";
	add.s32 	%r91, %r337, -4096;
	mul.wide.u32 	%rd89, %r91, 8;
	add.s64 	%rd90, %rd1, %rd89;
	ld.global.u64 	%rd91, [%rd90];
	setp.eq.s64 	%p23, %rd91, 0;
	selp.u64 	%rd92, 1, 0, %p23;
	add.s64 	%rd93, %rd547, %rd92;
	add.s32 	%r92, %r337, -3584;
	mul.wide.u32 	%rd94, %r92, 8;
	add.s64 	%rd95, %rd1, %rd94;
	ld.global.u64 	%rd96, [%rd95];
	setp.eq.s64 	%p24, %rd96, 0;
	selp.u64 	%rd97, 1, 0, %p24;
	add.s64 	%rd98, %rd93, %rd97;
	add.s32 	%r93, %r337, -3072;
	mul.wide.u32 	%rd99, %r93, 8;
	add.s64 	%rd100, %rd1, %rd99;
	ld.global.u64 	%rd101, [%rd100];
	setp.eq.s64 	%p25, %rd101, 0;
	selp.u64 	%rd102, 1, 0, %p25;
	add.s64 	%rd103, %rd98, %rd102;
	add.s32 	%r94, %r337, -2560;
	mul.wide.u32 	%rd104, %r94, 8;
	add.s64 	%rd105, %rd1, %rd104;
	ld.global.u64 	%rd106, [%rd105];
	setp.eq.s64 	%p26, %rd106, 0;
	selp.u64 	%rd107, 1, 0, %p26;
	add.s64 	%rd108, %rd103, %rd107;
	add.s32 	%r95, %r337, -2048;
	mul.wide.u32 	%rd109, %r95, 8;
	add.s64 	%rd110, %rd1, %rd109;
	ld.global.u64 	%rd111, [%rd110];
	setp.eq.s64 	%p27, %rd111, 0;
	selp.u64 	%rd112, 1, 0, %p27;
	add.s64 	%rd113, %rd108, %rd112;
	add.s32 	%r96, %r337, -1536;
	mul.wide.u32 	%rd114, %r96, 8;
	add.s64 	%rd115, %rd1, %rd114;
	ld.global.u64 	%rd116, [%rd115];
	setp.eq.s64 	%p28, %rd116, 0;
	selp.u64 	%rd117, 1, 0, %p28;
	add.s64 	%rd118, %rd113, %rd117;
	add.s32 	%r97, %r337, -1024;
	mul.wide.u32 	%rd119, %r97, 8;
	add.s64 	%rd120, %rd1, %rd119;
	ld.global.u64 	%rd121, [%rd120];
	setp.eq.s64 	%p29, %rd121, 0;
	selp.u64 	%rd122, 1, 0, %p29;
	add.s64 	%rd123, %rd118, %rd122;
	add.s32 	%r98, %r337, 3584;
	add.s32 	%r99, %r337, -512;
	mul.wide.u32 	%rd124, %r99, 8;
	add.s64 	%rd125, %rd1, %rd124;
	ld.global.u64 	%rd126, [%rd125];
	setp.eq.s64 	%p30, %rd126, 0;
	selp.u64 	%rd127, 1, 0, %p30;
	add.s64 	%rd128, %rd123, %rd127;
	mul.wide.u32 	%rd129, %r337, 8;
	add.s64 	%rd130, %rd1, %rd129;
	ld.global.u64 	%rd131, [%rd130];
	setp.eq.s64 	%p31, %rd131, 0;
	selp.u64 	%rd132, 1, 0, %p31;
	add.s64 	%rd133, %rd128, %rd132;
	add.s32 	%r100, %r337, 512;
	mul.wide.u32 	%rd134, %r100, 8;
	add.s64 	%rd135, %rd1, %rd134;
	ld.global.u64 	%rd136, [%rd135];
	setp.eq.s64 	%p32, %rd136, 0;
	selp.u64 	%rd137, 1, 0, %p32;
	add.s64 	%rd138, %rd133, %rd137;
	add.s32 	%r101, %r337, 1024;
	mul.wide.u32 	%rd139, %r101, 8;
	add.s64 	%rd140, %rd1, %rd139;
	ld.global.u64 	%rd141, [%rd140];
	setp.eq.s64 	%p33, %rd141, 0;
	selp.u64 	%rd142, 1, 0, %p33;
	add.s64 	%rd143, %rd138, %rd142;
	add.s32 	%r102, %r337, 1536;
	mul.wide.u32 	%rd144, %r102, 8;
	add.s64 	%rd145, %rd1, %rd144;
	ld.global.u64 	%rd146, [%rd145];
	setp.eq.s64 	%p34, %rd146, 0;
	selp.u64 	%rd147, 1, 0, %p34;
	add.s64 	%rd148, %rd143, %rd147;
	add.s32 	%r103, %r337, 2048;
	mul.wide.u32 	%rd149, %r103, 8;
	add.s64 	%rd150, %rd1, %rd149;
	ld.global.u64 	%rd151, [%rd150];
	setp.eq.s64 	%p35, %rd151, 0;
	selp.u64 	%rd152, 1, 0, %p35;
	add.s64 	%rd153, %rd148, %rd152;
	add.s32 	%r104, %r337, 2560;
	mul.wide.u32 	%rd154, %r104, 8;
	add.s64 	%rd155, %rd1, %rd154;
	ld.global.u64 	%rd156, [%rd155];
	setp.eq.s64 	%p36, %rd156, 0;
	selp.u64 	%rd157, 1, 0, %p36;
	add.s64 	%rd158, %rd153, %rd157;
	add.s32 	%r105, %r337, 3072;
	mul.wide.u32 	%rd159, %r105, 8;
	add.s64 	%rd160, %rd1, %rd159;
	ld.global.u64 	%rd161, [%rd160];
	setp.eq.s64 	%p37, %rd161, 0;
	selp.u64 	%rd162, 1, 0, %p37;
	add.s64 	%rd163, %rd158, %rd162;
	mul.wide.u32 	%rd164, %r98, 8;
	add.s64 	%rd165, %rd1, %rd164;
	ld.global.u64 	%rd166, [%rd165];
	setp.eq.s64 	%p38, %rd166, 0;
	selp.u64 	%rd167, 1, 0, %p38;
	add.s64 	%rd547, %rd163, %rd167;
	add.s32 	%r344, %r344, 8192;
	add.s32 	%r337, %r337, 8192;
	add.s32 	%r342, %r342, 16;
	setp.ne.s32 	%p39, %r342, 0;
	@%p39 bra 	$L__BB24_33;
	add.s32 	%r346, %r344, -4096;
$L__BB24_35:
	setp.eq.s32 	%p40, %r50, 0;
	@%p40 bra 	$L__BB24_44;
	and.b32  	%r61, %r49, 7;
	setp.lt.u32 	%p41, %r50, 8;
	@%p41 bra 	$L__BB24_38;
	add.s32 	%r106, %r346, %r341;
	mul.wide.u32 	%rd169, %r106, 8;
	add.s64 	%rd170, %rd1, %rd169;
	ld.global.u64 	%rd171, [%rd170];
	setp.eq.s64 	%p42, %rd171, 0;
	selp.u64 	%rd172, 1, 0, %p42;
	add.s64 	%rd173, %rd547, %rd172;
	add.s32 	%r107, %r106, 512;
	mul.wide.u32 	%rd174, %r107, 8;
	add.s64 	%rd175, %rd1, %rd174;
	ld.global.u64 	%rd176, [%rd175];
	setp.eq.s64 	%p43, %rd176, 0;
	selp.u64 	%rd177, 1, 0, %p43;
	add.s64 	%rd178, %rd173, %rd177;
	add.s32 	%r108, %r106, 1024;
	mul.wide.u32 	%rd179, %r108, 8;
	add.s64 	%rd180, %rd1, %rd179;
	ld.global.u64 	%rd181, [%rd180];
	setp.eq.s64 	%p44, %rd181, 0;
	selp.u64 	%rd182, 1, 0, %p44;
	add.s64 	%rd183, %rd178, %rd182;
	add.s32 	%r109, %r106, 1536;
	mul.wide.u32 	%rd184, %r109, 8;
	add.s64 	%rd185, %rd1, %rd184;
	ld.global.u64 	%rd186, [%rd185];
	setp.eq.s64 	%p45, %rd186, 0;
	selp.u64 	%rd187, 1, 0, %p45;
	add.s64 	%rd188, %rd183, %rd187;
	add.s32 	%r110, %r106, 2048;
	mul.wide.u32 	%rd189, %r110, 8;
	add.s64 	%rd190, %rd1, %rd189;
	ld.global.u64 	%rd191, [%rd190];
	setp.eq.s64 	%p46, %rd191, 0;
	selp.u64 	%rd192, 1, 0, %p46;
	add.s64 	%rd193, %rd188, %rd192;
	add.s32 	%r111, %r106, 2560;
	mul.wide.u32 	%rd194, %r111, 8;
	add.s64 	%rd195, %rd1, %rd194;
	ld.global.u64 	%rd196, [%rd195];
	setp.eq.s64 	%p47, %rd196, 0;
	selp.u64 	%rd197, 1, 0, %p47;
	add.s64 	%rd198, %rd193, %rd197;
	add.s32 	%r112, %r106, 3072;
	mul.wide.u32 	%rd199, %r112, 8;
	add.s64 	%rd200, %rd1, %rd199;
	ld.global.u64 	%rd201, [%rd200];
	setp.eq.s64 	%p48, %rd201, 0;
	selp.u64 	%rd202, 1, 0, %p48;
	add.s64 	%rd203, %rd198, %rd202;
	add.s32 	%r113, %r106, 3584;
	mul.wide.u32 	%rd204, %r113, 8;
	add.s64 	%rd205, %rd1, %rd204;
	ld.global.u64 	%rd206, [%rd205];
	setp.eq.s64 	%p49, %rd206, 0;
	selp.u64 	%rd207, 1, 0, %p49;
	add.s64 	%rd547, %rd203, %rd207;
	add.s32 	%r346, %r346, 4096;
$L__BB24_38:
	setp.eq.s32 	%p50, %r61, 0;
	@%p50 bra 	$L__BB24_44;
	setp.lt.u32 	%p51, %r61, 4;
	@%p51 bra 	$L__BB24_41;
	add.s32 	%r114, %r346, %r341;
	mul.wide.u32 	%rd209, %r114, 8;
	add.s64 	%rd210, %rd1, %rd209;
	ld.global.u64 	%rd211, [%rd210];
	setp.eq.s64 	%p52, %rd211, 0;
	selp.u64 	%rd212, 1, 0, %p52;
	add.s64 	%rd213, %rd547, %rd212;
	add.s32 	%r115, %r114, 512;
	mul.wide.u32 	%rd214, %r115, 8;
	add.s64 	%rd215, %rd1, %rd214;
	ld.global.u64 	%rd216, [%rd215];
	setp.eq.s64 	%p53, %rd216, 0;
	selp.u64 	%rd217, 1, 0, %p53;
	add.s64 	%rd218, %rd213, %rd217;
	add.s32 	%r116, %r114, 1024;
	mul.wide.u32 	%rd219, %r116, 8;
	add.s64 	%rd220, %rd1, %rd219;
	ld.global.u64 	%rd221, [%rd220];
	setp.eq.s64 	%p54, %rd221, 0;
	selp.u64 	%rd222, 1, 0, %p54;
	add.s64 	%rd223, %rd218, %rd222;
	add.s32 	%r117, %r114, 1536;
	mul.wide.u32 	%rd224, %r117, 8;
	add.s64 	%rd225, %rd1, %rd224;
	ld.global.u64 	%rd226, [%rd225];
	setp.eq.s64 	%p55, %rd226, 0;
	selp.u64 	%rd227, 1, 0, %p55;
	add.s64 	%rd547, %rd223, %rd227;
	add.s32 	%r346, %r346, 2048;
$L__BB24_41:
	and.b32  	%r118, %r49, 3;
	setp.eq.s32 	%p56, %r118, 0;
	@%p56 bra 	$L__BB24_44;
	add.s32 	%r349, %r346, %r339;
	cvt.u16.u32 	%rs1, %r338;
	shr.u16 	%rs2, %rs1, 9;
	add.s16 	%rs3, %rs2, 1;
	cvt.u32.u16 	%r119, %rs3;
	and.b32  	%r120, %r119, 3;
	neg.s32 	%r348, %r120;
$L__BB24_43:
	.pragma "nounroll";
	mul.wide.u32 	%rd228, %r349, 8;
	add.s64 	%rd229, %rd1, %rd228;
	ld.global.u64 	%rd230, [%rd229];
	setp.eq.s64 	%p57, %rd230, 0;
	selp.u64 	%rd231, 1, 0, %p57;
	add.s64 	%rd547, %rd547, %rd231;
	add.s32 	%r349, %r349, 512;
	add.s32 	%r348, %r348, 1;
	setp.ne.s32 	%p58, %r348, 0;
	@%p58 bra 	$L__BB24_43;
$L__BB24_44:
	// begin inline asm
	mov.u32 %r121, %laneid;
	// end inline asm
	mov.b64 	{%r123, %r128}, %rd547;
	mov.b32 	%r129, 1;
	mov.b32 	%r170, 31;
	mov.b32 	%r171, -1;
	// begin inline asm
	shfl.sync.down.b32 %r122, %r123, %r129, %r170, %r171;
	// end inline asm
	// begin inline asm
	shfl.sync.down.b32 %r127, %r128, %r129, %r170, %r171;
	// end inline asm
	mov.b64 	%rd232, {%r122, %r127};
	setp.gt.s32 	%p59, %r121, 30;
	selp.b64 	%rd233, 0, %rd232, %p59;
	add.s64 	%rd234, %rd233, %rd547;
	mov.b64 	{%r133, %r138}, %rd234;
	mov.b32 	%r139, 2;
	// begin inline asm
	shfl.sync.down.b32 %r132, %r133, %r139, %r170, %r171;
	// end inline asm
	// begin inline asm
	shfl.sync.down.b32 %r137, %r138, %r139, %r170, %r171;
	// end inline asm
	mov.b64 	%rd235, {%r132, %r137};
	setp.gt.s32 	%p60, %r121, 29;
	selp.b64 	%rd236, 0, %rd235, %p60;
	add.s64 	%rd237, %rd236, %rd234;
	mov.b64 	{%r143, %r148}, %rd237;
	mov.b32 	%r149, 4;
	// begin inline asm
	shfl.sync.down.b32 %r142, %r143, %r149, %r170, %r171;
	// end inline asm
	// begin inline asm
	shfl.sync.down.b32 %r147, %r148, %r149, %r170, %r171;
	// end inline asm
	mov.b64 	%rd238, {%r142, %r147};
	setp.gt.s32 	%p61, %r121, 27;
	selp.b64 	%rd239, 0, %rd238, %p61;
	add.s64 	%rd240, %rd239, %rd237;
	mov.b64 	{%r153, %r158}, %rd240;
	mov.b32 	%r159, 8;
	// begin inline asm
	shfl.sync.down.b32 %r152, %r153, %r159, %r170, %r171;
	// end inline asm
	// begin inline asm
	shfl.sync.down.b32 %r157, %r158, %r159, %r170, %r171;
	// end inline asm
	mov.b64 	%rd241, {%r152, %r157};
	setp.gt.s32 	%p62, %r121, 23;
	selp.b64 	%rd242, 0, %rd241, %p62;
	add.s64 	%rd243, %rd242, %rd240;
	mov.b64 	{%r163, %r168}, %rd243;
	mov.b32 	%r169, 16;
	// begin inline asm
	shfl.sync.down.b32 %r162, %r163, %r169, %r170, %r171;
	// end inline asm
	// begin inline asm
	shfl.sync.down.b32 %r167, %r168, %r169, %r170, %r171;
	// end inline asm
	mov.b64 	%rd244, {%r162, %r167};
	setp.gt.s32 	%p63, %r121, 15;
	selp.b64 	%rd245, 0, %rd244, %p63;
	add.s64 	%rd548, %rd245, %rd243;
	setp.ne.s32 	%p64, %r121, 0;
	@%p64 bra 	$L__BB24_46;
	shr.u32 	%r172, %r35, 2;
	and.b32  	%r173, %r172, 248;
	mov.u32 	%r174, _ZZN3cub18CUB_300001_SM_10006detail6reduce18DeviceReduceKernelINS2_10policy_hubIljN4cuda3std3__44plusIlEEE10Policy1000EN6thrust24THRUST_300001_SM_1000_NS18transform_iteratorI7is_zeroNSD_10device_ptrIlEEllEEjS9_lNS7_10__identityEEEvT0_PT3_T1_NS0_13GridEvenShareISN_EET2_T4_E12temp_storage;
	add.s32 	%r175, %r174, %r173;
	st.shared.u64 	[%r175+16], %rd548;
$L__BB24_46:
	bar.sync 	0;
	setp.ne.s32 	%p65, %r35, 0;
	@%p65 bra 	$L__BB24_48;
	ld.shared.u64 	%rd246, [_ZZN3cub18CUB_300001_SM_10006detail6reduce18DeviceReduceKernelINS2_10policy_hubIljN4cuda3std3__44plusIlEEE10Policy1000EN6thrust24THRUST_300001_SM_1000_NS18transform_iteratorI7is_zeroNSD_10device_ptrIlEEllEEjS9_lNS7_10__identityEEEvT0_PT3_T1_NS0_13GridEvenShareISN_EET2_T4_E12temp_storage+24];
	add.s64 	%rd247, %rd246, %rd548;
	ld.shared.u64 	%rd248, [_ZZN3cub18CUB_300001_SM_10006detail6reduce18DeviceReduceKernelINS2_10policy_hubIljN4cuda3std3__44plusIlEEE10Policy1000EN6thrust24THRUST_300001_SM_1000_NS18transform_iteratorI7is_zeroNSD_10device_ptrIlEEllEEjS9_lNS7_10__identityEEEvT0_PT3_T1_NS0_13GridEvenShareISN_EET2_T4_E12temp_storage+32];
	add.s64 	%rd249, %rd247, %rd248;
	ld.shared.u64 	%rd250, [_ZZN3cub18CUB_300001_SM_10006detail6reduce18DeviceReduceKernelINS2_10policy_hubIljN4cuda3std3__44plusIlEEE10Policy1000EN6thrust24THRUST_300001_SM_1000_NS18transform_iteratorI7is_zeroNSD_10device_ptrIlEEllEEjS9_lNS7_10__identityEEEvT0_PT3_T1_NS0_13GridEvenShareISN_EET2_T4_E12temp_storage+40];
	add.s64 	%rd251, %rd249, %rd250;
	ld.shared.u64 	%rd252, [_ZZN3cub18CUB_300001_SM_10006detail6reduce18DeviceReduceKernelINS2_10policy_hubIljN4cuda3std3__44plusIlEEE10Policy1000EN6thrust24THRUST_300001_SM_1000_NS18transform_iteratorI7is_zeroNSD_10device_ptrIlEEllEEjS9_lNS7_10__identityEEEvT0_PT3_T1_NS0_13GridEvenShareISN_EET2_T4_E12temp_storage+48];
	add.s64 	%rd253, %rd251, %rd252;
	ld.shared.u64 	%rd254, [_ZZN3cub18CUB_300001_SM_10006detail6reduce18DeviceReduceKernelINS2_10policy_hubIljN4cuda3std3__44plusIlEEE10Policy1000EN6thrust24THRUST_300001_SM_1000_NS18transform_iteratorI7is_zeroNSD_10device_ptrIlEEllEEjS9_lNS7_10__identityEEEvT0_PT3_T1_NS0_13GridEvenShareISN_EET2_T4_E12temp_storage+56];
	add.s64 	%rd255, %rd253, %rd254;
	ld.shared.u64 	%rd256, [_ZZN3cub18CUB_300001_SM_10006detail6reduce18DeviceReduceKernelINS2_10policy_hubIljN4cuda3std3__44plusIlEEE10Policy1000EN6thrust24THRUST_300001_SM_1000_NS18transform_iteratorI7is_zeroNSD_10device_ptrIlEEllEEjS9_lNS7_10__identityEEEvT0_PT3_T1_NS0_13GridEvenShareISN_EET2_T4_E12temp_storage+64];
	add.s64 	%rd257, %rd255, %rd256;
	ld.shared.u64 	%rd258, [_ZZN3cub18CUB_300001_SM_10006detail6reduce18DeviceReduceKernelINS2_10policy_hubIljN4cuda3std3__44plusIlEEE10Policy1000EN6thrust24THRUST_300001_SM_1000_NS18transform_iteratorI7is_zeroNSD_10device_ptrIlEEllEEjS9_lNS7_10__identityEEEvT0_PT3_T1_NS0_13GridEvenShareISN_EET2_T4_E12temp_storage+72];
	add.s64 	%rd259, %rd257, %rd258;
	ld.shared.u64 	%rd260, [_ZZN3cub18CUB_300001_SM_10006detail6reduce18DeviceReduceKernelINS2_10policy_hubIljN4cuda3std3__44plusIlEEE10Policy1000EN6thrust24THRUST_300001_SM_1000_NS18transform_iteratorI7is_zeroNSD_10device_ptrIlEEllEEjS9_lNS7_10__identityEEEvT0_PT3_T1_NS0_13GridEvenShareISN_EET2_T4_E12temp_storage+80];
	add.s64 	%rd261, %rd259, %rd260;
	ld.shared.u64 	%rd262, [_ZZN3cub18CUB_300001_SM_10006detail6reduce18DeviceReduceKernelINS2_10policy_hubIljN4cuda3std3__44plusIlEEE10Policy1000EN6thrust24THRUST_300001_SM_1000_NS18transform_iteratorI7is_zeroNSD_10device_ptrIlEEllEEjS9_lNS7_10__identityEEEvT0_PT3_T1_NS0_13GridEvenShareISN_EET2_T4_E12temp_storage+88];
	add.s64 	%rd263, %rd261, %rd262;
	ld.shared.u64 	%rd264, [_ZZN3cub18CUB_300001_SM_10006detail6reduce18DeviceReduceKernelINS2_10policy_hubIljN4cuda3std3__44plusIlEEE10Policy1000EN6thrust24THRUST_300001_SM_1000_NS18transform_iteratorI7is_zeroNSD_10device_ptrIlEEllEEjS9_lNS7_10__identityEEEvT0_PT3_T1_NS0_13GridEvenShareISN_EET2_T4_E12temp_storage+96];
	add.s64 	%rd265, %rd263, %rd264;
	ld.shared.u64 	%rd266, [_ZZN3cub18CUB_300001_SM_10006detail6reduce18DeviceReduceKernelINS2_10policy_hubIljN4cuda3std3__44plusIlEEE10Policy1000EN6thrust24THRUST_300001_SM_1000_NS18transform_iteratorI7is_zeroNSD_10device_ptrIlEEllEEjS9_lNS7_10__identityEEEvT0_PT3_T1_NS0_13GridEvenShareISN_EET2_T4_E12temp_storage+104];
	add.s64 	%rd267, %rd265, %rd266;
	ld.shared.u64 	%rd268, [_ZZN3cub18CUB_300001_SM_10006detail6reduce18DeviceReduceKernelINS2_10policy_hubIljN4cuda3std3__44plusIlEEE10Policy1000EN6thrust24THRUST_300001_SM_1000_NS18transform_iteratorI7is_zeroNSD_10device_ptrIlEEllEEjS9_lNS7_10__identityEEEvT0_PT3_T1_NS0_13GridEvenShareISN_EET2_T4_E12temp_storage+112];
	add.s64 	%rd269, %rd267, %rd268;
	ld.shared.u64 	%rd270, [_ZZN3cub18CUB_300001_SM_10006detail6reduce18DeviceReduceKernelINS2_10policy_hubIljN4cuda3std3__44plusIlEEE10Policy1000EN6thrust24THRUST_300001_SM_1000_NS18transform_iteratorI7is_zeroNSD_10device_ptrIlEEllEEjS9_lNS7_10__identityEEEvT0_PT3_T1_NS0_13GridEvenShareISN_EET2_T4_E12temp_storage+120];
	add.s64 	%rd271, %rd269, %rd270;
	ld.shared.u64 	%rd272, [_ZZN3cub18CUB_300001_SM_10006detail6reduce18DeviceReduceKernelINS2_10policy_hubIljN4cuda3std3__44plusIlEEE10Policy1000EN6thrust24THRUST_300001_SM_1000_NS18transform_iteratorI7is_zeroNSD_10device_ptrIlEEllEEjS9_lNS7_10__identityEEEvT0_PT3_T1_NS0_13GridEvenShareISN_EET2_T4_E12temp_storage+128];
	add.s64 	%rd273, %rd271, %rd272;
	ld.shared.u64 	%rd274, [_ZZN3cub18CUB_300001_SM_10006detail6reduce18DeviceReduceKernelINS2_10policy_hubIljN4cuda3std3__44plusIlEEE10Policy1000EN6thrust24THRUST_300001_SM_1000_NS18transform_iteratorI7is_zeroNSD_10device_ptrIlEEllEEjS9_lNS7_10__identityEEEvT0_PT3_T1_NS0_13GridEvenShareISN_EET2_T4_E12temp_storage+136];
	add.s64 	%rd548, %rd273, %rd274;
$L__BB24_48:
	mov.u32 	%r327, %tid.x;
	setp.ne.s32 	%p137, %r327, 0;
	@%p137 bra 	$L__BB24_50;
	ld.param.u64 	%rd527, [_ZN3cub18CUB_300001_SM_10006detail6reduce18DeviceReduceKernelINS2_10policy_hubIljN4cuda3std3__44plusIlEEE10Policy1000EN6thrust24THRUST_300001_SM_1000_NS18transform_iteratorI7is_zeroNSD_10device_ptrIlEEllEEjS9_lNS7_10__identityEEEvT0_PT3_T1_NS0_13GridEvenShareISN_EET2_T4__param_1];
	cvta.to.global.u64 	%rd524, %rd527;
	mul.wide.u32 	%rd525, %r3, 8;
	add.s64 	%rd526, %rd524, %rd525;
	st.global.u64 	[%rd526], %rd548;
$L__BB24_50:
	ret;

}
	// .globl	_ZN3cub18CUB_300001_SM_10006detail6reduce28DeviceReduceSingleTileKernelINS2_10policy_hubIlyN4cuda3std3__44plusIlEEE10Policy1000EN6thrust24THRUST_300001_SM_1000_NS18transform_iteratorI7is_zeroNSD_10device_ptrIlEEllEEPlyS9_llNS7_10__identityEEEvT0_T1_T2_T3_T4_T6_
.visible .entry _ZN3cub18CUB_300001_SM_10006detail6reduce28DeviceReduceSingleTileKernelINS2_10policy_hubIlyN4cuda3std3__44plusIlEEE10Policy1000EN6thrust24THRUST_300001_SM_1000_NS18transform_iteratorI7is_zeroNSD_10device_ptrIlEEllEEPlyS9_llNS7_10__identityEEEvT0_T1_T2_T3_T4_T6_(
	.param .align 8 .b8 _ZN3cub18CUB_300001_SM_10006detail6reduce28DeviceReduceSingleTileKernelINS2_10policy_hubIlyN4cuda3std3__44plusIlEEE10Policy1000EN6thrust24THRUST_300001_SM_1000_NS18transform_iteratorI7is_zeroNSD_10device_ptrIlEEllEEPlyS9_llNS7_10__identityEEEvT0_T1_T2_T3_T4_T6__param_0[16],
	.param .u64 .ptr .align 1 _ZN3cub18CUB_300001_SM_10006detail6reduce28DeviceReduceSingleTileKernelINS2_10policy_hubIlyN4cuda3std3__44plusIlEEE10Policy1000EN6thrust24THRUST_300001_SM_1000_NS18transform_iteratorI7is_zeroNSD_10device_ptrIlEEllEEPlyS9_llNS7_10__identityEEEvT0_T1_T2_T3_T4_T6__param_1,
	.param .u64 _ZN3cub18CUB_300001_SM_10006detail6reduce28DeviceReduceSingleTileKernelINS2_10policy_hubIlyN4cuda3std3__44plusIlEEE10Policy1000EN6thrust24THRUST_300001_SM_1000_NS18transform_iteratorI7is_zeroNSD_10device_ptrIlEEllEEPlyS9_llNS7_10__identityEEEvT0_T1_T2_T3_T4_T6__param_2,
	.param .align 1 .b8 _ZN3cub18CUB_300001_SM_10006detail6reduce28DeviceReduceSingleTileKernelINS2_10policy_hubIlyN4cuda3std3__44plusIlEEE10Policy1000EN6thrust24THRUST_300001_SM_1000_NS18transform_iteratorI7is_zeroNSD_10device_ptrIlEEllEEPlyS9_llNS7_10__identityEEEvT0_T1_T2_T3_T4_T6__param_3[1],
	.param .u64 _ZN3cub18CUB_300001_SM_10006detail6reduce28DeviceReduceSingleTileKernelINS2_10policy_hubIlyN4cuda3std3__44plusIlEEE10Policy1000EN6thrust24THRUST_300001_SM_1000_NS18transform_iteratorI7is_zeroNSD_10device_ptrIlEEllEEPlyS9_llNS7_10__identityEEEvT0_T1_T2_T3_T4_T6__param_4,
	.param .align 1 .b8 _ZN3cub18CUB_300001_SM_10006detail6reduce28DeviceReduceSingleTileKernelINS2_10policy_hubIlyN4cuda3std3__44plusIlEEE10Policy1000EN6thrust24THRUST_300001_SM_1000_NS18transform_iteratorI7is_zeroNSD_10device_ptrIlEEllEEPlyS9_llNS7_10__identityEEEvT0_T1_T2_T3_T4_T6__param_5[1]
)
.maxntid 512
.minnctapersm 1
{
	.reg .pred 	%p<140>;
	.reg .b16 	%rs<9>;
	.reg .b32 	%r<256>;
	.reg .b64 	%rd<476>;
	// demoted variable
	.shared .align 8 .b8 _ZZN3cub18CUB_300001_SM_10006detail6reduce28DeviceReduceSingleTileKernelINS2_10policy_hubIlyN4cuda3std3__44plusIlEEE10Policy1000EN6thrust24THRUST_300001_SM_1000_NS18transform_iteratorI7is_zeroNSD_10device_ptrIlEEllEEPlyS9_llNS7_10__identityEEEvT0_T1_T2_T3_T4_T6_E12temp_storage[152];
	ld.param.u64 	%rd57, [_ZN3cub18CUB_300001_SM_10006detail6reduce28DeviceReduceSingleTileKernelINS2_10policy_hubIlyN4cuda3std3__44plusIlEEE10Policy1000EN6thrust24THRUST_300001_SM_1000_NS18transform_iteratorI7is_zeroNSD_10device_ptrIlEEllEEPlyS9_llNS7_10__identityEEEvT0_T1_T2_T3_T4_T6__param_0];
	ld.param.u64 	%rd60, [_ZN3cub18CUB_300001_SM_10006detail6reduce28DeviceReduceSingleTileKernelINS2_10policy_hubIlyN4cuda3std3__44plusIlEEE10Policy1000EN6thrust24THRUST_300001_SM_1000_NS18transform_iteratorI7is_zeroNSD_10device_ptrIlEEllEEPlyS9_llNS7_10__identityEEEvT0_T1_T2_T3_T4_T6__param_1];
	ld.param.u64 	%rd58, [_ZN3cub18CUB_300001_SM_10006detail6reduce28DeviceReduceSingleTileKernelINS2_10policy_hubIlyN4cuda3std3__44plusIlEEE10Policy1000EN6thrust24THRUST_300001_SM_1000_NS18transform_iteratorI7is_zeroNSD_10device_ptrIlEEllEEPlyS9_llNS7_10__identityEEEvT0_T1_T2_T3_T4_T6__param_2];
	ld.param.u64 	%rd59, [_ZN3cub18CUB_300001_SM_10006detail6reduce28DeviceReduceSingleTileKernelINS2_10policy_hubIlyN4cuda3std3__44plusIlEEE10Policy1000EN6thrust24THRUST_300001_SM_1000_NS18transform_iteratorI7is_zeroNSD_10device_ptrIlEEllEEPlyS9_llNS7_10__identityEEEvT0_T1_T2_T3_T4_T6__param_4];
	cvta.to.global.u64 	%rd1, %rd60;
	setp.ne.s64 	%p1, %rd58, 0;
	@%p1 bra 	$L__BB25_3;
	mov.u32 	%r241, %tid.x;
	setp.ne.s32 	%p139, %r241, 0;
	@%p139 bra 	$L__BB25_51;
	st.global.u64 	[%rd1], %rd59;
	bra.uni 	$L__BB25_51;
$L__BB25_3:
	cvta.to.global.u64 	%rd2, %rd57;
	setp.gt.u64 	%p2, %rd58, 3583;
	@%p2 bra 	$L__BB25_28;
	cvt.u32.u64 	%r1, %rd58;
	mov.u32 	%r2, %tid.x;
	setp.ge.u32 	%p67, %r2, %r1;
	mov.b64 	%rd459, 0;
	mov.u32 	%r245, %r2;
	@%p67 bra 	$L__BB25_6;
	mul.wide.u32 	%rd250, %r2, 8;
	add.s64 	%rd251, %rd2, %rd250;
	ld.global.u64 	%rd252, [%rd251];
	setp.eq.s64 	%p68, %rd252, 0;
	selp.u64 	%rd459, 1, 0, %p68;
	add.s32 	%r245, %r2, 512;
$L__BB25_6:
	setp.ge.u32 	%p69, %r245, %r1;
	@%p69 bra 	$L__BB25_19;
	not.b32 	%r118, %r245;
	add.s32 	%r119, %r118, %r1;
	shr.u32 	%r120, %r119, 9;
	add.s32 	%r5, %r120, 1;
	and.b32  	%r6, %r5, 15;
	setp.lt.u32 	%p70, %r119, 7680;
	@%p70 bra 	$L__BB25_10;
	and.b32  	%r121, %r5, 16777200;
	neg.s32 	%r243, %r121;
	mul.wide.u32 	%rd254, %r245, 8;
	add.s64 	%rd255, %rd254, %rd2;
	add.s64 	%rd450, %rd255, 32768;
$L__BB25_9:
	.pragma "nounroll";
	ld.global.u64 	%rd256, [%rd450+-32768];
	setp.eq.s64 	%p71, %rd256, 0;
	selp.u64 	%rd257, 1, 0, %p71;
	add.s64 	%rd258, %rd459, %rd257;
	ld.global.u64 	%rd259, [%rd450+-28672];
	setp.eq.s64 	%p72, %rd259, 0;
	selp.u64 	%rd260, 1, 0, %p72;
	add.s64 	%rd261, %rd258, %rd260;
	ld.global.u64 	%rd262, [%rd450+-24576];
	setp.eq.s64 	%p73, %rd262, 0;
	selp.u64 	%rd263, 1, 0, %p73;
	add.s64 	%rd264, %rd261, %rd263;
	ld.global.u64 	%rd265, [%rd450+-20480];
	setp.eq.s64 	%p74, %rd265, 0;
	selp.u64 	%rd266, 1, 0, %p74;
	add.s64 	%rd267, %rd264, %rd266;
	ld.global.u64 	%rd268, [%rd450+-16384];
	setp.eq.s64 	%p75, %rd268, 0;
	selp.u64 	%rd269, 1, 0, %p75;
	add.s64 	%rd270, %rd267, %rd269;
	ld.global.u64 	%rd271, [%rd450+-12288];
	setp.eq.s64 	%p76, %rd271, 0;
	selp.u64 	%rd272, 1, 0, %p76;
	add.s64 	%rd273, %rd270, %rd272;
	ld.global.u64 	%rd274, [%rd450+-8192];
	setp.eq.s64 	%p77, %rd274, 0;
	selp.u64 	%rd275, 1, 0, %p77;
	add.s64 	%rd276, %rd273, %rd275;
	ld.global.u64 	%rd277, [%rd450+-4096];
	setp.eq.s64 	%p78, %rd277, 0;
	selp.u64 	%rd278, 1, 0, %p78;
	add.s64 	%rd279, %rd276, %rd278;
	ld.global.u64 	%rd280, [%rd450];
	setp.eq.s64 	%p79, %rd280, 0;
	selp.u64 	%rd281, 1, 0, %p79;
	add.s64 	%rd282, %rd279, %rd281;
	ld.global.u64 	%rd283, [%rd450+4096];
	setp.eq.s64 	%p80, %rd283, 0;
	selp.u64 	%rd284, 1, 0, %p80;
	add.s64 	%rd285, %rd282, %rd284;
	ld.global.u64 	%rd286, [%rd450+8192];
	setp.eq.s64 	%p81, %rd286, 0;
	selp.u64 	%rd287, 1, 0, %p81;
	add.s64 	%rd288, %rd285, %rd287;
	ld.global.u64 	%rd289, [%rd450+12288];
	setp.eq.s64 	%p82, %rd289, 0;
	selp.u64 	%rd290, 1, 0, %p82;
	add.s64 	%rd291, %rd288, %rd290;
	ld.global.u64 	%rd292, [%rd450+16384];
	setp.eq.s64 	%p83, %rd292, 0;
	selp.u64 	%rd293, 1, 0, %p83;
	add.s64 	%rd294, %rd291, %rd293;
	ld.global.u64 	%rd295, [%rd450+20480];
	setp.eq.s64 	%p84, %rd295, 0;
	selp.u64 	%rd296, 1, 0, %p84;
	add.s64 	%rd297, %rd294, %rd296;
	ld.global.u64 	%rd298, [%rd450+24576];
	setp.eq.s64 	%p85, %rd298, 0;
	selp.u64 	%rd299, 1, 0, %p85;
	add.s64 	%rd300, %rd297, %rd299;
	ld.global.u64 	%rd301, [%rd450+28672];
	setp.eq.s64 	%p86, %rd301, 0;
	selp.u64 	%rd302, 1, 0, %p86;
	add.s64 	%rd459, %rd300, %rd302;
	add.s32 	%r245, %r245, 8192;
	add.s32 	%r243, %r243, 16;
	add.s64 	%rd450, %rd450, 65536;
	setp.ne.s32 	%p87, %r243, 0;
	@%p87 bra 	$L__BB25_9;
$L__BB25_10:
	setp.eq.s32 	%p88, %r6, 0;
	@%p88 bra 	$L__BB25_19;
	and.b32  	%r13, %r5, 7;
	setp.lt.u32 	%p89, %r6, 8;
	@%p89 bra 	$L__BB25_13;
	mul.wide.s32 	%rd304, %r245, 8;
	add.s64 	%rd305, %rd2, %rd304;
	ld.global.u64 	%rd306, [%rd305];
	setp.eq.s64 	%p90, %rd306, 0;
	selp.u64 	%rd307, 1, 0, %p90;
	add.s64 	%rd308, %rd459, %rd307;
	ld.global.u64 	%rd309, [%rd305+4096];
	setp.eq.s64 	%p91, %rd309, 0;
	selp.u64 	%rd310, 1, 0, %p91;
	add.s64 	%rd311, %rd308, %rd310;
	ld.global.u64 	%rd312, [%rd305+8192];
	setp.eq.s64 	%p92, %rd312, 0;
	selp.u64 	%rd313, 1, 0, %p92;
	add.s64 	%rd314, %rd311, %rd313;
	ld.global.u64 	%rd315, [%rd305+12288];
	setp.eq.s64 	%p93, %rd315, 0;
	selp.u64 	%rd316, 1, 0, %p93;
	add.s64 	%rd317, %rd314, %rd316;
	ld.global.u64 	%rd318, [%rd305+16384];
	setp.eq.s64 	%p94, %rd318, 0;
	selp.u64 	%rd319, 1, 0, %p94;
	add.s64 	%rd320, %rd317, %rd319;
	ld.global.u64 	%rd321, [%rd305+20480];
	setp.eq.s64 	%p95, %rd321, 0;
	selp.u64 	%rd322, 1, 0, %p95;
	add.s64 	%rd323, %rd320, %rd322;
	ld.global.u64 	%rd324, [%rd305+24576];
	setp.eq.s64 	%p96, %rd324, 0;
	selp.u64 	%rd325, 1, 0, %p96;
	add.s64 	%rd326, %rd323, %rd325;
	ld.global.u64 	%rd327, [%rd305+28672];
	setp.eq.s64 	%p97, %rd327, 0;
	selp.u64 	%rd328, 1, 0, %p97;
	add.s64 	%rd459, %rd326, %rd328;
	add.s32 	%r245, %r245, 4096;
$L__BB25_13:
	setp.eq.s32 	%p98, %r13, 0;
	@%p98 bra 	$L__BB25_19;
	and.b32  	%r16, %r5, 3;
	setp.lt.u32 	%p99, %r13, 4;
	@%p99 bra 	$L__BB25_16;
	mul.wide.s32 	%rd330, %r245, 8;
	add.s64 	%rd331, %rd2, %rd330;
	ld.global.u64 	%rd332, [%rd331];
	setp.eq.s64 	%p100, %rd332, 0;
	selp.u64 	%rd333, 1, 0, %p100;
	add.s64 	%rd334, %rd459, %rd333;
	ld.global.u64 	%rd335, [%rd331+4096];
	setp.eq.s64 	%p101, %rd335, 0;
	selp.u64 	%rd336, 1, 0, %p101;
	add.s64 	%rd337, %rd334, %rd336;
	ld.global.u64 	%rd338, [%rd331+8192];
	setp.eq.s64 	%p102, %rd338, 0;
	selp.u64 	%rd339, 1, 0, %p102;
	add.s64 	%rd340, %rd337, %rd339;
	ld.global.u64 	%rd341, [%rd331+12288];
	setp.eq.s64 	%p103, %rd341, 0;
	selp.u64 	%rd342, 1, 0, %p103;
	add.s64 	%rd459, %rd340, %rd342;
	add.s32 	%r245, %r245, 2048;
$L__BB25_16:
	setp.eq.s32 	%p104, %r16, 0;
	@%p104 bra 	$L__BB25_19;
	neg.s32 	%r248, %r16;
$L__BB25_18:
	.pragma "nounroll";
	mul.wide.s32 	%rd343, %r245, 8;
	add.s64 	%rd344, %rd2, %rd343;
	ld.global.u64 	%rd345, [%rd344];
	setp.eq.s64 	%p105, %rd345, 0;
	selp.u64 	%rd346, 1, 0, %p105;
	add.s64 	%rd459, %rd459, %rd346;
	add.s32 	%r245, %r245, 512;
	add.s32 	%r248, %r248, 1;
	setp.ne.s32 	%p106, %r248, 0;
	@%p106 bra 	$L__BB25_18;
$L__BB25_19:
	setp.lt.u64 	%p107, %rd58, 512;
	@%p107 bra 	$L__BB25_24;
	// begin inline asm
	mov.u32 %r185, %laneid;
	// end inline asm
	mov.b64 	{%r187, %r192}, %rd459;
	mov.b32 	%r193, 1;
	mov.b32 	%r234, 31;
	mov.b32 	%r235, -1;
	// begin inline asm
	shfl.sync.down.b32 %r186, %r187, %r193, %r234, %r235;
	// end inline asm
	// begin inline asm
	shfl.sync.down.b32 %r191, %r192, %r193, %r234, %r235;
	// end inline asm
	mov.b64 	%rd405, {%r186, %r191};
	setp.gt.s32 	%p131, %r185, 30;
	selp.b64 	%rd406, 0, %rd405, %p131;
	add.s64 	%rd407, %rd406, %rd459;
	mov.b64 	{%r197, %r202}, %rd407;
	mov.b32 	%r203, 2;
	// begin inline asm
	shfl.sync.down.b32 %r196, %r197, %r203, %r234, %r235;
	// end inline asm
	// begin inline asm
	shfl.sync.down.b32 %r201, %r202, %r203, %r234, %r235;
	// end inline asm
	mov.b64 	%rd408, {%r196, %r201};
	setp.gt.s32 	%p132, %r185, 29;
	selp.b64 	%rd409, 0, %rd408, %p132;
	add.s64 	%rd410, %rd409, %rd407;
	mov.b64 	{%r207, %r212}, %rd410;
	mov.b32 	%r213, 4;
	// begin inline asm
	shfl.sync.down.b32 %r206, %r207, %r213, %r234, %r235;
	// end inline asm
	// begin inline asm
	shfl.sync.down.b32 %r211, %r212, %r213, %r234, %r235;
	// end inline asm
	mov.b64 	%rd411, {%r206, %r211};
	setp.gt.s32 	%p133, %r185, 27;
	selp.b64 	%rd412, 0, %rd411, %p133;
	add.s64 	%rd413, %rd412, %rd410;
	mov.b64 	{%r217, %r222}, %rd413;
	mov.b32 	%r223, 8;
	// begin inline asm
	shfl.sync.down.b32 %r216, %r217, %r223, %r234, %r235;
	// end inline asm
	// begin inline asm
	shfl.sync.down.b32 %r221, %r222, %r223, %r234, %r235;
	// end inline asm
	mov.b64 	%rd414, {%r216, %r221};
	setp.gt.s32 	%p134, %r185, 23;
	selp.b64 	%rd415, 0, %rd414, %p134;
	add.s64 	%rd416, %rd415, %rd413;
	mov.b64 	{%r227, %r232}, %rd416;
	mov.b32 	%r233, 16;
	// begin inline asm
	shfl.sync.down.b32 %r226, %r227, %r233, %r234, %r235;
	// end inline asm
	// begin inline asm
	shfl.sync.down.b32 %r231, %r232, %r233, %r234, %r235;
	// end inline asm
	mov.b64 	%rd417, {%r226, %r231};
	setp.gt.s32 	%p135, %r185, 15;
	selp.b64 	%rd418, 0, %rd417, %p135;
	add.s64 	%rd475, %rd418, %rd416;
	setp.ne.s32 	%p136, %r185, 0;
	@%p136 bra 	$L__BB25_22;
	shr.u32 	%r236, %r2, 2;
	and.b32  	%r237, %r236, 248;
	mov.u32 	%r238, _ZZN3cub18CUB_300001_SM_10006detail6reduce28DeviceReduceSingleTileKernelINS2_10policy_hubIlyN4cuda3std3__44plusIlEEE10Policy1000EN6thrust24THRUST_300001_SM_1000_NS18transform_iteratorI7is_zeroNSD_10device_ptrIlEEllEEPlyS9_llNS7_10__identityEEEvT0_T1_T2_T3_T4_T6_E12temp_storage;
	add.s32 	%r239, %r238, %r237;
	st.shared.u64 	[%r239+16], %rd475;
$L__BB25_22:
	bar.sync 	0;
	setp.ne.s32 	%p137, %r2, 0;
	@%p137 bra 	$L__BB25_49;
	ld.shared.u64 	%rd419, [_ZZN3cub18CUB_300001_SM_10006detail6reduce28DeviceReduceSingleTileKernelINS2_10policy_hubIlyN4cuda3std3__44plusIlEEE10Policy1000EN6thrust24THRUST_300001_SM_1000_NS18transform_iteratorI7is_zeroNSD_10device_ptrIlEEllEEPlyS9_llNS7_10__identityEEEvT0_T1_T2_T3_T4_T6_E12temp_storage+24];
	add.s64 	%rd420, %rd419, %rd475;
	ld.shared.u64 	%rd421, [_ZZN3cub18CUB_300001_SM_10006detail6reduce28DeviceReduceSingleTileKernelINS2_10policy_hubIlyN4cuda3std3__44plusIlEEE10Policy1000EN6thrust24THRUST_300001_SM_1000_NS18transform_iteratorI7is_zeroNSD_10device_ptrIlEEllEEPlyS9_llNS7_10__identityEEEvT0_T1_T2_T3_T4_T6_E12temp_storage+32];
	add.s64 	%rd422, %rd420, %rd421;
	ld.shared.u64 	%rd423, [_ZZN3cub18CUB_300001_SM_10006detail6reduce28DeviceReduceSingleTileKernelINS2_10policy_hubIlyN4cuda3std3__44plusIlEEE10Policy1000EN6thrust24THRUST_300001_SM_1000_NS18transform_iteratorI7is_zeroNSD_10device_ptrIlEEllEEPlyS9_llNS7_10__identityEEEvT0_T1_T2_T3_T4_T6_E12temp_storage+40];
	add.s64 	%rd424, %rd422, %rd423;
	ld.shared.u64 	%rd425, [_ZZN3cub18CUB_300001_SM_10006detail6reduce28DeviceReduceSingleTileKernelINS2_10policy_hubIlyN4cuda3std3__44plusIlEEE10Policy1000EN6thrust24THRUST_300001_SM_1000_NS18transform_iteratorI7is_zeroNSD_10device_ptrIlEEllEEPlyS9_llNS7_10__identityEEEvT0_T1_T2_T3_T4_T6_E12temp_storage+48];
	add.s64 	%rd426, %rd424, %rd425;
	ld.shared.u64 	%rd427, [_ZZN3cub18CUB_300001_SM_10006detail6reduce28DeviceReduceSingleTileKernelINS2_10policy_hubIlyN4cuda3std3__44plusIlEEE10Policy1000EN6thrust24THRUST_300001_SM_1000_NS18transform_iteratorI7is_zeroNSD_10device_ptrIlEEllEEPlyS9_llNS7_10__identityEEEvT0_T1_T2_T3_T4_T6_E12temp_storage+56];
	add.s64 	%rd428, %rd426, %rd427;
	ld.shared.u64 	%rd429, [_ZZN3cub18CUB_300001_SM_10006detail6reduce28DeviceReduceSingleTileKernelINS2_10policy_hubIlyN4cuda3std3__44plusIlEEE10Policy1000EN6thrust24THRUST_300001_SM_1000_NS18transform_iteratorI7is_zeroNSD_10device_ptrIlEEllEEPlyS9_llNS7_10__identityEEEvT0_T1_T2_T3_T4_T6_E12temp_storage+64];
	add.s64 	%rd430, %rd428, %rd429;
	ld.shared.u64 	%rd431, [_ZZN3cub18CUB_300001_SM_10006detail6reduce28DeviceReduceSingleTileKernelINS2_10policy_hubIlyN4cuda3std3__44plusIlEEE10Policy1000EN6thrust24THRUST_300001_SM_1000_NS18transform_iteratorI7is_zeroNSD_10device_ptrIlEEllEEPlyS9_llNS7_10__identityEEEvT0_T1_T2_T3_T4_T6_E12temp_storage+72];
	add.s64 	%rd432, %rd430, %rd431;
	ld.shared.u64 	%rd433, [_ZZN3cub18CUB_300001_SM_10006detail6reduce28DeviceReduceSingleTileKernelINS2_10policy_hubIlyN4cuda3std3__44plusIlEEE10Policy1000EN6thrust24THRUST_300001_SM_1000_NS18transform_iteratorI7is_zeroNSD_10device_ptrIlEEllEEPlyS9_llNS7_10__identityEEEvT0_T1_T2_T3_T4_T6_E12temp_storage+80];
	add.s64 	%rd434, %rd432, %rd433;
	ld.shared.u64 	%rd435, [_ZZN3cub18CUB_300001_SM_10006detail6reduce28DeviceReduceSingleTileKernelINS2_10policy_hubIlyN4cuda3std3__44plusIlEEE10Policy1000EN6thrust24THRUST_300001_SM_1000_NS18transform_iteratorI7is_zeroNSD_10device_ptrIlEEllEEPlyS9_llNS7_10__identityEEEvT0_T1_T2_T3_T4_T6_E12temp_storage+88];
	add.s64 	%rd436, %rd434, %rd435;
	ld.shared.u64 	%rd437, [_ZZN3cub18CUB_300001_SM_10006detail6reduce28DeviceReduceSingleTileKernelINS2_10policy_hubIlyN4cuda3std3__44plusIlEEE10Policy1000EN6thrust24THRUST_300001_SM_1000_NS18transform_iteratorI7is_zeroNSD_10device_ptrIlEEllEEPlyS9_llNS7_10__identityEEEvT0_T1_T2_T3_T4_T6_E12temp_storage+96];
	add.s64 	%rd438, %rd436, %rd437;
	ld.shared.u64 	%rd439, [_ZZN3cub18CUB_300001_SM_10006detail6reduce28DeviceReduceSingleTileKernelINS2_10policy_hubIlyN4cuda3std3__44plusIlEEE10Policy1000EN6thrust24THRUST_300001_SM_1000_NS18transform_iteratorI7is_zeroNSD_10device_ptrIlEEllEEPlyS9_llNS7_10__identityEEEvT0_T1_T2_T3_T4_T6_E12temp_storage+104];
	add.s64 	%rd440, %rd438, %rd439;
	ld.shared.u64 	%rd441, [_ZZN3cub18CUB_300001_SM_10006detail6reduce28DeviceReduceSingleTileKernelINS2_10policy_hubIlyN4cuda3std3__44plusIlEEE10Policy1000EN6thrust24THRUST_300001_SM_1000_NS18transform_iteratorI7is_zeroNSD_10device_ptrIlEEllEEPlyS9_llNS7_10__identityEEEvT0_T1_T2_T3_T4_T6_E12temp_storage+112];
	add.s64 	%rd442, %rd440, %rd441;
	ld.shared.u64 	%rd443, [_ZZN3cub18CUB_300001_SM_10006detail6reduce28DeviceReduceSingleTileKernelINS2_10policy_hubIlyN4cuda3std3__44plusIlEEE10Policy1000EN6thrust24THRUST_300001_SM_1000_NS18transform_iteratorI7is_zeroNSD_10device_ptrIlEEllEEPlyS9_llNS7_10__identityEEEvT0_T1_T2_T3_T4_T6_E12temp_storage+120];
	add.s64 	%rd444, %rd442, %rd443;
	ld.shared.u64 	%rd445, [_ZZN3cub18CUB_300001_SM_10006detail6reduce28DeviceReduceSingleTileKernelINS2_10policy_hubIlyN4cuda3std3__44plusIlEEE10Policy1000EN6thrust24THRUST_300001_SM_1000_NS18transform_iteratorI7is_zeroNSD_10device_ptrIlEEllEEPlyS9_llNS7_10__identityEEEvT0_T1_T2_T3_T4_T6_E12temp_storage+128];
	add.s64 	%rd446, %rd444, %rd445;
	ld.shared.u64 	%rd447, [_ZZN3cub18CUB_300001_SM_10006detail6reduce28DeviceReduceSingleTileKernelINS2_10policy_hubIlyN4cuda3std3__44plusIlEEE10Policy1000EN6thrust24THRUST_300001_SM_1000_NS18transform_iteratorI7is_zeroNSD_10device_ptrIlEEllEEPlyS9_llNS7_10__identityEEEvT0_T1_T2_T3_T4_T6_E12temp_storage+136];
	add.s64 	%rd475, %rd446, %rd447;
	bra.uni 	$L__BB25_49;
$L__BB25_24:
	// begin inline asm
	mov.u32 %r122, %laneid;
	// end inline asm
	and.b32  	%r173, %r2, 992;
	add.s32 	%r174, %r173, 32;
	setp.gt.u32 	%p108, %r174, %r1;
	not.b32 	%r175, %r173;
	add.s32 	%r176, %r1, %r175;
	selp.b32 	%r171, %r176, 31, %p108;
	mov.b64 	{%r124, %r129}, %rd459;
	mov.b32 	%r130, 1;
	mov.b32 	%r172, -1;
	// begin inline asm
	shfl.sync.down.b32 %r123, %r124, %r130, %r171, %r172;
	// end inline asm
	// begin inline asm
	shfl.sync.down.b32 %r128, %r129, %r130, %r171, %r172;
	// end inline asm
	mov.b64 	%rd347, {%r123, %r128};
	setp.lt.s32 	%p109, %r122, %r171;
	selp.b64 	%rd348, %rd347, 0, %p109;
	add.s64 	%rd349, %rd348, %rd459;
	mov.b64 	{%r134, %r139}, %rd349;
	mov.b32 	%r140, 2;
	// begin inline asm
	shfl.sync.down.b32 %r133, %r134, %r140, %r171, %r172;
	// end inline asm
	// begin inline asm
	shfl.sync.down.b32 %r138, %r139, %r140, %r171, %r172;
	// end inline asm
	mov.b64 	%rd350, {%r133, %r138};
	add.s32 	%r177, %r122, 2;
	setp.gt.s32 	%p110, %r177, %r171;
	selp.b64 	%rd351, 0, %rd350, %p110;
	add.s64 	%rd352, %rd351, %rd349;
	mov.b64 	{%r144, %r149}, %rd352;
	mov.b32 	%r150, 4;
	// begin inline asm
	shfl.sync.down.b32 %r143, %r144, %r150, %r171, %r172;
	// end inline asm
	// begin inline asm
	shfl.sync.down.b32 %r148, %r149, %r150, %r171, %r172;
	// end inline asm
	mov.b64 	%rd353, {%r143, %r148};
	add.s32 	%r178, %r122, 4;
	setp.gt.s32 	%p111, %r178, %r171;
	selp.b64 	%rd354, 0, %rd353, %p111;
	add.s64 	%rd355, %rd354, %rd352;
	mov.b64 	{%r154, %r159}, %rd355;
	mov.b32 	%r160, 8;
	// begin inline asm
	shfl.sync.down.b32 %r153, %r154, %r160, %r171, %r172;
	// end inline asm
	// begin inline asm
	shfl.sync.down.b32 %r158, %r159, %r160, %r171, %r172;
	// end inline asm
	mov.b64 	%rd356, {%r153, %r158};
	add.s32 	%r179, %r122, 8;
	setp.gt.s32 	%p112, %r179, %r171;
	selp.b64 	%rd357, 0, %rd356, %p112;
	add.s64 	%rd358, %rd357, %rd355;
	mov.b64 	{%r164, %r169}, %rd358;
	mov.b32 	%r170, 16;
	// begin inline asm
	shfl.sync.down.b32 %r163, %r164, %r170, %r171, %r172;
	// end inline asm
	// begin inline asm
	shfl.sync.down.b32 %r168, %r169, %r170, %r171, %r172;
	// end inline asm
	mov.b64 	%rd359, {%r163, %r168};
	add.s32 	%r180, %r122, 16;
	setp.gt.s32 	%p113, %r180, %r171;
	selp.b64 	%rd360, 0, %rd359, %p113;
	add.s64 	%rd475, %rd360, %rd358;
	setp.ne.s32 	%p114, %r122, 0;
	@%p114 bra 	$L__BB25_26;
	shr.u32 	%r181, %r2, 2;
	and.b32  	%r182, %r181, 248;
	mov.u32 	%r183, _ZZN3cub18CUB_300001_SM_10006detail6reduce28DeviceReduceSingleTileKernelINS2_10policy_hubIlyN4cuda3std3__44plusIlEEE10Policy1000EN6thrust24THRUST_300001_SM_1000_NS18transform_iteratorI7is_zeroNSD_10device_ptrIlEEllEEPlyS9_llNS7_10__identityEEEvT0_T1_T2_T3_T4_T6_E12temp_storage;
	add.s32 	%r184, %r183, %r182;
	st.shared.u64 	[%r184+16], %rd475;
$L__BB25_26:
	bar.sync 	0;
	setp.ne.s32 	%p115, %r2, 0;
	@%p115 bra 	$L__BB25_49;
	setp.gt.u64 	%p116, %rd58, 32;
	ld.shared.u64 	%rd361, [_ZZN3cub18CUB_300001_SM_10006detail6reduce28DeviceReduceSingleTileKernelINS2_10policy_hubIlyN4cuda3std3__44plusIlEEE10Policy1000EN6thrust24THRUST_300001_SM_1000_NS18transform_iteratorI7is_zeroNSD_10device_ptrIlEEllEEPlyS9_llNS7_10__identityEEEvT0_T1_T2_T3_T4_T6_E12temp_storage+24];
	selp.b64 	%rd362, %rd361, 0, %p116;
	add.s64 	%rd363, %rd362, %rd475;
	setp.gt.u64 	%p117, %rd58, 64;
	ld.shared.u64 	%rd364, [_ZZN3cub18CUB_300001_SM_10006detail6reduce28DeviceReduceSingleTileKernelINS2_10policy_hubIlyN4cuda3std3__44plusIlEEE10Policy1000EN6thrust24THRUST_300001_SM_1000_NS18transform_iteratorI7is_zeroNSD_10device_ptrIlEEllEEPlyS9_llNS7_10__identityEEEvT0_T1_T2_T3_T4_T6_E12temp_storage+32];
	selp.b64 	%rd365, %rd364, 0, %p117;
	add.s64 	%rd366, %rd363, %rd365;
	setp.gt.u64 	%p118, %rd58, 96;
	ld.shared.u64 	%rd367, [_ZZN3cub18CUB_300001_SM_10006detail6reduce28DeviceReduceSingleTileKernelINS2_10policy_hubIlyN4cuda3std3__44plusIlEEE10Policy1000EN6thrust24THRUST_300001_SM_1000_NS18transform_iteratorI7is_zeroNSD_10device_ptrIlEEllEEPlyS9_llNS7_10__identityEEEvT0_T1_T2_T3_T4_T6_E12temp_storage+40];
	selp.b64 	%rd368, %rd367, 0, %p118;
	add.s64 	%rd369, %rd366, %rd368;
	setp.gt.u64 	%p119, %rd58, 128;
	ld.shared.u64 	%rd370, [_ZZN3cub18CUB_300001_SM_10006detail6reduce28DeviceReduceSingleTileKernelINS2_10policy_hubIlyN4cuda3std3__44plusIlEEE10Policy1000EN6thrust24THRUST_300001_SM_1000_NS18transform_iteratorI7is_zeroNSD_10device_ptrIlEEllEEPlyS9_llNS7_10__identityEEEvT0_T1_T2_T3_T4_T6_E12temp_storage+48];
	selp.b64 	%rd371, %rd370, 0, %p119;
	add.s64 	%rd372, %rd369, %rd371;
	setp.gt.u64 	%p120, %rd58, 160;
	ld.shared.u64 	%rd373, [_ZZN3cub18CUB_300001_SM_10006detail6reduce28DeviceReduceSingleTileKernelINS2_10policy_hubIlyN4cuda3std3__44plusIlEEE10Policy1000EN6thrust24THRUST_300001_SM_1000_NS18transform_iteratorI7is_zeroNSD_10device_ptrIlEEllEEPlyS9_llNS7_10__identityEEEvT0_T1_T2_T3_T4_T6_E12temp_storage+56];
	selp.b64 	%rd374, %rd373, 0, %p120;
	add.s64 	%rd375, %rd372, %rd374;
	setp.gt.u64 	%p121, %rd58, 192;
	ld.shared.u64 	%rd376, [_ZZN3cub18CUB_300001_SM_10006detail6reduce28DeviceReduceSingleTileKernelINS2_10policy_hubIlyN4cuda3std3__44plusIlEEE10Policy1000EN6thrust24THRUST_300001_SM_1000_NS18transform_iteratorI7is_zeroNSD_10device_ptrIlEEllEEPlyS9_llNS7_10__identityEEEvT0_T1_T2_T3_T4_T6_E12temp_storage+64];
	selp.b64 	%rd377, %rd376, 0, %p121;
	add.s64 	%rd378, %rd375, %rd377;
	setp.gt.u64 	%p122, %rd58, 224;
	ld.shared.u64 	%rd379, [_ZZN3cub18CUB_300001_SM_10006detail6reduce28DeviceReduceSingleTileKernelINS2_10policy_hubIlyN4cuda3std3__44plusIlEEE10Policy1000EN6thrust24THRUST_300001_SM_1000_NS18transform_iteratorI7is_zeroNSD_10device_ptrIlEEllEEPlyS9_llNS7_10__identityEEEvT0_T1_T2_T3_T4_T6_E12temp_storage+72];
	selp.b64 	%rd380, %rd379, 0, %p122;
	add.s64 	%rd381, %rd378, %rd380;
	setp.gt.u64 	%p123, %rd58, 256;
	ld.shared.u64 	%rd382, [_ZZN3cub18CUB_300001_SM_10006detail6reduce28DeviceReduceSingleTileKernelINS2_10policy_hubIlyN4cuda3std3__44plusIlEEE10Policy1000EN6thrust24THRUST_300001_SM_1000_NS18transform_iteratorI7is_zeroNSD_10device_ptrIlEEllEEPlyS9_llNS7_10__identityEEEvT0_T1_T2_T3_T4_T6_E12temp_storage+80];
	selp.b64 	%rd383, %rd382, 0, %p123;
	add.s64 	%rd384, %rd381, %rd383;
	setp.gt.u64 	%p124, %rd58, 288;
	ld.shared.u64 	%rd385, [_ZZN3cub18CUB_300001_SM_10006detail6reduce28DeviceReduceSingleTileKernelINS2_10policy_hubIlyN4cuda3std3__44plusIlEEE10Policy1000EN6thrust24THRUST_300001_SM_1000_NS18transform_iteratorI7is_zeroNSD_10device_ptrIlEEllEEPlyS9_llNS7_10__identityEEEvT0_T1_T2_T3_T4_T6_E12temp_storage+88];
	selp.b64 	%rd386, %rd385, 0, %p124;
	add.s64 	%rd387, %rd384, %rd386;
	setp.gt.u64 	%p125, %rd58, 320;
	ld.shared.u64 	%rd388, [_ZZN3cub18CUB_300001_SM_10006detail6reduce28DeviceReduceSingleTileKernelINS2_10policy_hubIlyN4cuda3std3__44plusIlEEE10Policy1000EN6thrust24THRUST_300001_SM_1000_NS18transform_iteratorI7is_zeroNSD_10device_ptrIlEEllEEPlyS9_llNS7_10__identityEEEvT0_T1_T2_T3_T4_T6_E12temp_storage+96];
	selp.b64 	%rd389, %rd388, 0, %p125;
	add.s64 	%rd390, %rd387, %rd389;
	setp.gt.u64 	%p126, %rd58, 352;
	ld.shared.u64 	%rd391, [_ZZN3cub18CUB_300001_SM_10006detail6reduce28DeviceReduceSingleTileKernelINS2_10policy_hubIlyN4cuda3std3__44plusIlEEE10Policy1000EN6thrust24THRUST_300001_SM_1000_NS18transform_iteratorI7is_zeroNSD_10device_ptrIlEEllEEPlyS9_llNS7_10__identityEEEvT0_T1_T2_T3_T4_T6_E12temp_storage+104];
	selp.b64 	%rd392, %rd391, 0, %p126;
	add.s64 	%rd393, %rd390, %rd392;
	setp.gt.u64 	%p127, %rd58, 384;
	ld.shared.u64 	%rd394, [_ZZN3cub18CUB_300001_SM_10006detail6reduce28DeviceReduceSingleTileKernelINS2_10policy_hubIlyN4cuda3std3__44plusIlEEE10Policy1000EN6thrust24THRUST_300001_SM_1000_NS18transform_iteratorI7is_zeroNSD_10device_ptrIlEEllEEPlyS9_llNS7_10__identityEEEvT0_T1_T2_T3_T4_T6_E12temp_storage+112];
	selp.b64 	%rd395, %rd394, 0, %p127;
	add.s64 	%rd396, %rd393, %rd395;
	setp.gt.u64 	%p128, %rd58, 416;
	ld.shared.u64 	%rd397, [_ZZN3cub18CUB_300001_SM_10006detail6reduce28DeviceReduceSingleTileKernelINS2_10policy_hubIlyN4cuda3std3__44plusIlEEE10Policy1000EN6thrust24THRUST_300001_SM_1000_NS18transform_iteratorI7is_zeroNSD_10device_ptrIlEEllEEPlyS9_llNS7_10__identityEEEvT0_T1_T2_T3_T4_T6_E12temp_storage+120];
	selp.b64 	%rd398, %rd397, 0, %p128;
	add.s64 	%rd399, %rd396, %rd398;
	setp.gt.u64 	%p129, %rd58, 448;
	ld.shared.u64 	%rd400, [_ZZN3cub18CUB_300001_SM_10006detail6reduce28DeviceReduceSingleTileKernelINS2_10policy_hubIlyN4cuda3std3__44plusIlEEE10Policy1000EN6thrust24THRUST_300001_SM_1000_NS18transform_iteratorI7is_zeroNSD_10device_ptrIlEEllEEPlyS9_llNS7_10__identityEEEvT0_T1_T2_T3_T4_T6_E12temp_storage+128];
	selp.b64 	%rd401, %rd400, 0, %p129;
	add.s64 	%rd402, %rd399, %rd401;
	setp.gt.u64 	%p130, %rd58, 480;
	ld.shared.u64 	%rd403, [_ZZN3cub18CUB_300001_SM_10006detail6reduce28DeviceReduceSingleTileKernelINS2_10policy_hubIlyN4cuda3std3__44plusIlEEE10Policy1000EN6thrust24THRUST_300001_SM_1000_NS18transform_iteratorI7is_zeroNSD_10device_ptrIlEEllEEPlyS9_llNS7_10__identityEEEvT0_T1_T2_T3_T4_T6_E12temp_storage+136];
	selp.b64 	%rd404, %rd403, 0, %p130;
	add.s64 	%rd475, %rd402, %rd404;
	bra.uni 	$L__BB25_49;
$L__BB25_28:
	mov.u32 	%r24, %tid.x;
	cvt.u64.u32 	%rd25, %r24;
	mul.wide.u32 	%rd62, %r24, 8;
	add.s64 	%rd26, %rd2, %rd62;
	ld.global.u64 	%rd63, [%rd26];
	setp.eq.s64 	%p3, %rd63, 0;
	selp.u64 	%rd64, 1, 0, %p3;
	ld.global.u64 	%rd65, [%rd26+4096];
	setp.eq.s64 	%p4, %rd65, 0;
	selp.u64 	%rd66, 1, 0, %p4;
	ld.global.u64 	%rd67, [%rd26+8192];
	setp.eq.s64 	%p5, %rd67, 0;
	selp.u64 	%rd68, 1, 0, %p5;
	ld.global.u64 	%rd69, [%rd26+12288];
	setp.eq.s64 	%p6, %rd69, 0;
	selp.u64 	%rd70, 1, 0, %p6;
	ld.global.u64 	%rd71, [%rd26+16384];
	setp.eq.s64 	%p7, %rd71, 0;
	selp.u64 	%rd72, 1, 0, %p7;
	ld.global.u64 	%rd73, [%rd26+20480];
	setp.eq.s64 	%p8, %rd73, 0;
	selp.u64 	%rd74, 1, 0, %p8;
	ld.global.u64 	%rd75, [%rd26+24576];
	setp.eq.s64 	%p9, %rd75, 0;
	selp.u64 	%rd76, 1, 0, %p9;
	add.s64 	%rd77, %rd66, %rd64;
	add.s64 	%rd78, %rd77, %rd68;
	add.s64 	%rd79, %rd78, %rd70;
	add.s64 	%rd80, %rd79, %rd72;
	add.s64 	%rd81, %rd80, %rd74;
	add.s64 	%rd474, %rd81, %rd76;
	add.s64 	%rd28, %rd58, -3584;
	setp.lt.u64 	%p10, %rd28, 3584;
	mov.b64 	%rd462, 3584;
	@%p10 bra 	$L__BB25_32;
	mov.b64 	%rd462, 3584;
$L__BB25_30:
	shl.b64 	%rd83, %rd462, 3;
	add.s64 	%rd84, %rd26, %rd83;
	ld.global.u64 	%rd85, [%rd84];
	setp.eq.s64 	%p11, %rd85, 0;
	selp.u64 	%rd86, 1, 0, %p11;
	ld.global.u64 	%rd87, [%rd84+4096];
	setp.eq.s64 	%p12, %rd87, 0;
	selp.u64 	%rd88, 1, 0, %p12;
	ld.global.u64 	%rd89, [%rd84+8192];
	setp.eq.s64 	%p13, %rd89, 0;
	selp.u64 	%rd90, 1, 0, %p13;
	ld.global.u64 	%rd91, [%rd84+12288];
	setp.eq.s64 	%p14, %rd91, 0;
	selp.u64 	%rd92, 1, 0, %p14;
	ld.global.u64 	%rd93, [%rd84+16384];
	setp.eq.s64 	%p15, %rd93, 0;
	selp.u64 	%rd94, 1, 0, %p15;
	ld.global.u64 	%rd95, [%rd84+20480];
	setp.eq.s64 	%p16, %rd95, 0;
	selp.u64 	%rd96, 1, 0, %p16;
	ld.global.u64 	%rd97, [%rd84+24576];
	setp.eq.s64 	%p17, %rd97, 0;
	selp.u64 	%rd98, 1, 0, %p17;
	add.s64 	%rd99, %rd474, %rd86;
	add.s64 	%rd100, %rd99, %rd88;
	add.s64 	%rd101, %rd100, %rd90;
	add.s64 	%rd102, %rd101, %rd92;
	add.s64 	%rd103, %rd102, %rd94;
	add.s64 	%rd104, %rd103, %rd96;
	add.s64 	%rd474, %rd104, %rd98;
	sub.s64 	%rd105, %rd58, %rd462;
	setp.lt.u64 	%p18, %rd105, 3584;
	@%p18 bra 	$L__BB25_45;
	add.s64 	%rd462, %rd462, 3584;
	setp.le.u64 	%p19, %rd462, %rd28;
	@%p19 bra 	$L__BB25_30;
$L__BB25_32:
	setp.le.u64 	%p20, %rd58, %rd462;
	cvt.u32.u64 	%r52, %rd462;
	cvt.u32.u64 	%r53, %rd58;
	sub.s32 	%r54, %r53, %r52;
	setp.ge.s32 	%p21, %r24, %r54;
	or.pred  	%p22, %p20, %p21;
	@%p22 bra 	$L__BB25_45;
	not.b32 	%r57, %r24;
	add.s32 	%r58, %r57, %r53;
	sub.s32 	%r60, %r58, %r52;
	shr.u32 	%r61, %r60, 9;
	add.s32 	%r25, %r61, 1;
	and.b32  	%r26, %r25, 15;
	setp.lt.u32 	%p23, %r60, 7680;
	mov.u32 	%r252, %r24;
	@%p23 bra 	$L__BB25_36;
	and.b32  	%r62, %r25, 16777200;
	neg.s32 	%r250, %r62;
	add.s64 	%rd107, %rd462, %rd25;
	shl.b64 	%rd108, %rd107, 3;
	add.s64 	%rd109, %rd108, %rd2;
	add.s64 	%rd464, %rd109, 32768;
	mov.u32 	%r252, %r24;
$L__BB25_35:
	.pragma "nounroll";
	ld.global.u64 	%rd110, [%rd464+-32768];
	setp.eq.s64 	%p24, %rd110, 0;
	selp.u64 	%rd111, 1, 0, %p24;
	add.s64 	%rd112, %rd474, %rd111;
	ld.global.u64 	%rd113, [%rd464+-28672];
	setp.eq.s64 	%p25, %rd113, 0;
	selp.u64 	%rd114, 1, 0, %p25;
	add.s64 	%rd115, %rd112, %rd114;
	ld.global.u64 	%rd116, [%rd464+-24576];
	setp.eq.s64 	%p26, %rd116, 0;
	selp.u64 	%rd117, 1, 0, %p26;
	add.s64 	%rd118, %rd115, %rd117;
	ld.global.u64 	%rd119, [%rd464+-20480];
	setp.eq.s64 	%p27, %rd119, 0;
	selp.u64 	%rd120, 1, 0, %p27;
	add.s64 	%rd121, %rd118, %rd120;
	ld.global.u64 	%rd122, [%rd464+-16384];
	setp.eq.s64 	%p28, %rd122, 0;
	selp.u64 	%rd123, 1, 0, %p28;
	add.s64 	%rd124, %rd121, %rd123;
	ld.global.u64 	%rd125, [%rd464+-12288];
	setp.eq.s64 	%p29, %rd125, 0;
	selp.u64 	%rd126, 1, 0, %p29;
	add.s64 	%rd127, %rd124, %rd126;
	ld.global.u64 	%rd128, [%rd464+-8192];
	setp.eq.s64 	%p30, %rd128, 0;
	selp.u64 	%rd129, 1, 0, %p30;
	add.s64 	%rd130, %rd127, %rd129;
	ld.global.u64 	%rd131, [%rd464+-4096];
	setp.eq.s64 	%p31, %rd131, 0;
	selp.u64 	%rd132, 1, 0, %p31;
	add.s64 	%rd133, %rd130, %rd132;
	ld.global.u64 	%rd134, [%rd464];
	setp.eq.s64 	%p32, %rd134, 0;
	selp.u64 	%rd135, 1, 0, %p32;
	add.s64 	%rd136, %rd133, %rd135;
	ld.global.u64 	%rd137, [%rd464+4096];
	setp.eq.s64 	%p33, %rd137, 0;
	selp.u64 	%rd138, 1, 0, %p33;
	add.s64 	%rd139, %rd136, %rd138;
	ld.global.u64 	%rd140, [%rd464+8192];
	setp.eq.s64 	%p34, %rd140, 0;
	selp.u64 	%rd141, 1, 0, %p34;
	add.s64 	%rd142, %rd139, %rd141;
	ld.global.u64 	%rd143, [%rd464+12288];
	setp.eq.s64 	%p35, %rd143, 0;
	selp.u64 	%rd144, 1, 0, %p35;
	add.s64 	%rd145, %rd142, %rd144;
	ld.global.u64 	%rd146, [%rd464+16384];
	setp.eq.s64 	%p36, %rd146, 0;
	selp.u64 	%rd147, 1, 0, %p36;
	add.s64 	%rd148, %rd145, %rd147;
	ld.global.u64 	%rd149, [%rd464+20480];
	setp.eq.s64 	%p37, %rd149, 0;
	selp.u64 	%rd150, 1, 0, %p37;
	add.s64 	%rd151, %rd148, %rd150;
	ld.global.u64 	%rd152, [%rd464+24576];
	setp.eq.s64 	%p38, %rd152, 0;
	selp.u64 	%rd153, 1, 0, %p38;
	add.s64 	%rd154, %rd151, %rd153;
	ld.global.u64 	%rd155, [%rd464+28672];
	setp.eq.s64 	%p39, %rd155, 0;
	selp.u64 	%rd156, 1, 0, %p39;
	add.s64 	%rd474, %rd154, %rd156;
	add.s32 	%r252, %r252, 8192;
	add.s32 	%r250, %r250, 16;
	add.s64 	%rd464, %rd464, 65536;
	setp.ne.s32 	%p40, %r250, 0;
	@%p40 bra 	$L__BB25_35;
$L__BB25_36:
	setp.eq.s32 	%p41, %r26, 0;
	@%p41 bra 	$L__BB25_45;
	and.b32  	%r33, %r25, 7;
	setp.lt.u32 	%p42, %r26, 8;
	@%p42 bra 	$L__BB25_39;
	cvt.u64.u32 	%rd158, %r252;
	add.s64 	%rd159, %rd462, %rd158;
	shl.b64 	%rd160, %rd159, 3;
	add.s64 	%rd161, %rd2, %rd160;
	ld.global.u64 	%rd162, [%rd161];
	setp.eq.s64 	%p43, %rd162, 0;
	selp.u64 	%rd163, 1, 0, %p43;
	add.s64 	%rd164, %rd474, %rd163;
	ld.global.u64 	%rd165, [%rd161+4096];
	setp.eq.s64 	%p44, %rd165, 0;
	selp.u64 	%rd166, 1, 0, %p44;
	add.s64 	%rd167, %rd164, %rd166;
	ld.global.u64 	%rd168, [%rd161+8192];
	setp.eq.s64 	%p45, %rd168, 0;
	selp.u64 	%rd169, 1, 0, %p45;
	add.s64 	%rd170, %rd167, %rd169;
	ld.global.u64 	%rd171, [%rd161+12288];
	setp.eq.s64 	%p46, %rd171, 0;
	selp.u64 	%rd172, 1, 0, %p46;
	add.s64 	%rd173, %rd170, %rd172;
	ld.global.u64 	%rd174, [%rd161+16384];
	setp.eq.s64 	%p47, %rd174, 0;
	selp.u64 	%rd175, 1, 0, %p47;
	add.s64 	%rd176, %rd173, %rd175;
	ld.global.u64 	%rd177, [%rd161+20480];
	setp.eq.s64 	%p48, %rd177, 0;
	selp.u64 	%rd178, 1, 0, %p48;
	add.s64 	%rd179, %rd176, %rd178;
	ld.global.u64 	%rd180, [%rd161+24576];
	setp.eq.s64 	%p49, %rd180, 0;
	selp.u64 	%rd181, 1, 0, %p49;
	add.s64 	%rd182, %rd179, %rd181;
	ld.global.u64 	%rd183, [%rd161+28672];
	setp.eq.s64 	%p50, %rd183, 0;
	selp.u64 	%rd184, 1, 0, %p50;
	add.s64 	%rd474, %rd182, %rd184;
	add.s32 	%r252, %r252, 4096;
$L__BB25_39:
	setp.eq.s32 	%p51, %r33, 0;
	@%p51 bra 	$L__BB25_45;
	and.b32  	%r36, %r25, 3;
	setp.lt.u32 	%p52, %r33, 4;
	@%p52 bra 	$L__BB25_42;
	cvt.u64.u32 	%rd186, %r252;
	add.s64 	%rd187, %rd462, %rd186;
	shl.b64 	%rd188, %rd187, 3;
	add.s64 	%rd189, %rd2, %rd188;
	ld.global.u64 	%rd190, [%rd189];
	setp.eq.s64 	%p53, %rd190, 0;
	selp.u64 	%rd191, 1, 0, %p53;
	add.s64 	%rd192, %rd474, %rd191;
	ld.global.u64 	%rd193, [%rd189+4096];
	setp.eq.s64 	%p54, %rd193, 0;
	selp.u64 	%rd194, 1, 0, %p54;
	add.s64 	%rd195, %rd192, %rd194;
	ld.global.u64 	%rd196, [%rd189+8192];
	setp.eq.s64 	%p55, %rd196, 0;
	selp.u64 	%rd197, 1, 0, %p55;
	add.s64 	%rd198, %rd195, %rd197;
	ld.global.u64 	%rd199, [%rd189+12288];
	setp.eq.s64 	%p56, %rd199, 0;
	selp.u64 	%rd200, 1, 0, %p56;
	add.s64 	%rd474, %rd198, %rd200;
	add.s32 	%r252, %r252, 2048;
$L__BB25_42:
	setp.eq.s32 	%p57, %r36, 0;
	@%p57 bra 	$L__BB25_45;
	cvt.u64.u32 	%rd201, %r252;
	add.s64 	%rd202, %rd462, %rd201;
	shl.b64 	%rd203, %rd202, 3;
	add.s64 	%rd472, %rd2, %rd203;
	neg.s32 	%r255, %r36;
$L__BB25_44:
	.pragma "nounroll";
	ld.global.u64 	%rd204, [%rd472];
	setp.eq.s64 	%p58, %rd204, 0;
	selp.u64 	%rd205, 1, 0, %p58;
	add.s64 	%rd474, %rd474, %rd205;
	add.s64 	%rd472, %rd472, 4096;
	add.s32 	%r255, %r255, 1;
	setp.ne.s32 	%p59, %r255, 0;
	@%p59 bra 	$L__BB25_44;
$L__BB25_45:
	// begin inline asm
	mov.u32 %r63, %laneid;
	// end inline asm
	mov.b64 	{%r65, %r70}, %rd474;
	mov.b32 	%r71, 1;
	mov.b32 	%r112, 31;
	mov.b32 	%r113, -1;
	// begin inline asm
	shfl.sync.down.b32 %r64, %r65, %r71, %r112, %r113;
	// end inline asm
	// begin inline asm
	shfl.sync.down.b32 %r69, %r70, %r71, %r112, %r113;
	// end inline asm
	mov.b64 	%rd206, {%r64, %r69};
	setp.gt.s32 	%p60, %r63, 30;
	selp.b64 	%rd207, 0, %rd206, %p60;
	add.s64 	%rd208, %rd207, %rd474;
	mov.b64 	{%r75, %r80}, %rd208;
	mov.b32 	%r81, 2;
	// begin inline asm
	shfl.sync.down.b32 %r74, %r75, %r81, %r112, %r113;
	// end inline asm
	// begin inline asm
	shfl.sync.down.b32 %r79, %r80, %r81, %r112, %r113;
	// end inline asm
	mov.b64 	%rd209, {%r74, %r79};
	setp.gt.s32 	%p61, %r63, 29;
	selp.b64 	%rd210, 0, %rd209, %p61;
	add.s64 	%rd211, %rd210, %rd208;
	mov.b64 	{%r85, %r90}, %rd211;
	mov.b32 	%r91, 4;
	// begin inline asm
	shfl.sync.down.b32 %r84, %r85, %r91, %r112, %r113;
	// end inline asm
	// begin inline asm
	shfl.sync.down.b32 %r89, %r90, %r91, %r112, %r113;
	// end inline asm
	mov.b64 	%rd212, {%r84, %r89};
	setp.gt.s32 	%p62, %r63, 27;
	selp.b64 	%rd213, 0, %rd212, %p62;
	add.s64 	%rd214, %rd213, %rd211;
	mov.b64 	{%r95, %r100}, %rd214;
	mov.b32 	%r101, 8;
	// begin inline asm
	shfl.sync.down.b32 %r94, %r95, %r101, %r112, %r113;
	// end inline asm
	// begin inline asm
	shfl.sync.down.b32 %r99, %r100, %r101, %r112, %r113;
	// end inline asm
	mov.b64 	%rd215, {%r94, %r99};
	setp.gt.s32 	%p63, %r63, 23;
	selp.b64 	%rd216, 0, %rd215, %p63;
	add.s64 	%rd217, %rd216, %rd214;
	mov.b64 	{%r105, %r110}, %rd217;
	mov.b32 	%r111, 16;
	// begin inline asm
	shfl.sync.down.b32 %r104, %r105, %r111, %r112, %r113;
	// end inline asm
	// begin inline asm
	shfl.sync.down.b32 %r109, %r110, %r111, %r112, %r113;
	// end inline asm
	mov.b64 	%rd218, {%r104, %r109};
	setp.gt.s32 	%p64, %r63, 15;
	selp.b64 	%rd219, 0, %rd218, %p64;
	add.s64 	%rd475, %rd219, %rd217;
	setp.ne.s32 	%p65, %r63, 0;
	@%p65 bra 	$L__BB25_47;
	shr.u32 	%r114, %r24, 2;
	and.b32  	%r115, %r114, 248;
	mov.u32 	%r116, _ZZN3cub18CUB_300001_SM_10006detail6reduce28DeviceReduceSingleTileKernelINS2_10policy_hubIlyN4cuda3std3__44plusIlEEE10Policy1000EN6thrust24THRUST_300001_SM_1000_NS18transform_iteratorI7is_zeroNSD_10device_ptrIlEEllEEPlyS9_llNS7_10__identityEEEvT0_T1_T2_T3_T4_T6_E12temp_storage;
	add.s32 	%r117, %r116, %r115;
	st.shared.u64 	[%r117+16], %rd475;
$L__BB25_47:
	bar.sync 	0;
	setp.ne.s32 	%p66, %r24, 0;
	@%p66 bra 	$L__BB25_49;
	ld.shared.u64 	%rd220, [_ZZN3cub18CUB_300001_SM_10006detail6reduce28DeviceReduceSingleTileKernelINS2_10policy_hubIlyN4cuda3std3__44plusIlEEE10Policy1000EN6thrust24THRUST_300001_SM_1000_NS18transform_iteratorI7is_zeroNSD_10device_ptrIlEEllEEPlyS9_llNS7_10__identityEEEvT0_T1_T2_T3_T4_T6_E12temp_storage+24];
	add.s64 	%rd221, %rd220, %rd475;
	ld.shared.u64 	%rd222, [_ZZN3cub18CUB_300001_SM_10006detail6reduce28DeviceReduceSingleTileKernelINS2_10policy_hubIlyN4cuda3std3__44plusIlEEE10Policy1000EN6thrust24THRUST_300001_SM_1000_NS18transform_iteratorI7is_zeroNSD_10device_ptrIlEEllEEPlyS9_llNS7_10__identityEEEvT0_T1_T2_T3_T4_T6_E12temp_storage+32];
	add.s64 	%rd223, %rd221, %rd222;
	ld.shared.u64 	%rd224, [_ZZN3cub18CUB_300001_SM_10006detail6reduce28DeviceReduceSingleTileKernelINS2_10policy_hubIlyN4cuda3std3__44plusIlEEE10Policy1000EN6thrust24THRUST_300001_SM_1000_NS18transform_iteratorI7is_zeroNSD_10device_ptrIlEEllEEPlyS9_llNS7_10__identityEEEvT0_T1_T2_T3_T4_T6_E12temp_storage+40];
	add.s64 	%rd225, %rd223, %rd224;
	ld.shared.u64 	%rd226, [_ZZN3cub18CUB_300001_SM_10006detail6reduce28DeviceReduceSingleTileKernelINS2_10policy_hubIlyN4cuda3std3__44plusIlEEE10Policy1000EN6thrust24THRUST_300001_SM_1000_NS18transform_iteratorI7is_zeroNSD_10device_ptrIlEEllEEPlyS9_llNS7_10__identityEEEvT0_T1_T2_T3_T4_T6_E12temp_storage+48];
	add.s64 	%rd227, %rd225, %rd226;
	ld.shared.u64 	%rd228, [_ZZN3cub18CUB_300001_SM_10006detail6reduce28DeviceReduceSingleTileKernelINS2_10policy_hubIlyN4cuda3std3__44plusIlEEE10Policy1000EN6thrust24THRUST_300001_SM_1000_NS18transform_iteratorI7is_zeroNSD_10device_ptrIlEEllEEPlyS9_llNS7_10__identityEEEvT0_T1_T2_T3_T4_T6_E12temp_storage+56];
	add.s64 	%rd229, %rd227, %rd228;
	ld.shared.u64 	%rd230, [_ZZN3cub18CUB_300001_SM_10006detail6reduce28DeviceReduceSingleTileKernelINS2_10policy_hubIlyN4cuda3std3__44plusIlEEE10Policy1000EN6thrust24THRUST_300001_SM_1000_NS18transform_iteratorI7is_zeroNSD_10device_ptrIlEEllEEPlyS9_llNS7_10__identityEEEvT0_T1_T2_T3_T4_T6_E12temp_storage+64];
	add.s64 	%rd231, %rd229, %rd230;
	ld.shared.u64 	%rd232, [_ZZN3cub18CUB_300001_SM_10006detail6reduce28DeviceReduceSingleTileKernelINS2_10policy_hubIlyN4cuda3std3__44plusIlEEE10Policy1000EN6thrust24THRUST_300001_SM_1000_NS18transform_iteratorI7is_zeroNSD_10device_ptrIlEEllEEPlyS9_llNS7_10__identityEEEvT0_T1_T2_T3_T4_T6_E12temp_storage+72];
	add.s64 	%rd233, %rd231, %rd232;
	ld.shared.u64 	%rd234, [_ZZN3cub18CUB_300001_SM_10006detail6reduce28DeviceReduceSingleTileKernelINS2_10policy_hubIlyN4cuda3std3__44plusIlEEE10Policy1000EN6thrust24THRUST_300001_SM_1000_NS18transform_iteratorI7is_zeroNSD_10device_ptrIlEEllEEPlyS9_llNS7_10__identityEEEvT0_T1_T2_T3_T4_T6_E12temp_storage+80];
	add.s64 	%rd235, %rd233, %rd234;
	ld.shared.u64 	%rd236, [_ZZN3cub18CUB_300001_SM_10006detail6reduce28DeviceReduceSingleTileKernelINS2_10policy_hubIlyN4cuda3std3__44plusIlEEE10Policy1000EN6thrust24THRUST_300001_SM_1000_NS18transform_iteratorI7is_zeroNSD_10device_ptrIlEEllEEPlyS9_llNS7_10__identityEEEvT0_T1_T2_T3_T4_T6_E12temp_storage+88];
	add.s64 	%rd237, %rd235, %rd236;
	ld.shared.u64 	%rd238, [_ZZN3cub18CUB_300001_SM_10006detail6reduce28DeviceReduceSingleTileKernelINS2_10policy_hubIlyN4cuda3std3__44plusIlEEE10Policy1000EN6thrust24THRUST_300001_SM_1000_NS18transform_iteratorI7is_zeroNSD_10device_ptrIlEEllEEPlyS9_llNS7_10__identityEEEvT0_T1_T2_T3_T4_T6_E12temp_storage+96];
	add.s64 	%rd239, %rd237, %rd238;
	ld.shared.u64 	%rd240, [_ZZN3cub18CUB_300001_SM_10006detail6reduce28DeviceReduceSingleTileKernelINS2_10policy_hubIlyN4cuda3std3__44plusIlEEE10Policy1000EN6thrust24THRUST_300001_SM_1000_NS18transform_iteratorI7is_zeroNSD_10device_ptrIlEEllEEPlyS9_llNS7_10__identityEEEvT0_T1_T2_T3_T4_T6_E12temp_storage+104];
	add.s64 	%rd241, %rd239, %rd240;
	ld.shared.u64 	%rd242, [_ZZN3cub18CUB_300001_SM_10006detail6reduce28DeviceReduceSingleTileKernelINS2_10policy_hubIlyN4cuda3std3__44plusIlEEE10Policy1000EN6thrust24THRUST_300001_SM_1000_NS18transform_iteratorI7is_zeroNSD_10device_ptrIlEEllEEPlyS9_llNS7_10__identityEEEvT0_T1_T2_T3_T4_T6_E12temp_storage+112];
	add.s64 	%rd243, %rd241, %rd242;
	ld.shared.u64 	%rd244, [_ZZN3cub18CUB_300001_SM_10006detail6reduce28DeviceReduceSingleTileKernelINS2_10policy_hubIlyN4cuda3std3__44plusIlEEE10Policy1000EN6thrust24THRUST_300001_SM_1000_NS18transform_iteratorI7is_zeroNSD_10device_ptrIlEEllEEPlyS9_llNS7_10__identityEEEvT0_T1_T2_T3_T4_T6_E12temp_storage+120];
	add.s64 	%rd245, %rd243, %rd244;
	ld.shared.u64 	%rd246, [_ZZN3cub18CUB_300001_SM_10006detail6reduce28DeviceReduceSingleTileKernelINS2_10policy_hubIlyN4cuda3std3__44plusIlEEE10Policy1000EN6thrust24THRUST_300001_SM_1000_NS18transform_iteratorI7is_zeroNSD_10device_ptrIlEEllEEPlyS9_llNS7_10__identityEEEvT0_T1_T2_T3_T4_T6_E12temp_storage+128];
	add.s64 	%rd247, %rd245, %rd246;
	ld.shared.u64 	%rd248, [_ZZN3cub18CUB_300001_SM_10006detail6reduce28DeviceReduceSingleTileKernelINS2_10policy_hubIlyN4cuda3std3__44plusIlEEE10Policy1000EN6thrust24THRUST_300001_SM_1000_NS18transform_iteratorI7is_zeroNSD_10device_ptrIlEEllEEPlyS9_llNS7_10__identityEEEvT0_T1_T2_T3_T4_T6_E12temp_storage+136];
	add.s64 	%rd475, %rd247, %rd248;
$L__BB25_49:
	mov.u32 	%r240, %tid.x;
	setp.ne.s32 	%p138, %r240, 0;
	@%p138 bra 	$L__BB25_51;
	add.s64 	%rd448, %rd475, %rd59;
	st.global.u64 	[%rd1], %rd448;
$L__BB25_51:
	ret;

}
	// .globl	_ZN3cub18CUB_300001_SM_10006detail6reduce18DeviceReduceKernelINS2_10policy_hubIlyN4cuda3std3__44plusIlEEE10Policy1000EN6thrust24THRUST_300001_SM_1000_NS18transform_iteratorI7is_zeroNSD_10device_ptrIlEEllEEyS9_lNS7_10__identityEEEvT0_PT3_T1_NS0_13GridEvenShareISN_EET2_T4_
.visible .entry _ZN3cub18CUB_300001_SM_10006detail6reduce18DeviceReduceKernelINS2_10policy_hubIlyN4cuda3std3__44plusIlEEE10Policy1000EN6thrust24THRUST_300001_SM_1000_NS18transform_iteratorI7is_zeroNSD_10device_ptrIlEEllEEyS9_lNS7_10__identityEEEvT0_PT3_T1_NS0_13GridEvenShareISN_EET2_T4_(
	.param .align 8 .b8 _ZN3cub18CUB_300001_SM_10006detail6reduce18DeviceReduceKernelINS2_10policy_hubIlyN4cuda3std3__44plusIlEEE10Policy1000EN6thrust24THRUST_300001_SM_1000_NS18transform_iteratorI7is_zeroNSD_10device_ptrIlEEllEEyS9_lNS7_10__identityEEEvT0_PT3_T1_NS0_13GridEvenShareISN_EET2_T4__param_0[16],
	.param .u64 .ptr .align 1 _ZN3cub18CUB_300001_SM_10006detail6reduce18DeviceReduceKernelINS2_10policy_hubIlyN4cuda3std3__44plusIlEEE10Policy1000EN6thrust24THRUST_300001_SM_1000_NS18transform_iteratorI7is_zeroNSD_10device_ptrIlEEllEEyS9_lNS7_10__identityEEEvT0_PT3_T1_NS0_13GridEvenShareISN_EET2_T4__param_1,
	.param .u64 _ZN3cub18CUB_300001_SM_10006detail6reduce18DeviceReduceKernelINS2_10policy_hubIlyN4cuda3std3__44plusIlEEE10Policy1000EN6thrust24THRUST_300001_SM_1000_NS18transform_iteratorI7is_zeroNSD_10device_ptrIlEEllEEyS9_lNS7_10__identityEEEvT0_PT3_T1_NS0_13GridEvenShareISN_EET2_T4__param_2,
	.param .align 8 .b8 _ZN3cub18CUB_300001_SM_10006detail6reduce18DeviceReduceKernelINS2_10policy_hubIlyN4cuda3std3__44plusIlEEE10Policy1000EN6thrust24THRUST_300001_SM_1000_NS18transform_iteratorI7is_zeroNSD_10device_ptrIlEEllEEyS9_lNS7_10__identityEEEvT0_PT3_T1_NS0_13GridEvenShareISN_EET2_T4__param_3[72],
	.param .align 1 .b8 _ZN3cub18CUB_300001_SM_10006detail6reduce18DeviceReduceKernelINS2_10policy_hubIlyN4cuda3std3__44plusIlEEE10Policy1000EN6thrust24THRUST_300001_SM_1000_NS18transform_iteratorI7is_zeroNSD_10device_ptrIlEEllEEyS9_lNS7_10__identityEEEvT0_PT3_T1_NS0_13GridEvenShareISN_EET2_T4__param_4[1],
	.param .align 1 .b8 _ZN3cub18CUB_300001_SM_10006detail6reduce18DeviceReduceKernelINS2_10policy_hubIlyN4cuda3std3__44plusIlEEE10Policy1000EN6thrust24THRUST_300001_SM_1000_NS18transform_iteratorI7is_zeroNSD_10device_ptrIlEEllEEyS9_lNS7_10__identityEEEvT0_PT3_T1_NS0_13GridEvenShareISN_EET2_T4__param_5[1]
)
.maxntid 512
{
	.reg .pred 	%p<138>;
	.reg .b16 	%rs<4>;
	.reg .b32 	%r<280>;
	.reg .b64 	%rd<493>;
	// demoted variable
	.shared .align 8 .b8 _ZZN3cub18CUB_300001_SM_10006detail6reduce18DeviceReduceKernelINS2_10policy_hubIlyN4cuda3std3__44plusIlEEE10Policy1000EN6thrust24THRUST_300001_SM_1000_NS18transform_iteratorI7is_zeroNSD_10device_ptrIlEEllEEyS9_lNS7_10__identityEEEvT0_PT3_T1_NS0_13GridEvenShareISN_EET2_T4_E12temp_storage[152];
	ld.param.u64 	%rd1, [_ZN3cub18CUB_300001_SM_10006detail6reduce18DeviceReduceKernelINS2_10policy_hubIlyN4cuda3std3__44plusIlEEE10Policy1000EN6thrust24THRUST_300001_SM_1000_NS18transform_iteratorI7is_zeroNSD_10device_ptrIlEEllEEyS9_lNS7_10__identityEEEvT0_PT3_T1_NS0_13GridEvenShareISN_EET2_T4__param_3+32];
	ld.param.u32 	%r1, [_ZN3cub18CUB_300001_SM_10006detail6reduce18DeviceReduceKernelINS2_10policy_hubIlyN4cuda3std3__44plusIlEEE10Policy1000EN6thrust24THRUST_300001_SM_1000_NS18transform_iteratorI7is_zeroNSD_10device_ptrIlEEllEEyS9_lNS7_10__identityEEEvT0_PT3_T1_NS0_13GridEvenShareISN_EET2_T4__param_3+40];
	ld.param.u64 	%rd64, [_ZN3cub18CUB_300001_SM_10006detail6reduce18DeviceReduceKernelINS2_10policy_hubIlyN4cuda3std3__44plusIlEEE10Policy1000EN6thrust24THRUST_300001_SM_1000_NS18transform_iteratorI7is_zeroNSD_10device_ptrIlEEllEEyS9_lNS7_10__identityEEEvT0_PT3_T1_NS0_13GridEvenShareISN_EET2_T4__param_0];
	cvta.to.global.u64 	%rd2, %rd64;
	mov.u32 	%r2, %ctaid.x;
	mul.lo.s32 	%r50, %r1, 3584;
	cvt.s64.s32 	%rd3, %r50;
	mul.lo.s32 	%r51, %r2, 3584;
	cvt.u64.u32 	%rd4, %r51;
	sub.s64 	%rd5, %rd1, %rd4;
	setp.gt.u64 	%p1, %rd5, 3583;
	@%p1 bra 	$L__BB26_25;
	cvt.u32.u64 	%r136, %rd4;
	cvt.u32.u64 	%r3, %rd1;
	sub.s32 	%r4, %r3, %r136;
	mov.u32 	%r5, %tid.x;
	setp.ge.s32 	%p66, %r5, %r4;
	mov.b64 	%rd476, 0;
	mov.u32 	%r267, %r5;
	@%p66 bra 	$L__BB26_3;
	add.s32 	%r138, %r136, %r5;
	mul.wide.u32 	%rd257, %r138, 8;
	add.s64 	%rd258, %rd2, %rd257;
	ld.global.u64 	%rd259, [%rd258];
	setp.eq.s64 	%p67, %rd259, 0;
	selp.u64 	%rd476, 1, 0, %p67;
	add.s32 	%r267, %r5, 512;
$L__BB26_3:
	setp.ge.s32 	%p68, %r267, %r4;
	@%p68 bra 	$L__BB26_16;
	not.b32 	%r140, %r267;
	add.s32 	%r141, %r140, %r3;
	sub.s32 	%r142, %r141, %r136;
	shr.u32 	%r143, %r142, 9;
	add.s32 	%r8, %r143, 1;
	and.b32  	%r9, %r8, 15;
	setp.lt.u32 	%p69, %r142, 7680;
	@%p69 bra 	$L__BB26_7;
	and.b32  	%r144, %r8, 16777200;
	neg.s32 	%r265, %r144;
	mul.wide.u32 	%rd261, %r2, 28672;
	mul.wide.u32 	%rd262, %r267, 8;
	add.s64 	%rd263, %rd261, %rd262;
	add.s64 	%rd264, %rd263, %rd2;
	add.s64 	%rd467, %rd264, 32768;
$L__BB26_6:
	.pragma "nounroll";
	ld.global.u64 	%rd265, [%rd467+-32768];
	setp.eq.s64 	%p70, %rd265, 0;
	selp.u64 	%rd266, 1, 0, %p70;
	add.s64 	%rd267, %rd476, %rd266;
	ld.global.u64 	%rd268, [%rd467+-28672];
	setp.eq.s64 	%p71, %rd268, 0;
	selp.u64 	%rd269, 1, 0, %p71;
	add.s64 	%rd270, %rd267, %rd269;
	ld.global.u64 	%rd271, [%rd467+-24576];
	setp.eq.s64 	%p72, %rd271, 0;
	selp.u64 	%rd272, 1, 0, %p72;
	add.s64 	%rd273, %rd270, %rd272;
	ld.global.u64 	%rd274, [%rd467+-20480];
	setp.eq.s64 	%p73, %rd274, 0;
	selp.u64 	%rd275, 1, 0, %p73;
	add.s64 	%rd276, %rd273, %rd275;
	ld.global.u64 	%rd277, [%rd467+-16384];
	setp.eq.s64 	%p74, %rd277, 0;
	selp.u64 	%rd278, 1, 0, %p74;
	add.s64 	%rd279, %rd276, %rd278;
	ld.global.u64 	%rd280, [%rd467+-12288];
	setp.eq.s64 	%p75, %rd280, 0;
	selp.u64 	%rd281, 1, 0, %p75;
	add.s64 	%rd282, %rd279, %rd281;
	ld.global.u64 	%rd283, [%rd467+-8192];
	setp.eq.s64 	%p76, %rd283, 0;
	selp.u64 	%rd284, 1, 0, %p76;
	add.s64 	%rd285, %rd282, %rd284;
	ld.global.u64 	%rd286, [%rd467+-4096];
	setp.eq.s64 	%p77, %rd286, 0;
	selp.u64 	%rd287, 1, 0, %p77;
	add.s64 	%rd288, %rd285, %rd287;
	ld.global.u64 	%rd289, [%rd467];
	setp.eq.s64 	%p78, %rd289, 0;
	selp.u64 	%rd290, 1, 0, %p78;
	add.s64 	%rd291, %rd288, %rd290;
	ld.global.u64 	%rd292, [%rd467+4096];
	setp.eq.s64 	%p79, %rd292, 0;
	selp.u64 	%rd293, 1, 0, %p79;
	add.s64 	%rd294, %rd291, %rd293;
	ld.global.u64 	%rd295, [%rd467+8192];
	setp.eq.s64 	%p80, %rd295, 0;
	selp.u64 	%rd296, 1, 0, %p80;
	add.s64 	%rd297, %rd294, %rd296;
	ld.global.u64 	%rd298, [%rd467+12288];
	setp.eq.s64 	%p81, %rd298, 0;
	selp.u64 	%rd299, 1, 0, %p81;
	add.s64 	%rd300, %rd297, %rd299;
	ld.global.u64 	%rd301, [%rd467+16384];
	setp.eq.s64 	%p82, %rd301, 0;
	selp.u64 	%rd302, 1, 0, %p82;
	add.s64 	%rd303, %rd300, %rd302;
	ld.global.u64 	%rd304, [%rd467+20480];
	setp.eq.s64 	%p83, %rd304, 0;
	selp.u64 	%rd305, 1, 0, %p83;
	add.s64 	%rd306, %rd303, %rd305;
	ld.global.u64 	%rd307, [%rd467+24576];
	setp.eq.s64 	%p84, %rd307, 0;
	selp.u64 	%rd308, 1, 0, %p84;
	add.s64 	%rd309, %rd306, %rd308;
	ld.global.u64 	%rd310, [%rd467+28672];
	setp.eq.s64 	%p85, %rd310, 0;
	selp.u64 	%rd311, 1, 0, %p85;
	add.s64 	%rd476, %rd309, %rd311;
	add.s32 	%r267, %r267, 8192;
	add.s32 	%r265, %r265, 16;
	add.s64 	%rd467, %rd467, 65536;
	setp.ne.s32 	%p86, %r265, 0;
	@%p86 bra 	$L__BB26_6;
$L__BB26_7:
	setp.eq.s32 	%p87, %r9, 0;
	@%p87 bra 	$L__BB26_16;
	and.b32  	%r16, %r8, 7;
	setp.lt.u32 	%p88, %r9, 8;
	@%p88 bra 	$L__BB26_10;
	cvt.s64.s32 	%rd313, %r267;
	add.s64 	%rd314, %rd313, %rd4;
	shl.b64 	%rd315, %rd314, 3;
	add.s64 	%rd316, %rd2, %rd315;
	ld.global.u64 	%rd317, [%rd316];
	setp.eq.s64 	%p89, %rd317, 0;
	selp.u64 	%rd318, 1, 0, %p89;
	add.s64 	%rd319, %rd476, %rd318;
	ld.global.u64 	%rd320, [%rd316+4096];
	setp.eq.s64 	%p90, %rd320, 0;
	selp.u64 	%rd321, 1, 0, %p90;
	add.s64 	%rd322, %rd319, %rd321;
	ld.global.u64 	%rd323, [%rd316+8192];
	setp.eq.s64 	%p91, %rd323, 0;
	selp.u64 	%rd324, 1, 0, %p91;
	add.s64 	%rd325, %rd322, %rd324;
	ld.global.u64 	%rd326, [%rd316+12288];
	setp.eq.s64 	%p92, %rd326, 0;
	selp.u64 	%rd327, 1, 0, %p92;
	add.s64 	%rd328, %rd325, %rd327;
	ld.global.u64 	%rd329, [%rd316+16384];
	setp.eq.s64 	%p93, %rd329, 0;
	selp.u64 	%rd330, 1, 0, %p93;
	add.s64 	%rd331, %rd328, %rd330;
	ld.global.u64 	%rd332, [%rd316+20480];
	setp.eq.s64 	%p94, %rd332, 0;
	selp.u64 	%rd333, 1, 0, %p94;
	add.s64 	%rd334, %rd331, %rd333;
	ld.global.u64 	%rd335, [%rd316+24576];
	setp.eq.s64 	%p95, %rd335, 0;
	selp.u64 	%rd336, 1, 0, %p95;
	add.s64 	%rd337, %rd334, %rd336;
	ld.global.u64 	%rd338, [%rd316+28672];
	setp.eq.s64 	%p96, %rd338, 0;
	selp.u64 	%rd339, 1, 0, %p96;
	add.s64 	%rd476, %rd337, %rd339;
	add.s32 	%r267, %r267, 4096;
$L__BB26_10:
	setp.eq.s32 	%p97, %r16, 0;
	@%p97 bra 	$L__BB26_16;
	and.b32  	%r19, %r8, 3;
	setp.lt.u32 	%p98, %r16, 4;
	@%p98 bra 	$L__BB26_13;
	cvt.s64.s32 	%rd341, %r267;
	add.s64 	%rd342, %rd341, %rd4;
	shl.b64 	%rd343, %rd342, 3;
	add.s64 	%rd344, %rd2, %rd343;
	ld.global.u64 	%rd345, [%rd344];
	setp.eq.s64 	%p99, %rd345, 0;
	selp.u64 	%rd346, 1, 0, %p99;
	add.s64 	%rd347, %rd476, %rd346;
	ld.global.u64 	%rd348, [%rd344+4096];
	setp.eq.s64 	%p100, %rd348, 0;
	selp.u64 	%rd349, 1, 0, %p100;
	add.s64 	%rd350, %rd347, %rd349;
	ld.global.u64 	%rd351, [%rd344+8192];
	setp.eq.s64 	%p101, %rd351, 0;
	selp.u64 	%rd352, 1, 0, %p101;
	add.s64 	%rd353, %rd350, %rd352;
	ld.global.u64 	%rd354, [%rd344+12288];
	setp.eq.s64 	%p102, %rd354, 0;
	selp.u64 	%rd355, 1, 0, %p102;
	add.s64 	%rd476, %rd353, %rd355;
	add.s32 	%r267, %r267, 2048;
$L__BB26_13:
	setp.eq.s32 	%p103, %r19, 0;
	@%p103 bra 	$L__BB26_16;
	mul.wide.u32 	%rd356, %r2, 28672;
	add.s64 	%rd21, %rd2, %rd356;
	neg.s32 	%r270, %r19;
$L__BB26_15:
	.pragma "nounroll";
	mul.wide.s32 	%rd357, %r267, 8;
	add.s64 	%rd358, %rd21, %rd357;
	ld.global.u64 	%rd359, [%rd358];
	setp.eq.s64 	%p104, %rd359, 0;
	selp.u64 	%rd360, 1, 0, %p104;
	add.s64 	%rd476, %rd476, %rd360;
	add.s32 	%r267, %r267, 512;
	add.s32 	%r270, %r270, 1;
	setp.ne.s32 	%p105, %r270, 0;
	@%p105 bra 	$L__BB26_15;
$L__BB26_16:
	setp.lt.s32 	%p106, %r4, 512;
	@%p106 bra 	$L__BB26_21;
	// begin inline asm
	mov.u32 %r208, %laneid;
	// end inline asm
	mov.b64 	{%r210, %r215}, %rd476;
	mov.b32 	%r216, 1;
	mov.b32 	%r257, 31;
	mov.b32 	%r258, -1;
	// begin inline asm
	shfl.sync.down.b32 %r209, %r210, %r216, %r257, %r258;
	// end inline asm
	// begin inline asm
	shfl.sync.down.b32 %r214, %r215, %r216, %r257, %r258;
	// end inline asm
	mov.b64 	%rd419, {%r209, %r214};
	setp.gt.s32 	%p130, %r208, 30;
	selp.b64 	%rd420, 0, %rd419, %p130;
	add.s64 	%rd421, %rd420, %rd476;
	mov.b64 	{%r220, %r225}, %rd421;
	mov.b32 	%r226, 2;
	// begin inline asm
	shfl.sync.down.b32 %r219, %r220, %r226, %r257, %r258;
	// end inline asm
	// begin inline asm
	shfl.sync.down.b32 %r224, %r225, %r226, %r257, %r258;
	// end inline asm
	mov.b64 	%rd422, {%r219, %r224};
	setp.gt.s32 	%p131, %r208, 29;
	selp.b64 	%rd423, 0, %rd422, %p131;
	add.s64 	%rd424, %rd423, %rd421;
	mov.b64 	{%r230, %r235}, %rd424;
	mov.b32 	%r236, 4;
	// begin inline asm
	shfl.sync.down.b32 %r229, %r230, %r236, %r257, %r258;
	// end inline asm
	// begin inline asm
	shfl.sync.down.b32 %r234, %r235, %r236, %r257, %r258;
	// end inline asm
	mov.b64 	%rd425, {%r229, %r234};
	setp.gt.s32 	%p132, %r208, 27;
	selp.b64 	%rd426, 0, %rd425, %p132;
	add.s64 	%rd427, %rd426, %rd424;
	mov.b64 	{%r240, %r245}, %rd427;
	mov.b32 	%r246, 8;
	// begin inline asm
	shfl.sync.down.b32 %r239, %r240, %r246, %r257, %r258;
	// end inline asm
	// begin inline asm
	shfl.sync.down.b32 %r244, %r245, %r246, %r257, %r258;
	// end inline asm
	mov.b64 	%rd428, {%r239, %r244};
	setp.gt.s32 	%p133, %r208, 23;
	selp.b64 	%rd429, 0, %rd428, %p133;
	add.s64 	%rd430, %rd429, %rd427;
	mov.b64 	{%r250, %r255}, %rd430;
	mov.b32 	%r256, 16;
	// begin inline asm
	shfl.sync.down.b32 %r249, %r250, %r256, %r257, %r258;
	// end inline asm
	// begin inline asm
	shfl.sync.down.b32 %r254, %r255, %r256, %r257, %r258;
	// end inline asm
	mov.b64 	%rd431, {%r249, %r254};
	setp.gt.s32 	%p134, %r208, 15;
	selp.b64 	%rd432, 0, %rd431, %p134;
	add.s64 	%rd492, %rd432, %rd430;
	setp.ne.s32 	%p135, %r208, 0;
	@%p135 bra 	$L__BB26_19;
	shr.u32 	%r259, %r5, 2;
	and.b32  	%r260, %r259, 248;
	mov.u32 	%r261, _ZZN3cub18CUB_300001_SM_10006detail6reduce18DeviceReduceKernelINS2_10policy_hubIlyN4cuda3std3__44plusIlEEE10Policy1000EN6thrust24THRUST_300001_SM_1000_NS18transform_iteratorI7is_zeroNSD_10device_ptrIlEEllEEyS9_lNS7_10__identityEEEvT0_PT3_T1_NS0_13GridEvenShareISN_EET2_T4_E12temp_storage;
	add.s32 	%r262, %r261, %r260;
	st.shared.u64 	[%r262+16], %rd492;
$L__BB26_19:
	bar.sync 	0;
	setp.ne.s32 	%p136, %r5, 0;
	@%p136 bra 	$L__BB26_46;
	ld.shared.u64 	%rd433, [_ZZN3cub18CUB_300001_SM_10006detail6reduce18DeviceReduceKernelINS2_10policy_hubIlyN4cuda3std3__44plusIlEEE10Policy1000EN6thrust24THRUST_300001_SM_1000_NS18transform_iteratorI7is_zeroNSD_10device_ptrIlEEllEEyS9_lNS7_10__identityEEEvT0_PT3_T1_NS0_13GridEvenShareISN_EET2_T4_E12temp_storage+24];
	add.s64 	%rd434, %rd433, %rd492;
	ld.shared.u64 	%rd435, [_ZZN3cub18CUB_300001_SM_10006detail6reduce18DeviceReduceKernelINS2_10policy_hubIlyN4cuda3std3__44plusIlEEE10Policy1000EN6thrust24THRUST_300001_SM_1000_NS18transform_iteratorI7is_zeroNSD_10device_ptrIlEEllEEyS9_lNS7_10__identityEEEvT0_PT3_T1_NS0_13GridEvenShareISN_EET2_T4_E12temp_storage+32];
	add.s64 	%rd436, %rd434, %rd435;
	ld.shared.u64 	%rd437, [_ZZN3cub18CUB_300001_SM_10006detail6reduce18DeviceReduceKernelINS2_10policy_hubIlyN4cuda3std3__44plusIlEEE10Policy1000EN6thrust24THRUST_300001_SM_1000_NS18transform_iteratorI7is_zeroNSD_10device_ptrIlEEllEEyS9_lNS7_10__identityEEEvT0_PT3_T1_NS0_13GridEvenShareISN_EET2_T4_E12temp_storage+40];
	add.s64 	%rd438, %rd436, %rd437;
	ld.shared.u64 	%rd439, [_ZZN3cub18CUB_300001_SM_10006detail6reduce18DeviceReduceKernelINS2_10policy_hubIlyN4cuda3std3__44plusIlEEE10Policy1000EN6thrust24THRUST_300001_SM_1000_NS18transform_iteratorI7is_zeroNSD_10device_ptrIlEEllEEyS9_lNS7_10__identityEEEvT0_PT3_T1_NS0_13GridEvenShareISN_EET2_T4_E12temp_storage+48];
	add.s64 	%rd440, %rd438, %rd439;
	ld.shared.u64 	%rd441, [_ZZN3cub18CUB_300001_SM_10006detail6reduce18DeviceReduceKernelINS2_10policy_hubIlyN4cuda3std3__44plusIlEEE10Policy1000EN6thrust24THRUST_300001_SM_1000_NS18transform_iteratorI7is_zeroNSD_10device_ptrIlEEllEEyS9_lNS7_10__identityEEEvT0_PT3_T1_NS0_13GridEvenShareISN_EET2_T4_E12temp_storage+56];
	add.s64 	%rd442, %rd440, %rd441;
	ld.shared.u64 	%rd443, [_ZZN3cub18CUB_300001_SM_10006detail6reduce18DeviceReduceKernelINS2_10policy_hubIlyN4cuda3std3__44plusIlEEE10Policy1000EN6thrust24THRUST_300001_SM_1000_NS18transform_iteratorI7is_zeroNSD_10device_ptrIlEEllEEyS9_lNS7_10__identityEEEvT0_PT3_T1_NS0_13GridEvenShareISN_EET2_T4_E12temp_storage+64];
	add.s64 	%rd444, %rd442, %rd443;
	ld.shared.u64 	%rd445, [_ZZN3cub18CUB_300001_SM_10006detail6reduce18DeviceReduceKernelINS2_10policy_hubIlyN4cuda3std3__44plusIlEEE10Policy1000EN6thrust24THRUST_300001_SM_1000_NS18transform_iteratorI7is_zeroNSD_10device_ptrIlEEllEEyS9_lNS7_10__identityEEEvT0_PT3_T1_NS0_13GridEvenShareISN_EET2_T4_E12temp_storage+72];
	add.s64 	%rd446, %rd444, %rd445;
	ld.shared.u64 	%rd447, [_ZZN3cub18CUB_300001_SM_10006detail6reduce18DeviceReduceKernelINS2_10policy_hubIlyN4cuda3std3__44plusIlEEE10Policy1000EN6thrust24THRUST_300001_SM_1000_NS18transform_iteratorI7is_zeroNSD_10device_ptrIlEEllEEyS9_lNS7_10__identityEEEvT0_PT3_T1_NS0_13GridEvenShareISN_EET2_T4_E12temp_storage+80];
	add.s64 	%rd448, %rd446, %rd447;
	ld.shared.u64 	%rd449, [_ZZN3cub18CUB_300001_SM_10006detail6reduce18DeviceReduceKernelINS2_10policy_hubIlyN4cuda3std3__44plusIlEEE10Policy1000EN6thrust24THRUST_300001_SM_1000_NS18transform_iteratorI7is_zeroNSD_10device_ptrIlEEllEEyS9_lNS7_10__identityEEEvT0_PT3_T1_NS0_13GridEvenShareISN_EET2_T4_E12temp_storage+88];
	add.s64 	%rd450, %rd448, %rd449;
	ld.shared.u64 	%rd451, [_ZZN3cub18CUB_300001_SM_10006detail6reduce18DeviceReduceKernelINS2_10policy_hubIlyN4cuda3std3__44plusIlEEE10Policy1000EN6thrust24THRUST_300001_SM_1000_NS18transform_iteratorI7is_zeroNSD_10device_ptrIlEEllEEyS9_lNS7_10__identityEEEvT0_PT3_T1_NS0_13GridEvenShareISN_EET2_T4_E12temp_storage+96];
	add.s64 	%rd452, %rd450, %rd451;
	ld.shared.u64 	%rd453, [_ZZN3cub18CUB_300001_SM_10006detail6reduce18DeviceReduceKernelINS2_10policy_hubIlyN4cuda3std3__44plusIlEEE10Policy1000EN6thrust24THRUST_300001_SM_1000_NS18transform_iteratorI7is_zeroNSD_10device_ptrIlEEllEEyS9_lNS7_10__identityEEEvT0_PT3_T1_NS0_13GridEvenShareISN_EET2_T4_E12temp_storage+104];
	add.s64 	%rd454, %rd452, %rd453;
	ld.shared.u64 	%rd455, [_ZZN3cub18CUB_300001_SM_10006detail6reduce18DeviceReduceKernelINS2_10policy_hubIlyN4cuda3std3__44plusIlEEE10Policy1000EN6thrust24THRUST_300001_SM_1000_NS18transform_iteratorI7is_zeroNSD_10device_ptrIlEEllEEyS9_lNS7_10__identityEEEvT0_PT3_T1_NS0_13GridEvenShareISN_EET2_T4_E12temp_storage+112];
	add.s64 	%rd456, %rd454, %rd455;
	ld.shared.u64 	%rd457, [_ZZN3cub18CUB_300001_SM_10006detail6reduce18DeviceReduceKernelINS2_10policy_hubIlyN4cuda3std3__44plusIlEEE10Policy1000EN6thrust24THRUST_300001_SM_1000_NS18transform_iteratorI7is_zeroNSD_10device_ptrIlEEllEEyS9_lNS7_10__identityEEEvT0_PT3_T1_NS0_13GridEvenShareISN_EET2_T4_E12temp_storage+120];
	add.s64 	%rd458, %rd456, %rd457;
	ld.shared.u64 	%rd459, [_ZZN3cub18CUB_300001_SM_10006detail6reduce18DeviceReduceKernelINS2_10policy_hubIlyN4cuda3std3__44plusIlEEE10Policy1000EN6thrust24THRUST_300001_SM_1000_NS18transform_iteratorI7is_zeroNSD_10device_ptrIlEEllEEyS9_lNS7_10__identityEEEvT0_PT3_T1_NS0_13GridEvenShareISN_EET2_T4_E12temp_storage+128];
	add.s64 	%rd460, %rd458, %rd459;
	ld.shared.u64 	%rd461, [_ZZN3cub18CUB_300001_SM_10006detail6reduce18DeviceReduceKernelINS2_10policy_hubIlyN4cuda3std3__44plusIlEEE10Policy1000EN6thrust24THRUST_300001_SM_1000_NS18transform_iteratorI7is_zeroNSD_10device_ptrIlEEllEEyS9_lNS7_10__identityEEEvT0_PT3_T1_NS0_13GridEvenShareISN_EET2_T4_E12temp_storage+136];
	add.s64 	%rd492, %rd460, %rd461;
	bra.uni 	$L__BB26_46;
$L__BB26_21:
	// begin inline asm
	mov.u32 %r145, %laneid;
	// end inline asm
	and.b32  	%r196, %r5, 992;
	add.s32 	%r197, %r196, 32;
	setp.gt.s32 	%p107, %r197, %r4;
	not.b32 	%r198, %r196;
	add.s32 	%r199, %r4, %r198;
	selp.b32 	%r194, %r199, 31, %p107;
	mov.b64 	{%r147, %r152}, %rd476;
	mov.b32 	%r153, 1;
	mov.b32 	%r195, -1;
	// begin inline asm
	shfl.sync.down.b32 %r146, %r147, %r153, %r194, %r195;
	// end inline asm
	// begin inline asm
	shfl.sync.down.b32 %r151, %r152, %r153, %r194, %r195;
	// end inline asm
	mov.b64 	%rd361, {%r146, %r151};
	setp.lt.s32 	%p108, %r145, %r194;
	selp.b64 	%rd362, %rd361, 0, %p108;
	add.s64 	%rd363, %rd362, %rd476;
	mov.b64 	{%r157, %r162}, %rd363;
	mov.b32 	%r163, 2;
	// begin inline asm
	shfl.sync.down.b32 %r156, %r157, %r163, %r194, %r195;
	// end inline asm
	// begin inline asm
	shfl.sync.down.b32 %r161, %r162, %r163, %r194, %r195;
	// end inline asm
	mov.b64 	%rd364, {%r156, %r161};
	add.s32 	%r200, %r145, 2;
	setp.gt.s32 	%p109, %r200, %r194;
	selp.b64 	%rd365, 0, %rd364, %p109;
	add.s64 	%rd366, %rd365, %rd363;
	mov.b64 	{%r167, %r172}, %rd366;
	mov.b32 	%r173, 4;
	// begin inline asm
	shfl.sync.down.b32 %r166, %r167, %r173, %r194, %r195;
	// end inline asm
	// begin inline asm
	shfl.sync.down.b32 %r171, %r172, %r173, %r194, %r195;
	// end inline asm
	mov.b64 	%rd367, {%r166, %r171};
	add.s32 	%r201, %r145, 4;
	setp.gt.s32 	%p110, %r201, %r194;
	selp.b64 	%rd368, 0, %rd367, %p110;
	add.s64 	%rd369, %rd368, %rd366;
	mov.b64 	{%r177, %r182}, %rd369;
	mov.b32 	%r183, 8;
	// begin inline asm
	shfl.sync.down.b32 %r176, %r177, %r183, %r194, %r195;
	// end inline asm
	// begin inline asm
	shfl.sync.down.b32 %r181, %r182, %r183, %r194, %r195;
	// end inline asm
	mov.b64 	%rd370, {%r176, %r181};
	add.s32 	%r202, %r145, 8;
	setp.gt.s32 	%p111, %r202, %r194;
	selp.b64 	%rd371, 0, %rd370, %p111;
	add.s64 	%rd372, %rd371, %rd369;
	mov.b64 	{%r187, %r192}, %rd372;
	mov.b32 	%r193, 16;
	// begin inline asm
	shfl.sync.down.b32 %r186, %r187, %r193, %r194, %r195;
	// end inline asm
	// begin inline asm
	shfl.sync.down.b32 %r191, %r192, %r193, %r194, %r195;
	// end inline asm
	mov.b64 	%rd373, {%r186, %r191};
	add.s32 	%r203, %r145, 16;
	setp.gt.s32 	%p112, %r203, %r194;
	selp.b64 	%rd374, 0, %rd373, %p112;
	add.s64 	%rd492, %rd374, %rd372;
	setp.ne.s32 	%p113, %r145, 0;
	@%p113 bra 	$L__BB26_23;
	shr.u32 	%r204, %r5, 2;
	and.b32  	%r205, %r204, 248;
	mov.u32 	%r206, _ZZN3cub18CUB_300001_SM_10006detail6reduce18DeviceReduceKernelINS2_10policy_hubIlyN4cuda3std3__44plusIlEEE10Policy1000EN6thrust24THRUST_300001_SM_1000_NS18transform_iteratorI7is_zeroNSD_10device_ptrIlEEllEEyS9_lNS7_10__identityEEEvT0_PT3_T1_NS0_13GridEvenShareISN_EET2_T4_E12temp_storage;
	add.s32 	%r207, %r206, %r205;
	st.shared.u64 	[%r207+16], %rd492;
$L__BB26_23:
	bar.sync 	0;
	setp.ne.s32 	%p114, %r5, 0;
	@%p114 bra 	$L__BB26_46;
	setp.gt.s32 	%p115, %r4, 32;
	ld.shared.u64 	%rd375, [_ZZN3cub18CUB_300001_SM_10006detail6reduce18DeviceReduceKernelINS2_10policy_hubIlyN4cuda3std3__44plusIlEEE10Policy1000EN6thrust24THRUST_300001_SM_1000_NS18transform_iteratorI7is_zeroNSD_10device_ptrIlEEllEEyS9_lNS7_10__identityEEEvT0_PT3_T1_NS0_13GridEvenShareISN_EET2_T4_E12temp_storage+24];
	selp.b64 	%rd376, %rd375, 0, %p115;
	add.s64 	%rd377, %rd376, %rd492;
	setp.gt.s32 	%p116, %r4, 64;
	ld.shared.u64 	%rd378, [_ZZN3cub18CUB_300001_SM_10006detail6reduce18DeviceReduceKernelINS2_10policy_hubIlyN4cuda3std3__44plusIlEEE10Policy1000EN6thrust24THRUST_300001_SM_1000_NS18transform_iteratorI7is_zeroNSD_10device_ptrIlEEllEEyS9_lNS7_10__identityEEEvT0_PT3_T1_NS0_13GridEvenShareISN_EET2_T4_E12temp_storage+32];
	selp.b64 	%rd379, %rd378, 0, %p116;
	add.s64 	%rd380, %rd377, %rd379;
	setp.gt.s32 	%p117, %r4, 96;
	ld.shared.u64 	%rd381, [_ZZN3cub18CUB_300001_SM_10006detail6reduce18DeviceReduceKernelINS2_10policy_hubIlyN4cuda3std3__44plusIlEEE10Policy1000EN6thrust24THRUST_300001_SM_1000_NS18transform_iteratorI7is_zeroNSD_10device_ptrIlEEllEEyS9_lNS7_10__identityEEEvT0_PT3_T1_NS0_13GridEvenShareISN_EET2_T4_E12temp_storage+40];
	selp.b64 	%rd382, %rd381, 0, %p117;
	add.s64 	%rd383, %rd380, %rd382;
	setp.gt.s32 	%p118, %r4, 128;
	ld.shared.u64 	%rd384, [_ZZN3cub18CUB_300001_SM_10006detail6reduce18DeviceReduceKernelINS2_10policy_hubIlyN4cuda3std3__44plusIlEEE10Policy1000EN6thrust24THRUST_300001_SM_1000_NS18transform_iteratorI7is_zeroNSD_10device_ptrIlEEllEEyS9_lNS7_10__identityEEEvT0_PT3_T1_NS0_13GridEvenShareISN_EET2_T4_E12temp_storage+48];
	selp.b64 	%rd385, %rd384, 0, %p118;
	add.s64 	%rd386, %rd383, %rd385;
	setp.gt.s32 	%p119, %r4, 160;
	ld.shared.u64 	%rd387, [_ZZN3cub18CUB_300001_SM_10006detail6reduce18DeviceReduceKernelINS2_10policy_hubIlyN4cuda3std3__44plusIlEEE10Policy1000EN6thrust24THRUST_300001_SM_1000_NS18transform_iteratorI7is_zeroNSD_10device_ptrIlEEllEEyS9_lNS7_10__identityEEEvT0_PT3_T1_NS0_13GridEvenShareISN_EET2_T4_E12temp_storage+56];
	selp.b64 	%rd388, %rd387, 0, %p119;
	add.s64 	%rd389, %rd386, %rd388;
	setp.gt.s32 	%p120, %r4, 192;
	ld.shared.u64 	%rd390, [_ZZN3cub18CUB_300001_SM_10006detail6reduce18DeviceReduceKernelINS2_10policy_hubIlyN4cuda3std3__44plusIlEEE10Policy1000EN6thrust24THRUST_300001_SM_1000_NS18transform_iteratorI7is_zeroNSD_10device_ptrIlEEllEEyS9_lNS7_10__identityEEEvT0_PT3_T1_NS0_13GridEvenShareISN_EET2_T4_E12temp_storage+64];
	selp.b64 	%rd391, %rd390, 0, %p120;
	add.s64 	%rd392, %rd389, %rd391;
	setp.gt.s32 	%p121, %r4, 224;
	ld.shared.u64 	%rd393, [_ZZN3cub18CUB_300001_SM_10006detail6reduce18DeviceReduceKernelINS2_10policy_hubIlyN4cuda3std3__44plusIlEEE10Policy1000EN6thrust24THRUST_300001_SM_1000_NS18transform_iteratorI7is_zeroNSD_10device_ptrIlEEllEEyS9_lNS7_10__identityEEEvT0_PT3_T1_NS0_13GridEvenShareISN_EET2_T4_E12temp_storage+72];
	selp.b64 	%rd394, %rd393, 0, %p121;
	add.s64 	%rd395, %rd392, %rd394;
	setp.gt.s32 	%p122, %r4, 256;
	ld.shared.u64 	%rd396, [_ZZN3cub18CUB_300001_SM_10006detail6reduce18DeviceReduceKernelINS2_10policy_hubIlyN4cuda3std3__44plusIlEEE10Policy1000EN6thrust24THRUST_300001_SM_1000_NS18transform_iteratorI7is_zeroNSD_10device_ptrIlEEllEEyS9_lNS7_10__identityEEEvT0_PT3_T1_NS0_13GridEvenShareISN_EET2_T4_E12temp_storage+80];
	selp.b64 	%rd397, %rd396, 0, %p122;
	add.s64 	%rd398, %rd395, %rd397;
	setp.gt.s32 	%p123, %r4, 288;
	ld.shared.u64 	%rd399, [_ZZN3cub18CUB_300001_SM_10006detail6reduce18DeviceReduceKernelINS2_10policy_hubIlyN4cuda3std3__44plusIlEEE10Policy1000EN6thrust24THRUST_300001_SM_1000_NS18transform_iteratorI7is_zeroNSD_10device_ptrIlEEllEEyS9_lNS7_10__identityEEEvT0_PT3_T1_NS0_13GridEvenShareISN_EET2_T4_E12temp_storage+88];
	selp.b64 	%rd400, %rd399, 0, %p123;
	add.s64 	%rd401, %rd398, %rd400;
	setp.gt.s32 	%p124, %r4, 320;
	ld.shared.u64 	%rd402, [_ZZN3cub18CUB_300001_SM_10006detail6reduce18DeviceReduceKernelINS2_10policy_hubIlyN4cuda3std3__44plusIlEEE10Policy1000EN6thrust24THRUST_300001_SM_1000_NS18transform_iteratorI7is_zeroNSD_10device_ptrIlEEllEEyS9_lNS7_10__identityEEEvT0_PT3_T1_NS0_13GridEvenShareISN_EET2_T4_E12temp_storage+96];
	selp.b64 	%rd403, %rd402, 0, %p124;
	add.s64 	%rd404, %rd401, %rd403;
	setp.gt.s32 	%p125, %r4, 352;
	ld.shared.u64 	%rd405, [_ZZN3cub18CUB_300001_SM_10006detail6reduce18DeviceReduceKernelINS2_10policy_hubIlyN4cuda3std3__44plusIlEEE10Policy1000EN6thrust24THRUST_300001_SM_1000_NS18transform_iteratorI7is_zeroNSD_10device_ptrIlEEllEEyS9_lNS7_10__identityEEEvT0_PT3_T1_NS0_13GridEvenShareISN_EET2_T4_E12temp_storage+104];
	selp.b64 	%rd406, %rd405, 0, %p125;
	add.s64 	%rd407, %rd404, %rd406;
	setp.gt.s32 	%p126, %r4, 384;
	ld.shared.u64 	%rd408, [_ZZN3cub18CUB_300001_SM_10006detail6reduce18DeviceReduceKernelINS2_10policy_hubIlyN4cuda3std3__44plusIlEEE10Policy1000EN6thrust24THRUST_300001_SM_1000_NS18transform_iteratorI7is_zeroNSD_10device_ptrIlEEllEEyS9_lNS7_10__identityEEEvT0_PT3_T1_NS0_13GridEvenShareISN_EET2_T4_E12temp_storage+112];
	selp.b64 	%rd409, %rd408, 0, %p126;
	add.s64 	%rd410, %rd407, %rd409;
	setp.gt.s32 	%p127, %r4, 416;
	ld.shared.u64 	%rd411, [_ZZN3cub18CUB_300001_SM_10006detail6reduce18DeviceReduceKernelINS2_10policy_hubIlyN4cuda3std3__44plusIlEEE10Policy1000EN6thrust24THRUST_300001_SM_1000_NS18transform_iteratorI7is_zeroNSD_10device_ptrIlEEllEEyS9_lNS7_10__identityEEEvT0_PT3_T1_NS0_13GridEvenShareISN_EET2_T4_E12temp_storage+120];
	selp.b64 	%rd412, %rd411, 0, %p127;
	add.s64 	%rd413, %rd410, %rd412;
	setp.gt.s32 	%p128, %r4, 448;
	ld.shared.u64 	%rd414, [_ZZN3cub18CUB_300001_SM_10006detail6reduce18DeviceReduceKernelINS2_10policy_hubIlyN4cuda3std3__44plusIlEEE10Policy1000EN6thrust24THRUST_300001_SM_1000_NS18transform_iteratorI7is_zeroNSD_10device_ptrIlEEllEEyS9_lNS7_10__identityEEEvT0_PT3_T1_NS0_13GridEvenShareISN_EET2_T4_E12temp_storage+128];
	selp.b64 	%rd415, %rd414, 0, %p128;
	add.s64 	%rd416, %rd413, %rd415;
	setp.gt.s32 	%p129, %r4, 480;
	ld.shared.u64 	%rd417, [_ZZN3cub18CUB_300001_SM_10006detail6reduce18DeviceReduceKernelINS2_10policy_hubIlyN4cuda3std3__44plusIlEEE10Policy1000EN6thrust24THRUST_300001_SM_1000_NS18transform_iteratorI7is_zeroNSD_10device_ptrIlEEllEEyS9_lNS7_10__identityEEEvT0_PT3_T1_NS0_13GridEvenShareISN_EET2_T4_E12temp_storage+136];
	selp.b64 	%rd418, %rd417, 0, %p129;
	add.s64 	%rd492, %rd416, %rd418;
	bra.uni 	$L__BB26_46;
$L__BB26_25:
	cvt.u32.u64 	%r52, %rd4;
	mov.u32 	%r27, %tid.x;
	add.s32 	%r53, %r52, %r27;
	mul.wide.u32 	%rd65, %r53, 8;
	add.s64 	%rd66, %rd2, %rd65;
	ld.global.u64 	%rd67, [%rd66];
	setp.eq.s64 	%p2, %rd67, 0;
	selp.u64 	%rd68, 1, 0, %p2;
	ld.global.u64 	%rd69, [%rd66+4096];
	setp.eq.s64 	%p3, %rd69, 0;
	selp.u64 	%rd70, 1, 0, %p3;
	ld.global.u64 	%rd71, [%rd66+8192];
	setp.eq.s64 	%p4, %rd71, 0;
	selp.u64 	%rd72, 1, 0, %p4;
	ld.global.u64 	%rd73, [%rd66+12288];
	setp.eq.s64 	%p5, %rd73, 0;
	selp.u64 	%rd74, 1, 0, %p5;
	ld.global.u64 	%rd75, [%rd66+16384];
	setp.eq.s64 	%p6, %rd75, 0;
	selp.u64 	%rd76, 1, 0, %p6;
	ld.global.u64 	%rd77, [%rd66+20480];
	setp.eq.s64 	%p7, %rd77, 0;
	selp.u64 	%rd78, 1, 0, %p7;
	ld.global.u64 	%rd79, [%rd66+24576];
	setp.eq.s64 	%p8, %rd79, 0;
	selp.u64 	%rd80, 1, 0, %p8;
	add.s64 	%rd81, %rd70, %rd68;
	add.s64 	%rd82, %rd81, %rd72;
	add.s64 	%rd83, %rd82, %rd74;
	add.s64 	%rd84, %rd83, %rd76;
	add.s64 	%rd85, %rd84, %rd78;
	add.s64 	%rd491, %rd85, %rd80;
	setp.lt.u64 	%p9, %rd5, %rd3;
	@%p9 bra 	$L__BB26_42;
	cvt.u32.u64 	%r55, %rd3;
	cvt.u64.u32 	%rd30, %r27;
	add.s64 	%rd478, %rd4, %rd3;
	cvt.u32.u64 	%r28, %rd1;
	not.b32 	%r57, %r27;
	add.s32 	%r58, %r57, %r28;
	sub.s32 	%r59, %r58, %r55;
	sub.s32 	%r272, %r59, %r52;
	add.s64 	%rd86, %rd478, %rd30;
	shl.b64 	%rd87, %rd86, 3;
	add.s64 	%rd88, %rd87, %rd2;
	add.s64 	%rd477, %rd88, 32768;
	mov.b32 	%r273, 0;
	mov.u64 	%rd479, %rd4;
$L__BB26_27:
	cvt.s64.s32 	%rd37, %r50;
	add.s64 	%rd479, %rd479, %rd37;
	add.s64 	%rd89, %rd1, -3584;
	setp.gt.u64 	%p10, %rd479, %rd89;
	@%p10 bra 	$L__BB26_29;
	mul.lo.s32 	%r61, %r1, 3584;
	cvt.s64.s32 	%rd90, %r61;
	add.s64 	%rd91, %rd479, %rd30;
	shl.b64 	%rd92, %rd91, 3;
	add.s64 	%rd93, %rd2, %rd92;
	ld.global.u64 	%rd94, [%rd93];
	setp.eq.s64 	%p11, %rd94, 0;
	selp.u64 	%rd95, 1, 0, %p11;
	ld.global.u64 	%rd96, [%rd93+4096];
	setp.eq.s64 	%p12, %rd96, 0;
	selp.u64 	%rd97, 1, 0, %p12;
	ld.global.u64 	%rd98, [%rd93+8192];
	setp.eq.s64 	%p13, %rd98, 0;
	selp.u64 	%rd99, 1, 0, %p13;
	ld.global.u64 	%rd100, [%rd93+12288];
	setp.eq.s64 	%p14, %rd100, 0;
	selp.u64 	%rd101, 1, 0, %p14;
	ld.global.u64 	%rd102, [%rd93+16384];
	setp.eq.s64 	%p15, %rd102, 0;
	selp.u64 	%rd103, 1, 0, %p15;
	ld.global.u64 	%rd104, [%rd93+20480];
	setp.eq.s64 	%p16, %rd104, 0;
	selp.u64 	%rd105, 1, 0, %p16;
	ld.global.u64 	%rd106, [%rd93+24576];
	setp.eq.s64 	%p17, %rd106, 0;
	selp.u64 	%rd107, 1, 0, %p17;
	add.s64 	%rd108, %rd491, %rd95;
	add.s64 	%rd109, %rd108, %rd97;
	add.s64 	%rd110, %rd109, %rd99;
	add.s64 	%rd111, %rd110, %rd101;
	add.s64 	%rd112, %rd111, %rd103;
	add.s64 	%rd113, %rd112, %rd105;
	add.s64 	%rd491, %rd113, %rd107;
	sub.s64 	%rd114, %rd1, %rd479;
	setp.lt.u64 	%p18, %rd114, %rd90;
	add.s32 	%r273, %r273, 1;
	add.s64 	%rd478, %rd478, %rd90;
	sub.s32 	%r272, %r272, %r61;
	mul.wide.s32 	%rd115, %r61, 8;
	add.s64 	%rd477, %rd477, %rd115;
	@%p18 bra 	$L__BB26_42;
	bra.uni 	$L__BB26_27;
$L__BB26_29:
	setp.le.u64 	%p19, %rd1, %rd479;
	cvt.u32.u64 	%r62, %rd479;
	cvt.u32.u64 	%r63, %rd1;
	sub.s32 	%r64, %r63, %r62;
	setp.ge.s32 	%p20, %r27, %r64;
	or.pred  	%p21, %p19, %p20;
	@%p21 bra 	$L__BB26_42;
	cvt.u32.u64 	%r66, %rd37;
	cvt.u32.u64 	%r67, %rd4;
	not.b32 	%r68, %r27;
	add.s32 	%r69, %r68, %r28;
	add.s32 	%r70, %r66, %r67;
	sub.s32 	%r71, %r69, %r70;
	mul.lo.s32 	%r72, %r1, %r273;
	mad.lo.s32 	%r73, %r72, -3584, %r71;
	shr.u32 	%r74, %r73, 9;
	add.s32 	%r34, %r74, 1;
	and.b32  	%r35, %r34, 15;
	setp.lt.u32 	%p22, %r73, 7680;
	mov.u32 	%r276, %r27;
	@%p22 bra 	$L__BB26_33;
	shr.u32 	%r75, %r272, 9;
	add.s32 	%r76, %r75, 1;
	and.b32  	%r77, %r76, 16777200;
	neg.s32 	%r274, %r77;
	mov.u32 	%r276, %r27;
$L__BB26_32:
	.pragma "nounroll";
	ld.global.u64 	%rd117, [%rd477+-32768];
	setp.eq.s64 	%p23, %rd117, 0;
	selp.u64 	%rd118, 1, 0, %p23;
	add.s64 	%rd119, %rd491, %rd118;
	ld.global.u64 	%rd120, [%rd477+-28672];
	setp.eq.s64 	%p24, %rd120, 0;
	selp.u64 	%rd121, 1, 0, %p24;
	add.s64 	%rd122, %rd119, %rd121;
	ld.global.u64 	%rd123, [%rd477+-24576];
	setp.eq.s64 	%p25, %rd123, 0;
	selp.u64 	%rd124, 1, 0, %p25;
	add.s64 	%rd125, %rd122, %rd124;
	ld.global.u64 	%rd126, [%rd477+-20480];
	setp.eq.s64 	%p26, %rd126, 0;
	selp.u64 	%rd127, 1, 0, %p26;
	add.s64 	%rd128, %rd125, %rd127;
	ld.global.u64 	%rd129, [%rd477+-16384];
	setp.eq.s64 	%p27, %rd129, 0;
	selp.u64 	%rd130, 1, 0, %p27;
	add.s64 	%rd131, %rd128, %rd130;
	ld.global.u64 	%rd132, [%rd477+-12288];
	setp.eq.s64 	%p28, %rd132, 0;
	selp.u64 	%rd133, 1, 0, %p28;
	add.s64 	%rd134, %rd131, %rd133;
	ld.global.u64 	%rd135, [%rd477+-8192];
	setp.eq.s64 	%p29, %rd135, 0;
	selp.u64 	%rd136, 1, 0, %p29;
	add.s64 	%rd137, %rd134, %rd136;
	ld.global.u64 	%rd138, [%rd477+-4096];
	setp.eq.s64 	%p30, %rd138, 0;
	selp.u64 	%rd139, 1, 0, %p30;
	add.s64 	%rd140, %rd137, %rd139;
	ld.global.u64 	%rd141, [%rd477];
	setp.eq.s64 	%p31, %rd141, 0;
	selp.u64 	%rd142, 1, 0, %p31;
	add.s64 	%rd143, %rd140, %rd142;
	ld.global.u64 	%rd144, [%rd477+4096];
	setp.eq.s64 	%p32, %rd144, 0;
	selp.u64 	%rd145, 1, 0, %p32;
	add.s64 	%rd146, %rd143, %rd145;
	ld.global.u64 	%rd147, [%rd477+8192];
	setp.eq.s64 	%p33, %rd147, 0;
	selp.u64 	%rd148, 1, 0, %p33;
	add.s64 	%rd149, %rd146, %rd148;
	ld.global.u64 	%rd150, [%rd477+12288];
	setp.eq.s64 	%p34, %rd150, 0;
	selp.u64 	%rd151, 1, 0, %p34;
	add.s64 	%rd152, %rd149, %rd151;
	ld.global.u64 	%rd153, [%rd477+16384];
	setp.eq.s64 	%p35, %rd153, 0;
	selp.u64 	%rd154, 1, 0, %p35;
	add.s64 	%rd155, %rd152, %rd154;
	ld.global.u64 	%rd156, [%rd477+20480];
	setp.eq.s64 	%p36, %rd156, 0;
	selp.u64 	%rd157, 1, 0, %p36;
	add.s64 	%rd158, %rd155, %rd157;
	ld.global.u64 	%rd159, [%rd477+24576];
	setp.eq.s64 	%p37, %rd159, 0;
	selp.u64 	%rd160, 1, 0, %p37;
	add.s64 	%rd161, %rd158, %rd160;
	ld.global.u64 	%rd162, [%rd477+28672];
	setp.eq.s64 	%p38, %rd162, 0;
	selp.u64 	%rd163, 1, 0, %p38;
	add.s64 	%rd491, %rd161, %rd163;
	add.s32 	%r276, %r276, 8192;
	add.s32 	%r274, %r274, 16;
	add.s64 	%rd477, %rd477, 65536;
	setp.ne.s32 	%p39, %r274, 0;
	@%p39 bra 	$L__BB26_32;
$L__BB26_33:
	setp.eq.s32 	%p40, %r35, 0;
	@%p40 bra 	$L__BB26_42;
	and.b32  	%r42, %r34, 7;
	setp.lt.u32 	%p41, %r35, 8;
	@%p41 bra 	$L__BB26_36;
	cvt.u64.u32 	%rd165, %r276;
	add.s64 	%rd166, %rd479, %rd165;
	shl.b64 	%rd167, %rd166, 3;
	add.s64 	%rd168, %rd2, %rd167;
	ld.global.u64 	%rd169, [%rd168];
	setp.eq.s64 	%p42, %rd169, 0;
	selp.u64 	%rd170, 1, 0, %p42;
	add.s64 	%rd171, %rd491, %rd170;
	ld.global.u64 	%rd172, [%rd168+4096];
	setp.eq.s64 	%p43, %rd172, 0;
	selp.u64 	%rd173, 1, 0, %p43;
	add.s64 	%rd174, %rd171, %rd173;
	ld.global.u64 	%rd175, [%rd168+8192];
	setp.eq.s64 	%p44, %rd175, 0;
	selp.u64 	%rd176, 1, 0, %p44;
	add.s64 	%rd177, %rd174, %rd176;
	ld.global.u64 	%rd178, [%rd168+12288];
	setp.eq.s64 	%p45, %rd178, 0;
	selp.u64 	%rd179, 1, 0, %p45;
	add.s64 	%rd180, %rd177, %rd179;
	ld.global.u64 	%rd181, [%rd168+16384];
	setp.eq.s64 	%p46, %rd181, 0;
	selp.u64 	%rd182, 1, 0, %p46;
	add.s64 	%rd183, %rd180, %rd182;
	ld.global.u64 	%rd184, [%rd168+20480];
	setp.eq.s64 	%p47, %rd184, 0;
	selp.u64 	%rd185, 1, 0, %p47;
	add.s64 	%rd186, %rd183, %rd185;
	ld.global.u64 	%rd187, [%rd168+24576];
	setp.eq.s64 	%p48, %rd187, 0;
	selp.u64 	%rd188, 1, 0, %p48;
	add.s64 	%rd189, %rd186, %rd188;
	ld.global.u64 	%rd190, [%rd168+28672];
	setp.eq.s64 	%p49, %rd190, 0;
	selp.u64 	%rd191, 1, 0, %p49;
	add.s64 	%rd491, %rd189, %rd191;
	add.s32 	%r276, %r276, 4096;
$L__BB26_36:
	setp.eq.s32 	%p50, %r42, 0;
	@%p50 bra 	$L__BB26_42;
	setp.lt.u32 	%p51, %r42, 4;
	@%p51 bra 	$L__BB26_39;
	cvt.u64.u32 	%rd193, %r276;
	add.s64 	%rd194, %rd479, %rd193;
	shl.b64 	%rd195, %rd194, 3;
	add.s64 	%rd196, %rd2, %rd195;
	ld.global.u64 	%rd197, [%rd196];
	setp.eq.s64 	%p52, %rd197, 0;
	selp.u64 	%rd198, 1, 0, %p52;
	add.s64 	%rd199, %rd491, %rd198;
	ld.global.u64 	%rd200, [%rd196+4096];
	setp.eq.s64 	%p53, %rd200, 0;
	selp.u64 	%rd201, 1, 0, %p53;
	add.s64 	%rd202, %rd199, %rd201;
	ld.global.u64 	%rd203, [%rd196+8192];
	setp.eq.s64 	%p54, %rd203, 0;
	selp.u64 	%rd204, 1, 0, %p54;
	add.s64 	%rd205, %rd202, %rd204;
	ld.global.u64 	%rd206, [%rd196+12288];
	setp.eq.s64 	%p55, %rd206, 0;
	selp.u64 	%rd207, 1, 0, %p55;
	add.s64 	%rd491, %rd205, %rd207;
	add.s32 	%r276, %r276, 2048;
$L__BB26_39:
	and.b32  	%r78, %r34, 3;
	setp.eq.s32 	%p56, %r78, 0;
	@%p56 bra 	$L__BB26_42;
	cvt.u64.u32 	%rd208, %r276;
	add.s64 	%rd209, %rd208, %rd478;
	shl.b64 	%rd210, %rd209, 3;
	add.s64 	%rd489, %rd2, %rd210;
	cvt.u16.u32 	%rs1, %r272;
	shr.u16 	%rs2, %rs1, 9;
	add.s16 	%rs3, %rs2, 1;
	cvt.u32.u16 	%r79, %rs3;
	and.b32  	%r80, %r79, 3;
	neg.s32 	%r279, %r80;
$L__BB26_41:
	.pragma "nounroll";
	ld.global.u64 	%rd211, [%rd489];
	setp.eq.s64 	%p57, %rd211, 0;
	selp.u64 	%rd212, 1, 0, %p57;
	add.s64 	%rd491, %rd491, %rd212;
	add.s64 	%rd489, %rd489, 4096;
	add.s32 	%r279, %r279, 1;
	setp.ne.s32 	%p58, %r279, 0;
	@%p58 bra 	$L__BB26_41;
$L__BB26_42:
	// begin inline asm
	mov.u32 %r81, %laneid;
	// end inline asm
	mov.b64 	{%r83, %r88}, %rd491;
	mov.b32 	%r89, 1;
	mov.b32 	%r130, 31;
	mov.b32 	%r131, -1;
	// begin inline asm
	shfl.sync.down.b32 %r82, %r83, %r89, %r130, %r131;
	// end inline asm
	// begin inline asm
	shfl.sync.down.b32 %r87, %r88, %r89, %r130, %r131;
	// end inline asm
	mov.b64 	%rd213, {%r82, %r87};
	setp.gt.s32 	%p59, %r81, 30;
	selp.b64 	%rd214, 0, %rd213, %p59;
	add.s64 	%rd215, %rd214, %rd491;
	mov.b64 	{%r93, %r98}, %rd215;
	mov.b32 	%r99, 2;
	// begin inline asm
	shfl.sync.down.b32 %r92, %r93, %r99, %r130, %r131;
	// end inline asm
	// begin inline asm
	shfl.sync.down.b32 %r97, %r98, %r99, %r130, %r131;
	// end inline asm
	mov.b64 	%rd216, {%r92, %r97};
	setp.gt.s32 	%p60, %r81, 29;
	selp.b64 	%rd217, 0, %rd216, %p60;
	add.s64 	%rd218, %rd217, %rd215;
	mov.b64 	{%r103, %r108}, %rd218;
	mov.b32 	%r109, 4;
	// begin inline asm
	shfl.sync.down.b32 %r102, %r103, %r109, %r130, %r131;
	// end inline asm
	// begin inline asm
	shfl.sync.down.b32 %r107, %r108, %r109, %r130, %r131;
	// end inline asm
	mov.b64 	%rd219, {%r102, %r107};
	setp.gt.s32 	%p61, %r81, 27;
	selp.b64 	%rd220, 0, %rd219, %p61;
	add.s64 	%rd221, %rd220, %rd218;
	mov.b64 	{%r113, %r118}, %rd221;
	mov.b32 	%r119, 8;
	// begin inline asm
	shfl.sync.down.b32 %r112, %r113, %r119, %r130, %r131;
	// end inline asm
	// begin inline asm
	shfl.sync.down.b32 %r117, %r118, %r119, %r130, %r131;
	// end inline asm
	mov.b64 	%rd222, {%r112, %r117};
	setp.gt.s32 	%p62, %r81, 23;
	selp.b64 	%rd223, 0, %rd222, %p62;
	add.s64 	%rd224, %rd223, %rd221;
	mov.b64 	{%r123, %r128}, %rd224;
	mov.b32 	%r129, 16;
	// begin inline asm
	shfl.sync.down.b32 %r122, %r123, %r129, %r130, %r131;
	// end inline asm
	// begin inline asm
	shfl.sync.down.b32 %r127, %r128, %r129, %r130, %r131;
	// end inline asm
	mov.b64 	%rd225, {%r122, %r127};
	setp.gt.s32 	%p63, %r81, 15;
	selp.b64 	%rd226, 0, %rd225, %p63;
	add.s64 	%rd492, %rd226, %rd224;
	setp.ne.s32 	%p64, %r81, 0;
	@%p64 bra 	$L__BB26_44;
	shr.u32 	%r132, %r27, 2;
	and.b32  	%r133, %r132, 248;
	mov.u32 	%r134, _ZZN3cub18CUB_300001_SM_10006detail6reduce18DeviceReduceKernelINS2_10policy_hubIlyN4cuda3std3__44plusIlEEE10Policy1000EN6thrust24THRUST_300001_SM_1000_NS18transform_iteratorI7is_zeroNSD_10device_ptrIlEEllEEyS9_lNS7_10__identityEEEvT0_PT3_T1_NS0_13GridEvenShareISN_EET2_T4_E12temp_storage;
	add.s32 	%r135, %r134, %r133;
	st.shared.u64 	[%r135+16], %rd492;
$L__BB26_44:
	bar.sync 	0;
	setp.ne.s32 	%p65, %r27, 0;
	@%p65 bra 	$L__BB26_46;
	ld.shared.u64 	%rd227, [_ZZN3cub18CUB_300001_SM_10006detail6reduce18DeviceReduceKernelINS2_10policy_hubIlyN4cuda3std3__44plusIlEEE10Policy1000EN6thrust24THRUST_300001_SM_1000_NS18transform_iteratorI7is_zeroNSD_10device_ptrIlEEllEEyS9_lNS7_10__identityEEEvT0_PT3_T1_NS0_13GridEvenShareISN_EET2_T4_E12temp_storage+24];
	add.s64 	%rd228, %rd227, %rd492;
	ld.shared.u64 	%rd229, [_ZZN3cub18CUB_300001_SM_10006detail6reduce18DeviceReduceKernelINS2_10policy_hubIlyN4cuda3std3__44plusIlEEE10Policy1000EN6thrust24THRUST_300001_SM_1000_NS18transform_iteratorI7is_zeroNSD_10device_ptrIlEEllEEyS9_lNS7_10__identityEEEvT0_PT3_T1_NS0_13GridEvenShareISN_EET2_T4_E12temp_storage+32];
	add.s64 	%rd230, %rd228, %rd229;
	ld.shared.u64 	%rd231, [_ZZN3cub18CUB_300001_SM_10006detail6reduce18DeviceReduceKernelINS2_10policy_hubIlyN4cuda3std3__44plusIlEEE10Policy1000EN6thrust24THRUST_300001_SM_1000_NS18transform_iteratorI7is_zeroNSD_10device_ptrIlEEllEEyS9_lNS7_10__identityEEEvT0_PT3_T1_NS0_13GridEvenShareISN_EET2_T4_E12temp_storage+40];
	add.s64 	%rd232, %rd230, %rd231;
	ld.shared.u64 	%rd233, [_ZZN3cub18CUB_300001_SM_10006detail6reduce18DeviceReduceKernelINS2_10policy_hubIlyN4cuda3std3__44plusIlEEE10Policy1000EN6thrust24THRUST_300001_SM_1000_NS18transform_iteratorI7is_zeroNSD_10device_ptrIlEEllEEyS9_lNS7_10__identityEEEvT0_PT3_T1_NS0_13GridEvenShareISN_EET2_T4_E12temp_storage+48];
	add.s64 	%rd234, %rd232, %rd233;
	ld.shared.u64 	%rd235, [_ZZN3cub18CUB_300001_SM_10006detail6reduce18DeviceReduceKernelINS2_10policy_hubIlyN4cuda3std3__44plusIlEEE10Policy1000EN6thrust24THRUST_300001_SM_1000_NS18transform_iteratorI7is_zeroNSD_10device_ptrIlEEllEEyS9_lNS7_10__identityEEEvT0_PT3_T1_NS0_13GridEvenShareISN_EET2_T4_E12temp_storage+56];
	add.s64 	%rd236, %rd234, %rd235;
	ld.shared.u64 	%rd237, [_ZZN3cub18CUB_300001_SM_10006detail6reduce18DeviceReduceKernelINS2_10policy_hubIlyN4cuda3std3__44plusIlEEE10Policy1000EN6thrust24THRUST_300001_SM_1000_NS18transform_iteratorI7is_zeroNSD_10device_ptrIlEEllEEyS9_lNS7_10__identityEEEvT0_PT3_T1_NS0_13GridEvenShareISN_EET2_T4_E12temp_storage+64];
	add.s64 	%rd238, %rd236, %rd237;
	ld.shared.u64 	%rd239, [_ZZN3cub18CUB_300001_SM_10006detail6reduce18DeviceReduceKernelINS2_10policy_hubIlyN4cuda3std3__44plusIlEEE10Policy1000EN6thrust24THRUST_300001_SM_1000_NS18transform_iteratorI7is_zeroNSD_10device_ptrIlEEllEEyS9_lNS7_10__identityEEEvT0_PT3_T1_NS0_13GridEvenShareISN_EET2_T4_E12temp_storage+72];
	add.s64 	%rd240, %rd238, %rd239;
	ld.shared.u64 	%rd241, [_ZZN3cub18CUB_300001_SM_10006detail6reduce18DeviceReduceKernelINS2_10policy_hubIlyN4cuda3std3__44plusIlEEE10Policy1000EN6thrust24THRUST_300001_SM_1000_NS18transform_iteratorI7is_zeroNSD_10device_ptrIlEEllEEyS9_lNS7_10__identityEEEvT0_PT3_T1_NS0_13GridEvenShareISN_EET2_T4_E12temp_storage+80];
	add.s64 	%rd242, %rd240, %rd241;
	ld.shared.u64 	%rd243, [_ZZN3cub18CUB_300001_SM_10006detail6reduce18DeviceReduceKernelINS2_10policy_hubIlyN4cuda3std3__44plusIlEEE10Policy1000EN6thrust24THRUST_300001_SM_1000_NS18transform_iteratorI7is_zeroNSD_10device_ptrIlEEllEEyS9_lNS7_10__identityEEEvT0_PT3_T1_NS0_13GridEvenShareISN_EET2_T4_E12temp_storage+88];
	add.s64 	%rd244, %rd242, %rd243;
	ld.shared.u64 	%rd245, [_ZZN3cub18CUB_300001_SM_10006detail6reduce18DeviceReduceKernelINS2_10policy_hubIlyN4cuda3std3__44plusIlEEE10Policy1000EN6thrust24THRUST_300001_SM_1000_NS18transform_iteratorI7is_zeroNSD_10device_ptrIlEEllEEyS9_lNS7_10__identityEEEvT0_PT3_T1_NS0_13GridEvenShareISN_EET2_T4_E12temp_storage+96];
	add.s64 	%rd246, %rd244, %rd245;
	ld.shared.u64 	%rd247, [_ZZN3cub18CUB_300001_SM_10006detail6reduce18DeviceReduceKernelINS2_10policy_hubIlyN4cuda3std3__44plusIlEEE10Policy1000EN6thrust24THRUST_300001_SM_1000_NS18transform_iteratorI7is_zeroNSD_10device_ptrIlEEllEEyS9_lNS7_10__identityEEEvT0_PT3_T1_NS0_13GridEvenShareISN_EET2_T4_E12temp_storage+104];
	add.s64 	%rd248, %rd246, %rd247;
	ld.shared.u64 	%rd249, [_ZZN3cub18CUB_300001_SM_10006detail6reduce18DeviceReduceKernelINS2_10policy_hubIlyN4cuda3std3__44plusIlEEE10Policy1000EN6thrust24THRUST_300001_SM_1000_NS18transform_iteratorI7is_zeroNSD_10device_ptrIlEEllEEyS9_lNS7_10__identityEEEvT0_PT3_T1_NS0_13GridEvenShareISN_EET2_T4_E12temp_storage+112];
	add.s64 	%rd250, %rd248, %rd249;
	ld.shared.u64 	%rd251, [_ZZN3cub18CUB_300001_SM_10006detail6reduce18DeviceReduceKernelINS2_10policy_hubIlyN4cuda3std3__44plusIlEEE10Policy1000EN6thrust24THRUST_300001_SM_1000_NS18transform_iteratorI7is_zeroNSD_10device_ptrIlEEllEEyS9_lNS7_10__identityEEEvT0_PT3_T1_NS0_13GridEvenShareISN_EET2_T4_E12temp_storage+120];
	add.s64 	%rd252, %rd250, %rd251;
	ld.shared.u64 	%rd253, [_ZZN3cub18CUB_300001_SM_10006detail6reduce18DeviceReduceKernelINS2_10policy_hubIlyN4cuda3std3__44plusIlEEE10Policy1000EN6thrust24THRUST_300001_SM_1000_NS18transform_iteratorI7is_zeroNSD_10device_ptrIlEEllEEyS9_lNS7_10__identityEEEvT0_PT3_T1_NS0_13GridEvenShareISN_EET2_T4_E12temp_storage+128];
	add.s64 	%rd254, %rd252, %rd253;
	ld.shared.u64 	%rd255, [_ZZN3cub18CUB_300001_SM_10006detail6reduce18DeviceReduceKernelINS2_10policy_hubIlyN4cuda3std3__44plusIlEEE10Policy1000EN6thrust24THRUST_300001_SM_1000_NS18transform_iteratorI7is_zeroNSD_10device_ptrIlEEllEEyS9_lNS7_10__identityEEEvT0_PT3_T1_NS0_13GridEvenShareISN_EET2_T4_E12temp_storage+136];
	add.s64 	%rd492, %rd254, %rd255;
$L__BB26_46:
	mov.u32 	%r263, %tid.x;
	setp.ne.s32 	%p137, %r263, 0;
	@%p137 bra 	$L__BB26_48;
	ld.param.u64 	%rd465, [_ZN3cub18CUB_300001_SM_10006detail6reduce18DeviceReduceKernelINS2_10policy_hubIlyN4cuda3std3__44plusIlEEE10Policy1000EN6thrust24THRUST_300001_SM_1000_NS18transform_iteratorI7is_zeroNSD_10device_ptrIlEEllEEyS9_lNS7_10__identityEEEvT0_PT3_T1_NS0_13GridEvenShareISN_EET2_T4__param_1];
	cvta.to.global.u64 	%rd462, %rd465;
	mul.wide.u32 	%rd463, %r2, 8;
	add.s64 	%rd464, %rd462, %rd463;
	st.global.u64 	[%rd464], %rd492;
$L__BB26_48:
	ret;

}


// ===== COMPILED SASS (sm_100) =====

	.target	sm_100

	.elftype	@"ET_EXEC"


//--------------------- .note.nv.tkinfo           --------------------------
	.section	.note.nv.tkinfo,"",@"SHT_NOTE"
	.sectionflags	@"SHF_NOTE_NV_TKINFO"
	.tkinfo
        /*0018*/ 	.word	0x00000002
        /*0030*/ 	.string	""
        /*0030*/ 	.string	"ptxas"
        /*0030*/ 	.string	"Cuda compilation tools, release 13.0, V13.0.88"
        /*0030*/ 	.string	"Build cuda_13.0.r13.0/compiler.36424714_0"
        /*0030*/ 	.string	"-arch sm_100 -m 64 "



//--------------------- .note.nv.cuinfo           --------------------------
	.section	.note.nv.cuinfo,"",@"SHT_NOTE"
	.sectionflags	@"SHF_NOTE_NV_CUINFO"
        /*0018*/ 	.short	0x0002
        /*001a*/ 	.short	0x0064
        /*001c*/ 	.short	0x0082
	.zero		2


//--------------------- .nv.info                  --------------------------
	.section	.nv.info,"",@"SHT_CUDA_INFO"
	.align	4


	//----- nvinfo : EIATTR_REGCOUNT
	.align		4
        /*0000*/ 	.byte	0x04, 0x2f
        /*0002*/ 	.short	(.L_46 - .L_45)
	.align		4
.L_45:
        /*0004*/ 	.word	index@(slice_2d_1024)
        /*0008*/ 	.word	0x0000000c


	//----- nvinfo : EIATTR_FRAME_SIZE
	.align		4
.L_46:
        /*000c*/ 	.byte	0x04, 0x11
        /*000e*/ 	.short	(.L_48 - .L_47)
	.align		4
.L_47:
        /*0010*/ 	.word	index@(slice_2d_1024)
        /*0014*/ 	.word	0x00000000


	//----- nvinfo : EIATTR_REGCOUNT
	.align		4
.L_48:
        /*0018*/ 	.byte	0x04, 0x2f
        /*001a*/ 	.short	(.L_50 - .L_49)
	.align		4
.L_49:
        /*001c*/ 	.word	index@(slice_2d_1024_2)
        /*0020*/ 	.word	0x0000000c


	//----- nvinfo : EIATTR_FRAME_SIZE
	.align		4
.L_50:
        /*0024*/ 	.byte	0x04, 0x11
        /*0026*/ 	.short	(.L_52 - .L_51)
	.align		4
.L_51:
        /*0028*/ 	.word	index@(slice_2d_1024_2)
        /*002c*/ 	.word	0x00000000


	//----- nvinfo : EIATTR_REGCOUNT
	.align		4
.L_52:
        /*0030*/ 	.byte	0x04, 0x2f
        /*0032*/ 	.short	(.L_54 - .L_53)
	.align		4
.L_53:
        /*0034*/ 	.word	index@(delta2box_1)
        /*0038*/ 	.word	0x0000000f


	//----- nvinfo : EIATTR_FRAME_SIZE
	.align		4
.L_54:
        /*003c*/ 	.byte	0x04, 0x11
        /*003e*/ 	.short	(.L_56 - .L_55)
	.align		4
.L_55:
        /*0040*/ 	.word	index@(delta2box_1)
        /*0044*/ 	.word	0x00000000


	//----- nvinfo : EIATTR_REGCOUNT
	.align		4
.L_56:
        /*0048*/ 	.byte	0x04, 0x2f
        /*004a*/ 	.short	(.L_58 - .L_57)
	.align		4
.L_57:
        /*004c*/ 	.word	index@(delta2box_2)
        /*0050*/ 	.word	0x0000000b


	//----- nvinfo : EIATTR_FRAME_SIZE
	.align		4
.L_58:
        /*0054*/ 	.byte	0x04, 0x11
        /*0056*/ 	.short	(.L_60 - .L_59)
	.align		4
.L_59:
        /*0058*/ 	.word	index@(delta2box_2)
        /*005c*/ 	.word	0x00000000


	//----- nvinfo : EIATTR_REGCOUNT
	.align		4
.L_60:
        /*0060*/ 	.byte	0x04, 0x2f
        /*0062*/ 	.short	(.L_62 - .L_61)
	.align		4
.L_61:
        /*0064*/ 	.word	index@(anchor_inside_flags_1024)
        /*0068*/ 	.word	0x0000000c


	//----- nvinfo : EIATTR_FRAME_SIZE
	.align		4
.L_62:
        /*006c*/ 	.byte	0x04, 0x11
        /*006e*/ 	.short	(.L_64 - .L_63)
	.align		4
.L_63:
        /*0070*/ 	.word	index@(anchor_inside_flags_1024)
        /*0074*/ 	.word	0x00000000


	//----- nvinfo : EIATTR_REGCOUNT
	.align		4
.L_64:
        /*0078*/ 	.byte	0x04, 0x2f
        /*007a*/ 	.short	(.L_66 - .L_65)
	.align		4
.L_65:
        /*007c*/ 	.word	index@(box_overlap_1024)
        /*0080*/ 	.word	0x00000016


	//----- nvinfo : EIATTR_FRAME_SIZE
	.align		4
.L_66:
        /*0084*/ 	.byte	0x04, 0x11
        /*0086*/ 	.short	(.L_68 - .L_67)
	.align		4
.L_67:
        /*0088*/ 	.word	index@($__internal_0_$__cuda_sm3x_div_rn_noftz_f32_slowpath)
        /*008c*/ 	.word	0x00000000


	//----- nvinfo : EIATTR_FRAME_SIZE
	.align		4
.L_68:
        /*0090*/ 	.byte	0x04, 0x11
        /*0092*/ 	.short	(.L_70 - .L_69)
	.align		4
.L_69:
        /*0094*/ 	.word	index@(box_overlap_1024)
        /*0098*/ 	.word	0x00000000


	//----- nvinfo : EIATTR_REGCOUNT
	.align		4
.L_70:
        /*009c*/ 	.byte	0x04, 0x2f
        /*009e*/ 	.short	(.L_72 - .L_71)
	.align		4
.L_71:
        /*00a0*/ 	.word	index@(argmax_1024)
        /*00a4*/ 	.word	0x00000010


	//----- nvinfo : EIATTR_FRAME_SIZE
	.align		4
.L_72:
        /*00a8*/ 	.byte	0x04, 0x11
        /*00aa*/ 	.short	(.L_74 - .L_73)
	.align		4
.L_73:
        /*00ac*/ 	.word	index@(argmax_1024)
        /*00b0*/ 	.word	0x00000000


	//----- nvinfo : EIATTR_REGCOUNT
	.align		4
.L_74:
        /*00b4*/ 	.byte	0x04, 0x2f
        /*00b6*/ 	.short	(.L_76 - .L_75)
	.align		4
.L_75:
        /*00b8*/ 	.word	index@(slice_1d_1024)
        /*00bc*/ 	.word	0x0000000a


	//----- nvinfo : EIATTR_FRAME_SIZE
	.align		4
.L_76:
        /*00c0*/ 	.byte	0x04, 0x11
        /*00c2*/ 	.short	(.L_78 - .L_77)
	.align		4
.L_77:
        /*00c4*/ 	.word	index@(slice_1d_1024)
        /*00c8*/ 	.word	0x00000000


	//----- nvinfo : EIATTR_REGCOUNT
	.align		4
.L_78:
        /*00cc*/ 	.byte	0x04, 0x2f
        /*00ce*/ 	.short	(.L_80 - .L_79)
	.align		4
.L_79:
        /*00d0*/ 	.word	index@(gt_assign)
        /*00d4*/ 	.word	0x0000001a


	//----- nvinfo : EIATTR_FRAME_SIZE
	.align		4
.L_80:
        /*00d8*/ 	.byte	0x04, 0x11
        /*00da*/ 	.short	(.L_82 - .L_81)
	.align		4
.L_81:
        /*00dc*/ 	.word	index@(gt_assign)
        /*00e0*/ 	.word	0x00000000


	//----- nvinfo : EIATTR_REGCOUNT
	.align		4
.L_82:
        /*00e4*/ 	.byte	0x04, 0x2f
        /*00e6*/ 	.short	(.L_84 - .L_83)
	.align		4
.L_83:
        /*00e8*/ 	.word	index@(_ZN3cub18CUB_300001_SM_10006detail11EmptyKernelIvEEvv)
        /*00ec*/ 	.word	0x00000004


	//----- nvinfo : EIATTR_FRAME_SIZE
	.align		4
.L_84:
        /*00f0*/ 	.byte	0x04, 0x11
        /*00f2*/ 	.short	(.L_86 - .L_85)
	.align		4
.L_85:
        /*00f4*/ 	.word	index@(_ZN3cub18CUB_300001_SM_10006detail11EmptyKernelIvEEvv)
        /*00f8*/ 	.word	0x00000000


	//----- nvinfo : EIATTR_REGCOUNT
	.align		4
.L_86:
        /*00fc*/ 	.byte	0x04, 0x2f
        /*00fe*/ 	.short	(.L_88 - .L_87)
	.align		4
.L_87:
        /*0100*/ 	.word	index@(_ZN3cub18CUB_300001_SM_10006detail8for_each13static_kernelINS2_12policy_hub_t12policy_500_tElN6thrust24THRUST_300001_SM_1000_NS8cuda_cub6__fill7functorINS7_10device_ptrIlEEiEEEEvT0_T1_)
        /*0104*/ 	.word	0x00000008


	//----- nvinfo : EIATTR_FRAME_SIZE
	.align		4
.L_88:
        /*0108*/ 	.byte	0x04, 0x11
        /*010a*/ 	.short	(.L_90 - .L_89)
	.align		4
.L_89:
        /*010c*/ 	.word	index@(_ZN3cub18CUB_300001_SM_10006detail8for_each13static_kernelINS2_12policy_hub_t12policy_500_tElN6thrust24THRUST_300001_SM_1000_NS8cuda_cub6__fill7functorINS7_10device_ptrIlEEiEEEEvT0_T1_)
        /*0110*/ 	.word	0x00000000


	//----- nvinfo : EIATTR_REGCOUNT
	.align		4
.L_90:
        /*0114*/ 	.byte	0x04, 0x2f
        /*0116*/ 	.short	(.L_92 - .L_91)
	.align		4
.L_91:
        /*0118*/ 	.word	index@(_ZN3cub18CUB_300001_SM_10006detail4scan23DeviceCompactInitKernelINS0_13ScanTileStateIiLb1EEEPlEEvT_iT0_)
        /*011c*/ 	.word	0x0000000a


	//----- nvinfo : EIATTR_FRAME_SIZE
	.align		4
.L_92:
        /*0120*/ 	.byte	0x04, 0x11
        /*0122*/ 	.short	(.L_94 - .L_93)
	.align		4
.L_93:
        /*0124*/ 	.word	index@(_ZN3cub18CUB_300001_SM_10006detail4scan23DeviceCompactInitKernelINS0_13ScanTileStateIiLb1EEEPlEEvT_iT0_)
        /*0128*/ 	.word	0x00000000


	//----- nvinfo : EIATTR_REGCOUNT
	.align		4
.L_94:
        /*012c*/ 	.byte	0x04, 0x2f
        /*012e*/ 	.short	(.L_96 - .L_95)
	.align		4
.L_95:
        /*0130*/ 	.word	index@(_ZN3cub18CUB_300001_SM_10006detail6select23DeviceSelectSweepKernelINS2_10policy_hubIfhiLb0ELNS0_10SelectImplE0EE10Policy1000EN6thrust24THRUST_300001_SM_1000_NS10device_ptrIfEENSA_IhEESB_PlNS0_13ScanTileStateIiLb1EEE7is_tureNS0_8NullTypeEiNS2_19streaming_context_tIlLb1EEELS5_0EEEvT0_T1_T2_T3_T4_T5_T6_T7_iT8_NS1_7vsmem_tE)
        /*0134*/ 	.word	0x00000040


	//----- nvinfo : EIATTR_FRAME_SIZE
	.align		4
.L_96:
        /*0138*/ 	.byte	0x04, 0x11
        /*013a*/ 	.short	(.L_98 - .L_97)
	.align		4
.L_97:
        /*013c*/ 	.word	index@(_ZN3cub18CUB_300001_SM_10006detail6select23DeviceSelectSweepKernelINS2_10policy_hubIfhiLb0ELNS0_10SelectImplE0EE10Policy1000EN6thrust24THRUST_300001_SM_1000_NS10device_ptrIfEENSA_IhEESB_PlNS0_13ScanTileStateIiLb1EEE7is_tureNS0_8NullTypeEiNS2_19streaming_context_tIlLb1EEELS5_0EEEvT0_T1_T2_T3_T4_T5_T6_T7_iT8_NS1_7vsmem_tE)
        /*0140*/ 	.word	0x00000008


	//----- nvinfo : EIATTR_REGCOUNT
	.align		4
.L_98:
        /*0144*/ 	.byte	0x04, 0x2f
        /*0146*/ 	.short	(.L_100 - .L_99)
	.align		4
.L_99:
        /*0148*/ 	.word	index@(_ZN3cub18CUB_300001_SM_10006detail6reduce28DeviceReduceSingleTileKernelINS2_10policy_hubIljN4cuda3std3__44plusIlEEE10Policy1000EN6thrust24THRUST_300001_SM_1000_NS18transform_iteratorI7is_tureNSD_10device_ptrIhEEllEEPljS9_llNS7_10__identityEEEvT0_T1_T2_T3_T4_T6_)
        /*014c*/ 	.word	0x00000026


	//----- nvinfo : EIATTR_FRAME_SIZE
	.align		4
.L_100:
        /*0150*/ 	.byte	0x04, 0x11
        /*0152*/ 	.short	(.L_102 - .L_101)
	.align		4
.L_101:
        /*0154*/ 	.word	index@(_ZN3cub18CUB_300001_SM_10006detail6reduce28DeviceReduceSingleTileKernelINS2_10policy_hubIljN4cuda3std3__44plusIlEEE10Policy1000EN6thrust24THRUST_300001_SM_1000_NS18transform_iteratorI7is_tureNSD_10device_ptrIhEEllEEPljS9_llNS7_10__identityEEEvT0_T1_T2_T3_T4_T6_)
        /*0158*/ 	.word	0x00000000


	//----- nvinfo : EIATTR_REGCOUNT
	.align		4
.L_102:
        /*015c*/ 	.byte	0x04, 0x2f
        /*015e*/ 	.short	(.L_104 - .L_103)
	.align		4
.L_103:
        /*0160*/ 	.word	index@(_ZN3cub18CUB_300001_SM_10006detail6reduce18DeviceReduceKernelINS2_10policy_hubIljN4cuda3std3__44plusIlEEE10Policy1000EN6thrust24THRUST_300001_SM_1000_NS18transform_iteratorI7is_tureNSD_10device_ptrIhEEllEEjS9_lNS7_10__identityEEEvT0_PT3_T1_NS0_13GridEvenShareISN_EET2_T4_)
        /*0164*/ 	.word	0x00000020


	//----- nvinfo : EIATTR_FRAME_SIZE
	.align		4
.L_104:
        /*0168*/ 	.byte	0x04, 0x11
        /*016a*/ 	.short	(.L_106 - .L_105)
	.align		4
.L_105:
        /*016c*/ 	.word	index@(_ZN3cub18CUB_300001_SM_10006detail6reduce18DeviceReduceKernelINS2_10policy_hubIljN4cuda3std3__44plusIlEEE10Policy1000EN6thrust24THRUST_300001_SM_1000_NS18transform_iteratorI7is_tureNSD_10device_ptrIhEEllEEjS9_lNS7_10__identityEEEvT0_PT3_T1_NS0_13GridEvenShareISN_EET2_T4_)
        /*0170*/ 	.word	0x00000000


	//----- nvinfo : EIATTR_REGCOUNT
	.align		4
.L_106:
        /*0174*/ 	.byte	0x04, 0x2f
        /*0176*/ 	.short	(.L_108 - .L_107)
	.align		4
.L_107:
        /*0178*/ 	.word	index@(_ZN3cub18CUB_300001_SM_10006detail6reduce28DeviceReduceSingleTileKernelINS2_10policy_hubIljN4cuda3std3__44plusIlEEE10Policy1000EPlSC_iS9_llNS7_10__identityEEEvT0_T1_T2_T3_T4_T6_)
        /*017c*/ 	.word	0x00000030


	//----- nvinfo : EIATTR_FRAME_SIZE
	.align		4
.L_108:
        /*0180*/ 	.byte	0x04, 0x11
        /*0182*/ 	.short	(.L_110 - .L_109)
	.align		4
.L_109:
        /*0184*/ 	.word	index@(_ZN3cub18CUB_300001_SM_10006detail6reduce28DeviceReduceSingleTileKernelINS2_10policy_hubIljN4cuda3std3__44plusIlEEE10Policy1000EPlSC_iS9_llNS7_10__identityEEEvT0_T1_T2_T3_T4_T6_)
        /*0188*/ 	.word	0x00000000


	//----- nvinfo : EIATTR_REGCOUNT
	.align		4
.L_110:
        /*018c*/ 	.byte	0x04, 0x2f
        /*018e*/ 	.short	(.L_112 - .L_111)
	.align		4
.L_111:
        /*0190*/ 	.word	index@(_ZN3cub18CUB_300001_SM_10006detail6reduce28DeviceReduceSingleTileKernelINS2_10policy_hubIlyN4cuda3std3__44plusIlEEE10Policy1000EN6thrust24THRUST_300001_SM_1000_NS18transform_iteratorI7is_tureNSD_10device_ptrIhEEllEEPlyS9_llNS7_10__identityEEEvT0_T1_T2_T3_T4_T6_)
        /*0194*/ 	.word	0x00000026


	//----- nvinfo : EIATTR_FRAME_SIZE
	.align		4
.L_112:
        /*0198*/ 	.byte	0x04, 0x11
        /*019a*/ 	.short	(.L_114 - .L_113)
	.align		4
.L_113:
        /*019c*/ 	.word	index@(_ZN3cub18CUB_300001_SM_10006detail6reduce28DeviceReduceSingleTileKernelINS2_10policy_hubIlyN4cuda3std3__44plusIlEEE10Policy1000EN6thrust24THRUST_300001_SM_1000_NS18transform_iteratorI7is_tureNSD_10device_ptrIhEEllEEPlyS9_llNS7_10__identityEEEvT0_T1_T2_T3_T4_T6_)
        /*01a0*/ 	.word	0x00000000


	//----- nvinfo : EIATTR_REGCOUNT
	.align		4
.L_114:
        /*01a4*/ 	.byte	0x04, 0x2f
        /*01a6*/ 	.short	(.L_116 - .L_115)
	.align		4
.L_115:
        /*01a8*/ 	.word	index@(_ZN3cub18CUB_300001_SM_10006detail6reduce18DeviceReduceKernelINS2_10policy_hubIlyN4cuda3std3__44plusIlEEE10Policy1000EN6thrust24THRUST_300001_SM_1000_NS18transform_iteratorI7is_tureNSD_10device_ptrIhEEllEEyS9_lNS7_10__identityEEEvT0_PT3_T1_NS0_13GridEvenShareISN_EET2_T4_)
        /*01ac*/ 	.word	0x0000001f


	//----- nvinfo : EIATTR_FRAME_SIZE
	.align		4
.L_116:
        /*01b0*/ 	.byte	0x04, 0x11
        /*01b2*/ 	.short	(.L_118 - .L_117)
	.align		4
.L_117:
        /*01b4*/ 	.word	index@(_ZN3cub18CUB_300001_SM_10006detail6reduce18DeviceReduceKernelINS2_10policy_hubIlyN4cuda3std3__44plusIlEEE10Policy1000EN6thrust24THRUST_300001_SM_1000_NS18transform_iteratorI7is_tureNSD_10device_ptrIhEEllEEyS9_lNS7_10__identityEEEvT0_PT3_T1_NS0_13GridEvenShareISN_EET2_T4_)
        /*01b8*/ 	.word	0x00000000


	//----- nvinfo : EIATTR_REGCOUNT
	.align		4
.L_118:
        /*01bc*/ 	.byte	0x04, 0x2f
        /*01be*/ 	.short	(.L_120 - .L_119)
	.align		4
.L_119:
        /*01c0*/ 	.word	index@(_ZN3cub18CUB_300001_SM_10006detail6reduce28DeviceReduceSingleTileKernelINS2_10policy_hubIlyN4cuda3std3__44plusIlEEE10Policy1000EPlSC_iS9_llNS7_10__identityEEEvT0_T1_T2_T3_T4_T6_)
        /*01c4*/ 	.word	0x00000030


	//----- nvinfo : EIATTR_FRAME_SIZE
	.align		4
.L_120:
        /*01c8*/ 	.byte	0x04, 0x11
        /*01ca*/ 	.short	(.L_122 - .L_121)
	.align		4
.L_121:
        /*01cc*/ 	.word	index@(_ZN3cub18CUB_300001_SM_10006detail6reduce28DeviceReduceSingleTileKernelINS2_10policy_hubIlyN4cuda3std3__44plusIlEEE10Policy1000EPlSC_iS9_llNS7_10__identityEEEvT0_T1_T2_T3_T4_T6_)
        /*01d0*/ 	.word	0x00000000


	//----- nvinfo : EIATTR_REGCOUNT
	.align		4
.L_122:
        /*01d4*/ 	.byte	0x04, 0x2f
        /*01d6*/ 	.short	(.L_124 - .L_123)
	.align		4
.L_123:
        /*01d8*/ 	.word	index@(_ZN3cub18CUB_300001_SM_10006detail6reduce28DeviceReduceSingleTileKernelINS2_10policy_hubIljN4cuda3std3__44plusIlEEE10Policy1000EN6thrust24THRUST_300001_SM_1000_NS18transform_iteratorI6is_posNSD_10device_ptrIlEEllEEPljS9_llNS7_10__identityEEEvT0_T1_T2_T3_T4_T6_)
        /*01dc*/ 	.word	0x0000002e


	//----- nvinfo : EIATTR_FRAME_SIZE
	.align		4
.L_124:
        /*01e0*/ 	.byte	0x04, 0x11
        /*01e2*/ 	.short	(.L_126 - .L_125)
	.align		4
.L_125:
        /*01e4*/ 	.word	index@(_ZN3cub18CUB_300001_SM_10006detail6reduce28DeviceReduceSingleTileKernelINS2_10policy_hubIljN4cuda3std3__44plusIlEEE10Policy1000EN6thrust24THRUST_300001_SM_1000_NS18transform_iteratorI6is_posNSD_10device_ptrIlEEllEEPljS9_llNS7_10__identityEEEvT0_T1_T2_T3_T4_T6_)
        /*01e8*/ 	.word	0x00000000


	//----- nvinfo : EIATTR_REGCOUNT
	.align		4
.L_126:
        /*01ec*/ 	.byte	0x04, 0x2f
        /*01ee*/ 	.short	(.L_128 - .L_127)
	.align		4
.L_127:
        /*01f0*/ 	.word	index@(_ZN3cub18CUB_300001_SM_10006detail6reduce18DeviceReduceKernelINS2_10policy_hubIljN4cuda3std3__44plusIlEEE10Policy1000EN6thrust24THRUST_300001_SM_1000_NS18transform_iteratorI6is_posNSD_10device_ptrIlEEllEEjS9_lNS7_10__identityEEEvT0_PT3_T1_NS0_13GridEvenShareISN_EET2_T4_)
        /*01f4*/ 	.word	0x00000020


	//----- nvinfo : EIATTR_FRAME_SIZE
	.align		4
.L_128:
        /*01f8*/ 	.byte	0x04, 0x11
        /*01fa*/ 	.short	(.L_130 - .L_129)
	.align		4
.L_129:
        /*01fc*/ 	.word	index@(_ZN3cub18CUB_300001_SM_10006detail6reduce18DeviceReduceKernelINS2_10policy_hubIljN4cuda3std3__44plusIlEEE10Policy1000EN6thrust24THRUST_300001_SM_1000_NS18transform_iteratorI6is_posNSD_10device_ptrIlEEllEEjS9_lNS7_10__identityEEEvT0_PT3_T1_NS0_13GridEvenShareISN_EET2_T4_)
        /*0200*/ 	.word	0x00000000


	//----- nvinfo : EIATTR_REGCOUNT
	.align		4
.L_130:
        /*0204*/ 	.byte	0x04, 0x2f
        /*0206*/ 	.short	(.L_132 - .L_131)
	.align		4
.L_131:
        /*0208*/ 	.word	index@(_ZN3cub18CUB_300001_SM_10006detail6reduce28DeviceReduceSingleTileKernelINS2_10policy_hubIlyN4cuda3std3__44plusIlEEE10Policy1000EN6thrust24THRUST_300001_SM_1000_NS18transform_iteratorI6is_posNSD_10device_ptrIlEEllEEPlyS9_llNS7_10__identityEEEvT0_T1_T2_T3_T4_T6_)
        /*020c*/ 	.word	0x0000002e


	//----- nvinfo : EIATTR_FRAME_SIZE
	.align		4
.L_132:
        /*0210*/ 	.byte	0x04, 0x11
        /*0212*/ 	.short	(.L_134 - .L_133)
	.align		4
.L_133:
        /*0214*/ 	.word	index@(_ZN3cub18CUB_300001_SM_10006detail6reduce28DeviceReduceSingleTileKernelINS2_10policy_hubIlyN4cuda3std3__44plusIlEEE10Policy1000EN6thrust24THRUST_300001_SM_1000_NS18transform_iteratorI6is_posNSD_10device_ptrIlEEllEEPlyS9_llNS7_10__identityEEEvT0_T1_T2_T3_T4_T6_)
        /*0218*/ 	.word	0x00000000


	//----- nvinfo : EIATTR_REGCOUNT
	.align		4
.L_134:
        /*021c*/ 	.byte	0x04, 0x2f
        /*021e*/ 	.short	(.L_136 - .L_135)
	.align		4
.L_135:
        /*0220*/ 	.word	index@(_ZN3cub18CUB_300001_SM_10006detail6reduce18DeviceReduceKernelINS2_10policy_hubIlyN4cuda3std3__44plusIlEEE10Policy1000EN6thrust24THRUST_300001_SM_1000_NS18transform_iteratorI6is_posNSD_10device_ptrIlEEllEEyS9_lNS7_10__identityEEEvT0_PT3_T1_NS0_13GridEvenShareISN_EET2_T4_)
        /*0224*/ 	.word	0x0000001e


	//----- nvinfo : EIATTR_FRAME_SIZE
	.align		4
.L_136:
        /*0228*/ 	.byte	0x04, 0x11
        /*022a*/ 	.short	(.L_138 - .L_137)
	.align		4
.L_137:
        /*022c*/ 	.word	index@(_ZN3cub18CUB_300001_SM_10006detail6reduce18DeviceReduceKernelINS2_10policy_hubIlyN4cuda3std3__44plusIlEEE10Policy1000EN6thrust24THRUST_300001_SM_1000_NS18transform_iteratorI6is_posNSD_10device_ptrIlEEllEEyS9_lNS7_10__identityEEEvT0_PT3_T1_NS0_13GridEvenShareISN_EET2_T4_)
        /*0230*/ 	.word	0x00000000


	//----- nvinfo : EIATTR_REGCOUNT
	.align		4
.L_138:
        /*0234*/ 	.byte	0x04, 0x2f
        /*0236*/ 	.short	(.L_140 - .L_139)
	.align		4
.L_139:
        /*0238*/ 	.word	index@(_ZN3cub18CUB_300001_SM_10006detail6reduce28DeviceReduceSingleTileKernelINS2_10policy_hubIljN4cuda3std3__44plusIlEEE10Policy1000EN6thrust24THRUST_300001_SM_1000_NS18transform_iteratorI7is_zeroNSD_10device_ptrIlEEllEEPljS9_llNS7_10__identityEEEvT0_T1_T2_T3_T4_T6_)
        /*023c*/ 	.word	0x0000002e


	//----- nvinfo : EIATTR_FRAME_SIZE
	.align		4
.L_140:
        /*0240*/ 	.byte	0x04, 0x11
        /*0242*/ 	.short	(.L_142 - .L_141)
	.align		4
.L_141:
        /*0244*/ 	.word	index@(_ZN3cub18CUB_300001_SM_10006detail6reduce28DeviceReduceSingleTileKernelINS2_10policy_hubIljN4cuda3std3__44plusIlEEE10Policy1000EN6thrust24THRUST_300001_SM_1000_NS18transform_iteratorI7is_zeroNSD_10device_ptrIlEEllEEPljS9_llNS7_10__identityEEEvT0_T1_T2_T3_T4_T6_)
        /*0248*/ 	.word	0x00000000


	//----- nvinfo : EIATTR_REGCOUNT
	.align		4
.L_142:
        /*024c*/ 	.byte	0x04, 0x2f
        /*024e*/ 	.short	(.L_144 - .L_143)
	.align		4
.L_143:
        /*0250*/ 	.word	index@(_ZN3cub18CUB_300001_SM_10006detail6reduce18DeviceReduceKernelINS2_10policy_hubIljN4cuda3std3__44plusIlEEE10Policy1000EN6thrust24THRUST_300001_SM_1000_NS18transform_iteratorI7is_zeroNSD_10device_ptrIlEEllEEjS9_lNS7_10__identityEEEvT0_PT3_T1_NS0_13GridEvenShareISN_EET2_T4_)
        /*0254*/ 	.word	0x00000020


	//----- nvinfo : EIATTR_FRAME_SIZE
	.align		4
.L_144:
        /*0258*/ 	.byte	0x04, 0x11
        /*025a*/ 	.short	(.L_146 - .L_145)
	.align		4
.L_145:
        /*025c*/ 	.word	index@(_ZN3cub18CUB_300001_SM_10006detail6reduce18DeviceReduceKernelINS2_10policy_hubIljN4cuda3std3__44plusIlEEE10Policy1000EN6thrust24THRUST_300001_SM_1000_NS18transform_iteratorI7is_zeroNSD_10device_ptrIlEEllEEjS9_lNS7_10__identityEEEvT0_PT3_T1_NS0_13GridEvenShareISN_EET2_T4_)
        /*0260*/ 	.word	0x00000000


	//----- nvinfo : EIATTR_REGCOUNT
	.align		4
.L_146:
        /*0264*/ 	.byte	0x04, 0x2f
        /*0266*/ 	.short	(.L_148 - .L_147)
	.align		4
.L_147:
        /*0268*/ 	.word	index@(_ZN3cub18CUB_300001_SM_10006detail6reduce28DeviceReduceSingleTileKernelINS2_10policy_hubIlyN4cuda3std3__44plusIlEEE10Policy1000EN6thrust24THRUST_300001_SM_1000_NS18transform_iteratorI7is_zeroNSD_10device_ptrIlEEllEEPlyS9_llNS7_10__identityEEEvT0_T1_T2_T3_T4_T6_)
        /*026c*/ 	.word	0x0000002e


	//----- nvinfo : EIATTR_FRAME_SIZE
	.align		4
.L_148:
        /*0270*/ 	.byte	0x04, 0x11
        /*0272*/ 	.short	(.L_150 - .L_149)
	.align		4
.L_149:
        /*0274*/ 	.word	index@(_ZN3cub18CUB_300001_SM_10006detail6reduce28DeviceReduceSingleTileKernelINS2_10policy_hubIlyN4cuda3std3__44plusIlEEE10Policy1000EN6thrust24THRUST_300001_SM_1000_NS18transform_iteratorI7is_zeroNSD_10device_ptrIlEEllEEPlyS9_llNS7_10__identityEEEvT0_T1_T2_T3_T4_T6_)
        /*0278*/ 	.word	0x00000000


	//----- nvinfo : EIATTR_REGCOUNT
	.align		4
.L_150:
        /*027c*/ 	.byte	0x04, 0x2f
        /*027e*/ 	.short	(.L_152 - .L_151)
	.align		4
.L_151:
        /*0280*/ 	.word	index@(_ZN3cub18CUB_300001_SM_10006detail6reduce18DeviceReduceKernelINS2_10policy_hubIlyN4cuda3std3__44plusIlEEE10Policy1000EN6thrust24THRUST_300001_SM_1000_NS18transform_iteratorI7is_zeroNSD_10device_ptrIlEEllEEyS9_lNS7_10__identityEEEvT0_PT3_T1_NS0_13GridEvenShareISN_EET2_T4_)
        /*0284*/ 	.word	0x0000001e


	//----- nvinfo : EIATTR_FRAME_SIZE
	.align		4
.L_152:
        /*0288*/ 	.byte	0x04, 0x11
        /*028a*/ 	.short	(.L_154 - .L_153)
	.align		4
.L_153:
        /*028c*/ 	.word	index@(_ZN3cub18CUB_300001_SM_10006detail6reduce18DeviceReduceKernelINS2_10policy_hubIlyN4cuda3std3__44plusIlEEE10Policy1000EN6thrust24THRUST_300001_SM_1000_NS18transform_iteratorI7is_zeroNSD_10device_ptrIlEEllEEyS9_lNS7_10__identityEEEvT0_PT3_T1_NS0_13GridEvenShareISN_EET2_T4_)
        /*0290*/ 	.word	0x00000000


	//----- nvinfo : EIATTR_MIN_STACK_SIZE
	.align		4
.L_154:
        /*0294*/ 	.byte	0x04, 0x12
        /*0296*/ 	.short	(.L_156 - .L_155)
	.align		4
.L_155:
        /*0298*/ 	.word	index@(_ZN3cub18CUB_300001_SM_10006detail6reduce18DeviceReduceKernelINS2_10policy_hubIlyN4cuda3std3__44plusIlEEE10Policy1000EN6thrust24THRUST_300001_SM_1000_NS18transform_iteratorI7is_zeroNSD_10device_ptrIlEEllEEyS9_lNS7_10__identityEEEvT0_PT3_T1_NS0_13GridEvenShareISN_EET2_T4_)
        /*029c*/ 	.word	0x00000000


	//----- nvinfo : EIATTR_MIN_STACK_SIZE
	.align		4
.L_156:
        /*02a0*/ 	.byte	0x04, 0x12
        /*02a2*/ 	.short	(.L_158 - .L_157)
	.align		4
.L_157:
        /*02a4*/ 	.word	index@(_ZN3cub18CUB_300001_SM_10006detail6reduce28DeviceReduceSingleTileKernelINS2_10policy_hubIlyN4cuda3std3__44plusIlEEE10Policy1000EN6thrust24THRUST_300001_SM_1000_NS18transform_iteratorI7is_zeroNSD_10device_ptrIlEEllEEPlyS9_llNS7_10__identityEEEvT0_T1_T2_T3_T4_T6_)
        /*02a8*/ 	.word	0x00000000


	//----- nvinfo : EIATTR_MIN_STACK_SIZE
	.align		4
.L_158:
        /*02ac*/ 	.byte	0x04, 0x12
        /*02ae*/ 	.short	(.L_160 - .L_159)
	.align		4
.L_159:
        /*02b0*/ 	.word	index@(_ZN3cub18CUB_300001_SM_10006detail6reduce18DeviceReduceKernelINS2_10policy_hubIljN4cuda3std3__44plusIlEEE10Policy1000EN6thrust24THRUST_300001_SM_1000_NS18transform_iteratorI7is_zeroNSD_10device_ptrIlEEllEEjS9_lNS7_10__identityEEEvT0_PT3_T1_NS0_13GridEvenShareISN_EET2_T4_)
        /*02b4*/ 	.word	0x00000000


	//----- nvinfo : EIATTR_MIN_STACK_SIZE
	.align		4
.L_160:
        /*02b8*/ 	.byte	0x04, 0x12
        /*02ba*/ 	.short	(.L_162 - .L_161)
	.align		4
.L_161:
        /*02bc*/ 	.word	index@(_ZN3cub18CUB_300001_SM_10006detail6reduce28DeviceReduceSingleTileKernelINS2_10policy_hubIljN4cuda3std3__44plusIlEEE10Policy1000EN6thrust24THRUST_300001_SM_1000_NS18transform_iteratorI7is_zeroNSD_10device_ptrIlEEllEEPljS9_llNS7_10__identityEEEvT0_T1_T2_T3_T4_T6_)
        /*02c0*/ 	.word	0x00000000


	//----- nvinfo : EIATTR_MIN_STACK_SIZE
	.align		4
.L_162:
        /*02c4*/ 	.byte	0x04, 0x12
        /*02c6*/ 	.short	(.L_164 - .L_163)
	.align		4
.L_163:
        /*02c8*/ 	.word	index@(_ZN3cub18CUB_300001_SM_10006detail6reduce18DeviceReduceKernelINS2_10policy_hubIlyN4cuda3std3__44plusIlEEE10Policy1000EN6thrust24THRUST_300001_SM_1000_NS18transform_iteratorI6is_posNSD_10device_ptrIlEEllEEyS9_lNS7_10__identityEEEvT0_PT3_T1_NS0_13GridEvenShareISN_EET2_T4_)
        /*02cc*/ 	.word	0x00000000


	//----- nvinfo : EIATTR_MIN_STACK_SIZE
	.align		4
.L_164:
        /*02d0*/ 	.byte	0x04, 0x12
        /*02d2*/ 	.short	(.L_166 - .L_165)
	.align		4
.L_165:
        /*02d4*/ 	.word	index@(_ZN3cub18CUB_300001_SM_10006detail6reduce28DeviceReduceSingleTileKernelINS2_10policy_hubIlyN4cuda3std3__44plusIlEEE10Policy1000EN6thrust24THRUST_300001_SM_1000_NS18transform_iteratorI6is_posNSD_10device_ptrIlEEllEEPlyS9_llNS7_10__identityEEEvT0_T1_T2_T3_T4_T6_)
        /*02d8*/ 	.word	0x00000000


	//----- nvinfo : EIATTR_MIN_STACK_SIZE
	.align		4
.L_166:
        /*02dc*/ 	.byte	0x04, 0x12
        /*02de*/ 	.short	(.L_168 - .L_167)
	.align		4
.L_167:
        /*02e0*/ 	.word	index@(_ZN3cub18CUB_300001_SM_10006detail6reduce18DeviceReduceKernelINS2_10policy_hubIljN4cuda3std3__44plusIlEEE10Policy1000EN6thrust24THRUST_300001_SM_1000_NS18transform_iteratorI6is_posNSD_10device_ptrIlEEllEEjS9_lNS7_10__identityEEEvT0_PT3_T1_NS0_13GridEvenShareISN_EET2_T4_)
        /*02e4*/ 	.word	0x00000000


	//----- nvinfo : EIATTR_MIN_STACK_SIZE
	.align		4
.L_168:
        /*02e8*/ 	.byte	0x04, 0x12
        /*02ea*/ 	.short	(.L_170 - .L_169)
	.align		4
.L_169:
        /*02ec*/ 	.word	index@(_ZN3cub18CUB_300001_SM_10006detail6reduce28DeviceReduceSingleTileKernelINS2_10policy_hubIljN4cuda3std3__44plusIlEEE10Policy1000EN6thrust24THRUST_300001_SM_1000_NS18transform_iteratorI6is_posNSD_10device_ptrIlEEllEEPljS9_llNS7_10__identityEEEvT0_T1_T2_T3_T4_T6_)
        /*02f0*/ 	.word	0x00000000


	//----- nvinfo : EIATTR_MIN_STACK_SIZE
	.align		4
.L_170:
        /*02f4*/ 	.byte	0x04, 0x12
        /*02f6*/ 	.short	(.L_172 - .L_171)
	.align		4
.L_171:
        /*02f8*/ 	.word	index@(_ZN3cub18CUB_300001_SM_10006detail6reduce28DeviceReduceSingleTileKernelINS2_10policy_hubIlyN4cuda3std3__44plusIlEEE10Policy1000EPlSC_iS9_llNS7_10__identityEEEvT0_T1_T2_T3_T4_T6_)
        /*02fc*/ 	.word	0x00000000


	//----- nvinfo : EIATTR_MIN_STACK_SIZE
	.align		4
.L_172:
        /*0300*/ 	.byte	0x04, 0x12
        /*0302*/ 	.short	(.L_174 - .L_173)
	.align		4
.L_173:
        /*0304*/ 	.word	index@(_ZN3cub18CUB_300001_SM_10006detail6reduce18DeviceReduceKernelINS2_10policy_hubIlyN4cuda3std3__44plusIlEEE10Policy1000EN6thrust24THRUST_300001_SM_1000_NS18transform_iteratorI7is_tureNSD_10device_ptrIhEEllEEyS9_lNS7_10__identityEEEvT0_PT3_T1_NS0_13GridEvenShareISN_EET2_T4_)
        /*0308*/ 	.word	0x00000000


	//----- nvinfo : EIATTR_MIN_STACK_SIZE
	.align		4
.L_174:
        /*030c*/ 	.byte	0x04, 0x12
        /*030e*/ 	.short	(.L_176 - .L_175)
	.align		4
.L_175:
        /*0310*/ 	.word	index@(_ZN3cub18CUB_300001_SM_10006detail6reduce28DeviceReduceSingleTileKernelINS2_10policy_hubIlyN4cuda3std3__44plusIlEEE10Policy1000EN6thrust24THRUST_300001_SM_1000_NS18transform_iteratorI7is_tureNSD_10device_ptrIhEEllEEPlyS9_llNS7_10__identityEEEvT0_T1_T2_T3_T4_T6_)
        /*0314*/ 	.word	0x00000000


	//----- nvinfo : EIATTR_MIN_STACK_SIZE
	.align		4
.L_176:
        /*0318*/ 	.byte	0x04, 0x12
        /*031a*/ 	.short	(.L_178 - .L_177)
	.align		4
.L_177:
        /*031c*/ 	.word	index@(_ZN3cub18CUB_300001_SM_10006detail6reduce28DeviceReduceSingleTileKernelINS2_10policy_hubIljN4cuda3std3__44plusIlEEE10Policy1000EPlSC_iS9_llNS7_10__identityEEEvT0_T1_T2_T3_T4_T6_)
        /*0320*/ 	.word	0x00000000


	//----- nvinfo : EIATTR_MIN_STACK_SIZE
	.align		4
.L_178:
        /*0324*/ 	.byte	0x04, 0x12
        /*0326*/ 	.short	(.L_180 - .L_179)
	.align		4
.L_179:
        /*0328*/ 	.word	index@(_ZN3cub18CUB_300001_SM_10006detail6reduce18DeviceReduceKernelINS2_10policy_hubIljN4cuda3std3__44plusIlEEE10Policy1000EN6thrust24THRUST_300001_SM_1000_NS18transform_iteratorI7is_tureNSD_10device_ptrIhEEllEEjS9_lNS7_10__identityEEEvT0_PT3_T1_NS0_13GridEvenShareISN_EET2_T4_)
        /*032c*/ 	.word	0x00000000


	//----- nvinfo : EIATTR_MIN_STACK_SIZE
	.align		4
.L_180:
        /*0330*/ 	.byte	0x04, 0x12
        /*0332*/ 	.short	(.L_182 - .L_181)
	.align		4
.L_181:
        /*0334*/ 	.word	index@(_ZN3cub18CUB_300001_SM_10006detail6reduce28DeviceReduceSingleTileKernelINS2_10policy_hubIljN4cuda3std3__44plusIlEEE10Policy1000EN6thrust24THRUST_300001_SM_1000_NS18transform_iteratorI7is_tureNSD_10device_ptrIhEEllEEPljS9_llNS7_10__identityEEEvT0_T1_T2_T3_T4_T6_)
        /*0338*/ 	.word	0x00000000


	//----- nvinfo : EIATTR_MIN_STACK_SIZE
	.align		4
.L_182:
        /*033c*/ 	.byte	0x04, 0x12
        /*033e*/ 	.short	(.L_184 - .L_183)
	.align		4
.L_183:
        /*0340*/ 	.word	index@(_ZN3cub18CUB_300001_SM_10006detail6select23DeviceSelectSweepKernelINS2_10policy_hubIfhiLb0ELNS0_10SelectImplE0EE10Policy1000EN6thrust24THRUST_300001_SM_1000_NS10device_ptrIfEENSA_IhEESB_PlNS0_13ScanTileStateIiLb1EEE7is_tureNS0_8NullTypeEiNS2_19streaming_context_tIlLb1EEELS5_0EEEvT0_T1_T2_T3_T4_T5_T6_T7_iT8_NS1_7vsmem_tE)
        /*0344*/ 	.word	0x00000008


	//----- nvinfo : EIATTR_MIN_STACK_SIZE
	.align		4
.L_184:
        /*0348*/ 	.byte	0x04, 0x12
        /*034a*/ 	.short	(.L_186 - .L_185)
	.align		4
.L_185:
        /*034c*/ 	.word	index@(_ZN3cub18CUB_300001_SM_10006detail4scan23DeviceCompactInitKernelINS0_13ScanTileStateIiLb1EEEPlEEvT_iT0_)
        /*0350*/ 	.word	0x00000000


	//----- nvinfo : EIATTR_MIN_STACK_SIZE
	.align		4
.L_186:
        /*0354*/ 	.byte	0x04, 0x12
        /*0356*/ 	.short	(.L_188 - .L_187)
	.align		4
.L_187:
        /*0358*/ 	.word	index@(_ZN3cub18CUB_300001_SM_10006detail8for_each13static_kernelINS2_12policy_hub_t12policy_500_tElN6thrust24THRUST_300001_SM_1000_NS8cuda_cub6__fill7functorINS7_10device_ptrIlEEiEEEEvT0_T1_)
        /*035c*/ 	.word	0x00000000


	//----- nvinfo : EIATTR_MIN_STACK_SIZE
	.align		4
.L_188:
        /*0360*/ 	.byte	0x04, 0x12
        /*0362*/ 	.short	(.L_190 - .L_189)
	.align		4
.L_189:
        /*0364*/ 	.word	index@(_ZN3cub18CUB_300001_SM_10006detail11EmptyKernelIvEEvv)
        /*0368*/ 	.word	0x00000000


	//----- nvinfo : EIATTR_MIN_STACK_SIZE
	.align		4
.L_190:
        /*036c*/ 	.byte	0x04, 0x12
        /*036e*/ 	.short	(.L_192 - .L_191)
	.align		4
.L_191:
        /*0370*/ 	.word	index@(gt_assign)
        /*0374*/ 	.word	0x00000000


	//----- nvinfo : EIATTR_MIN_STACK_SIZE
	.align		4
.L_192:
        /*0378*/ 	.byte	0x04, 0x12
        /*037a*/ 	.short	(.L_194 - .L_193)
	.align		4
.L_193:
        /*037c*/ 	.word	index@(slice_1d_1024)
        /*0380*/ 	.word	0x00000000


	//----- nvinfo : EIATTR_MIN_STACK_SIZE
	.align		4
.L_194:
        /*0384*/ 	.byte	0x04, 0x12
        /*0386*/ 	.short	(.L_196 - .L_195)
	.align		4
.L_195:
        /*0388*/ 	.word	index@(argmax_1024)
        /*038c*/ 	.word	0x00000000


	//----- nvinfo : EIATTR_MIN_STACK_SIZE
	.align		4
.L_196:
        /*0390*/ 	.byte	0x04, 0x12
        /*0392*/ 	.short	(.L_198 - .L_197)
	.align		4
.L_197:
        /*0394*/ 	.word	index@(box_overlap_1024)
        /*0398*/ 	.word	0x00000000


	//----- nvinfo : EIATTR_MIN_STACK_SIZE
	.align		4
.L_198:
        /*039c*/ 	.byte	0x04, 0x12
        /*039e*/ 	.short	(.L_200 - .L_199)
	.align		4
.L_199:
        /*03a0*/ 	.word	index@(anchor_inside_flags_1024)
        /*03a4*/ 	.word	0x00000000


	//----- nvinfo : EIATTR_MIN_STACK_SIZE
	.align		4
.L_200:
        /*03a8*/ 	.byte	0x04, 0x12
        /*03aa*/ 	.short	(.L_202 - .L_201)
	.align		4
.L_201:
        /*03ac*/ 	.word	index@(delta2box_2)
        /*03b0*/ 	.word	0x00000000


	//----- nvinfo : EIATTR_MIN_STACK_SIZE
	.align		4
.L_202:
        /*03b4*/ 	.byte	0x04, 0x12
        /*03b6*/ 	.short	(.L_204 - .L_203)
	.align		4
.L_203:
        /*03b8*/ 	.word	index@(delta2box_1)
        /*03bc*/ 	.word	0x00000000


	//----- nvinfo : EIATTR_MIN_STACK_SIZE
	.align		4
.L_204:
        /*03c0*/ 	.byte	0x04, 0x12
        /*03c2*/ 	.short	(.L_206 - .L_205)
	.align		4
.L_205:
        /*03c4*/ 	.word	index@(slice_2d_1024_2)
        /*03c8*/ 	.word	0x00000000


	//----- nvinfo : EIATTR_MIN_STACK_SIZE
	.align		4
.L_206:
        /*03cc*/ 	.byte	0x04, 0x12
        /*03ce*/ 	.short	(.L_208 - .L_207)
	.align		4
.L_207:
        /*03d0*/ 	.word	index@(slice_2d_1024)
        /*03d4*/ 	.word	0x00000000
.L_208:


//--------------------- .nv.compat                --------------------------
	.section	.nv.compat,"",@"SHT_CUDA_COMPAT_INFO"
	.align	4
        /*0000*/ 	.byte	0x02, 0x09, 0x00, 0x00, 0x02, 0x02, 0x01, 0x00, 0x02, 0x05, 0x05, 0x00, 0x03, 0x07, 0x01, 0x01
        /*0010*/ 	.byte	0x02, 0x03, 0x00, 0x00, 0x02, 0x06, 0x01, 0x00, 0x04, 0x0b, 0x08, 0x00, 0x01, 0x00, 0x00, 0x00
        /*0020*/ 	.byte	0x00, 0x00, 0x00, 0x00


//--------------------- .nv.info._ZN3cub18CUB_300001_SM_10006detail6reduce18DeviceReduceKernelINS2_10policy_hubIlyN4cuda3std3__44plusIlEEE10Policy1000EN6thrust24THRUST_300001_SM_1000_NS18transform_iteratorI7is_zeroNSD_10device_ptrIlEEllEEyS9_lNS7_10__identityEEEvT0_PT3_T1_NS0_13GridEvenShareISN_EET2_T4_ --------------------------
	.section	.nv.info._ZN3cub18CUB_300001_SM_10006detail6reduce18DeviceReduceKernelINS2_10policy_hubIlyN4cuda3std3__44plusIlEEE10Policy1000EN6thrust24THRUST_300001_SM_1000_NS18transform_iteratorI7is_zeroNSD_10device_ptrIlEEllEEyS9_lNS7_10__identityEEEvT0_PT3_T1_NS0_13GridEvenShareISN_EET2_T4_,"",@"SHT_CUDA_INFO"
	.sectionflags	@""
	.align	4


	//----- nvinfo : EIATTR_CUDA_API_VERSION
	.align		4
        /*0000*/ 	.byte	0x04, 0x37
        /*0002*/ 	.short	(.L_210 - .L_209)
.L_209:
        /*0004*/ 	.word	0x00000082


	//----- nvinfo : EIATTR_KPARAM_INFO
	.align		4
.L_210:
        /*0008*/ 	.byte	0x04, 0x17
        /*000a*/ 	.short	(.L_212 - .L_211)
.L_211:
        /*000c*/ 	.word	0x00000000
        /*0010*/ 	.short	0x0005
        /*0012*/ 	.short	0x0069
        /*0014*/ 	.byte	0x00, 0xf0, 0x05, 0x00


	//----- nvinfo : EIATTR_KPARAM_INFO
	.align		4
.L_212:
        /*0018*/ 	.byte	0x04, 0x17
        /*001a*/ 	.short	(.L_214 - .L_213)
.L_213:
        /*001c*/ 	.word	0x00000000
        /*0020*/ 	.short	0x0004
        /*0022*/ 	.short	0x0068
        /*0024*/ 	.byte	0x00, 0xf0, 0x05, 0x00


	//----- nvinfo : EIATTR_KPARAM_INFO
	.align		4
.L_214:
        /*0028*/ 	.byte	0x04, 0x17
        /*002a*/ 	.short	(.L_216 - .L_215)
.L_215:
        /*002c*/ 	.word	0x00000000
        /*0030*/ 	.short	0x0003
        /*0032*/ 	.short	0x0020
        /*0034*/ 	.byte	0x00, 0xf0, 0x21, 0x01


	//----- nvinfo : EIATTR_KPARAM_INFO
	.align		4
.L_216:
        /*0038*/ 	.byte	0x04, 0x17
        /*003a*/ 	.short	(.L_218 - .L_217)
.L_217:
        /*003c*/ 	.word	0x00000000
        /*0040*/ 	.short	0x0002
        /*0042*/ 	.short	0x0018
        /*0044*/ 	.byte	0x00, 0xf0, 0x21, 0x00


	//----- nvinfo : EIATTR_KPARAM_INFO
	.align		4
.L_218:
        /*0048*/ 	.byte	0x04, 0x17
        /*004a*/ 	.short	(.L_220 - .L_219)
.L_219:
        /*004c*/ 	.word	0x00000000
        /*0050*/ 	.short	0x0001
        /*0052*/ 	.short	0x0010
        /*0054*/ 	.byte	0x00, 0xf5, 0x21, 0x00


	//----- nvinfo : EIATTR_KPARAM_INFO
	.align		4
.L_220:
        /*0058*/ 	.byte	0x04, 0x17
        /*005a*/ 	.short	(.L_222 - .L_221)
.L_221:
        /*005c*/ 	.word	0x00000000
        /*0060*/ 	.short	0x0000
        /*0062*/ 	.short	0x0000
        /*0064*/ 	.byte	0x00, 0xf0, 0x41, 0x00


	//----- nvinfo : EIATTR_SPARSE_MMA_MASK
	.align		4
.L_222:
        /*0068*/ 	.byte	0x03, 0x50
        /*006a*/ 	.short	0x0000


	//----- nvinfo : EIATTR_MAXREG_COUNT
	.align		4
        /*006c*/ 	.byte	0x03, 0x1b
        /*006e*/ 	.short	0x0080


	//----- nvinfo : EIATTR_NUM_BARRIERS
	.align		4
        /*0070*/ 	.byte	0x02, 0x4c
        /*0072*/ 	.byte	0x01
	.zero		1


	//----- nvinfo : EIATTR_MERCURY_ISA_VERSION
	.align		4
        /*0074*/ 	.byte	0x03, 0x5f
        /*0076*/ 	.short	0x0101


	//----- nvinfo : EIATTR_COOP_GROUP_MASK_REGIDS
	.align		4
        /*0078*/ 	.byte	0x04, 0x29
        /*007a*/ 	.short	(.L_224 - .L_223)


	//   ....[0]....
.L_223:
        /*007c*/ 	.word	0xffffffff


	//   ....[1]....
        /*0080*/ 	.word	0xffffffff


	//   ....[2]....
        /*0084*/ 	.word	0xffffffff


	//   ....[3]....
        /*0088*/ 	.word	0xffffffff


	//   ....[4]....
        /*008c*/ 	.word	0xffffffff


	//   ....[5]....
        /*0090*/ 	.word	0xffffffff


	//   ....[6]....
        /*0094*/ 	.word	0xffffffff


	//   ....[7]....
        /*0098*/ 	.word	0xffffffff


	//   ....[8]....
        /*009c*/ 	.word	0xffffffff


	//   ....[9]....
        /*00a0*/ 	.word	0xffffffff


	//   ....[10]....
        /*00a4*/ 	.word	0xffffffff


	//   ....[11]....
        /*00a8*/ 	.word	0xffffffff


	//   ....[12]....
        /*00ac*/ 	.word	0xffffffff


	//   ....[13]....
        /*00b0*/ 	.word	0xffffffff


	//   ....[14]....
        /*00b4*/ 	.word	0xffffffff


	//   ....[15]....
        /*00b8*/ 	.word	0xffffffff


	//   ....[16]....
        /*00bc*/ 	.word	0xffffffff


	//   ....[17]....
        /*00c0*/ 	.word	0xffffffff


	//   ....[18]....
        /*00c4*/ 	.word	0xffffffff


	//   ....[19]....
        /*00c8*/ 	.word	0xffffffff


	//   ....[20]....
        /*00cc*/ 	.word	0xffffffff


	//   ....[21]....
        /*00d0*/ 	.word	0xffffffff


	//   ....[22]....
        /*00d4*/ 	.word	0xffffffff


	//   ....[23]....
        /*00d8*/ 	.word	0xffffffff


	//   ....[24]....
        /*00dc*/ 	.word	0xffffffff


	//   ....[25]....
        /*00e0*/ 	.word	0xffffffff


	//   ....[26]....
        /*00e4*/ 	.word	0xffffffff


	//   ....[27]....
        /*00e8*/ 	.word	0xffffffff


	//   ....[28]....
        /*00ec*/ 	.word	0xffffffff


	//   ....[29]....
        /*00f0*/ 	.word	0xffffffff


	//----- nvinfo : EIATTR_COOP_GROUP_INSTR_OFFSETS
	.align		4
.L_224:
        /*00f4*/ 	.byte	0x04, 0x28
        /*00f6*/ 	.short	(.L_226 - .L_225)


	//   ....[0]....
.L_225:
        /*00f8*/ 	.word	0x00000f70


	//   ....[1]....
        /*00fc*/ 	.word	0x00000f80


	//   ....[2]....
        /*0100*/ 	.word	0x00000fe0


	//   ....[3]....
        /*0104*/ 	.word	0x00001000


	//   ....[4]....
        /*0108*/ 	.word	0x00001050


	//   ....[5]....
        /*010c*/ 	.word	0x00001070


	//   ....[6]....
        /*0110*/ 	.word	0x000010b0


	//   ....[7]....
        /*0114*/ 	.word	0x000010f0


	//   ....[8]....
        /*0118*/ 	.word	0x00001160


	//   ....[9]....
        /*011c*/ 	.word	0x00001190


	//   ....[10]....
        /*0120*/ 	.word	0x00001490


	//   ....[11]....
        /*0124*/ 	.word	0x000014a0


	//   ....[12]....
        /*0128*/ 	.word	0x00001540


	//   ....[13]....
        /*012c*/ 	.word	0x00001550


	//   ....[14]....
        /*0130*/ 	.word	0x00001590


	//   ....[15]....
        /*0134*/ 	.word	0x000015c0


	//   ....[16]....
        /*0138*/ 	.word	0x00001620


	//   ....[17]....
        /*013c*/ 	.word	0x00001670


	//   ....[18]....
        /*0140*/ 	.word	0x000016b0


	//   ....[19]....
        /*0144*/ 	.word	0x00001700


	//   ....[20]....
        /*0148*/ 	.word	0x00003200


	//   ....[21]....
        /*014c*/ 	.word	0x00003210


	//   ....[22]....
        /*0150*/ 	.word	0x00003290


	//   ....[23]....
        /*0154*/ 	.word	0x000032a0


	//   ....[24]....
        /*0158*/ 	.word	0x00003300


	//   ....[25]....
        /*015c*/ 	.word	0x00003320


	//   ....[26]....
        /*0160*/ 	.word	0x00003360


	//   ....[27]....
        /*0164*/ 	.word	0x00003390


	//   ....[28]....
        /*0168*/ 	.word	0x000033e0


	//   ....[29]....
        /*016c*/ 	.word	0x00003430


	//----- nvinfo : EIATTR_VRC_CTA_INIT_COUNT
	.align		4
.L_226:
        /*0170*/ 	.byte	0x02, 0x4a
	.zero		1
	.zero		1


	//----- nvinfo : EIATTR_EXIT_INSTR_OFFSETS
	.align		4
        /*0174*/ 	.byte	0x04, 0x1c
        /*0176*/ 	.short	(.L_228 - .L_227)


	//   ....[0]....
.L_227:
        /*0178*/ 	.word	0x000036c0


	//   ....[1]....
        /*017c*/ 	.word	0x00003730


	//----- nvinfo : EIATTR_MAX_THREADS
	.align		4
.L_228:
        /*0180*/ 	.byte	0x04, 0x05
        /*0182*/ 	.short	(.L_230 - .L_229)
.L_229:
        /*0184*/ 	.word	0x00000200
        /*0188*/ 	.word	0x00000001
        /*018c*/ 	.word	0x00000001


	//----- nvinfo : EIATTR_CRS_STACK_SIZE
	.align		4
.L_230:
        /*0190*/ 	.byte	0x04, 0x1e
        /*0192*/ 	.short	(.L_232 - .L_231)
.L_231:
        /*0194*/ 	.word	0x00000000


	//----- nvinfo : EIATTR_CBANK_PARAM_SIZE
	.align		4
.L_232:
        /*0198*/ 	.byte	0x03, 0x19
        /*019a*/ 	.short	0x006a


	//----- nvinfo : EIATTR_PARAM_CBANK
	.align		4
        /*019c*/ 	.byte	0x04, 0x0a
        /*019e*/ 	.short	(.L_234 - .L_233)
	.align		4
.L_233:
        /*01a0*/ 	.word	index@(.nv.constant0._ZN3cub18CUB_300001_SM_10006detail6reduce18DeviceReduceKernelINS2_10policy_hubIlyN4cuda3std3__44plusIlEEE10Policy1000EN6thrust24THRUST_300001_SM_1000_NS18transform_iteratorI7is_zeroNSD_10device_ptrIlEEllEEyS9_lNS7_10__identityEEEvT0_PT3_T1_NS0_13GridEvenShareISN_EET2_T4_)
        /*01a4*/ 	.short	0x0380
        /*01a6*/ 	.short	0x006a


	//----- nvinfo : EIATTR_SW_WAR
	.align		4
.L_234:
        /*01a8*/ 	.byte	0x04, 0x36
        /*01aa*/ 	.short	(.L_236 - .L_235)
.L_235:
        /*01ac*/ 	.word	0x00000008
.L_236:


//--------------------- .nv.info._ZN3cub18CUB_300001_SM_10006detail6reduce28DeviceReduceSingleTileKernelINS2_10policy_hubIlyN4cuda3std3__44plusIlEEE10Policy1000EN6thrust24THRUST_300001_SM_1000_NS18transform_iteratorI7is_zeroNSD_10device_ptrIlEEllEEPlyS9_llNS7_10__identityEEEvT0_T1_T2_T3_T4_T6_ --------------------------
	.section	.nv.info._ZN3cub18CUB_300001_SM_10006detail6reduce28DeviceReduceSingleTileKernelINS2_10policy_hubIlyN4cuda3std3__44plusIlEEE10Policy1000EN6thrust24THRUST_300001_SM_1000_NS18transform_iteratorI7is_zeroNSD_10device_ptrIlEEllEEPlyS9_llNS7_10__identityEEEvT0_T1_T2_T3_T4_T6_,"",@"SHT_CUDA_INFO"
	.sectionflags	@""
	.align	4


	//----- nvinfo : EIATTR_CUDA_API_VERSION
	.align		4
        /*0000*/ 	.byte	0x04, 0x37
        /*0002*/ 	.short	(.L_238 - .L_237)
.L_237:
        /*0004*/ 	.word	0x00000082


	//----- nvinfo : EIATTR_KPARAM_INFO
	.align		4
.L_238:
        /*0008*/ 	.byte	0x04, 0x17
        /*000a*/ 	.short	(.L_240 - .L_239)
.L_239:
        /*000c*/ 	.word	0x00000000
        /*0010*/ 	.short	0x0005
        /*0012*/ 	.short	0x0030
        /*0014*/ 	.byte	0x00, 0xf0, 0x05, 0x00


	//----- nvinfo : EIATTR_KPARAM_INFO
	.align		4
.L_240:
        /*0018*/ 	.byte	0x04, 0x17
        /*001a*/ 	.short	(.L_242 - .L_241)
.L_241:
        /*001c*/ 	.word	0x00000000
        /*0020*/ 	.short	0x0004
        /*0022*/ 	.short	0x0028
        /*0024*/ 	.byte	0x00, 0xf0, 0x21, 0x00


	//----- nvinfo : EIATTR_KPARAM_INFO
	.align		4
.L_242:
        /*0028*/ 	.byte	0x04, 0x17
        /*002a*/ 	.short	(.L_244 - .L_243)
.L_243:
        /*002c*/ 	.word	0x00000000
        /*0030*/ 	.short	0x0003
        /*0032*/ 	.short	0x0020
        /*0034*/ 	.byte	0x00, 0xf0, 0x05, 0x00


	//----- nvinfo : EIATTR_KPARAM_INFO
	.align		4
.L_244:
        /*0038*/ 	.byte	0x04, 0x17
        /*003a*/ 	.short	(.L_246 - .L_245)
.L_245:
        /*003c*/ 	.word	0x00000000
        /*0040*/ 	.short	0x0002
        /*0042*/ 	.short	0x0018
        /*0044*/ 	.byte	0x00, 0xf0, 0x21, 0x00


	//----- nvinfo : EIATTR_KPARAM_INFO
	.align		4
.L_246:
        /*0048*/ 	.byte	0x04, 0x17
        /*004a*/ 	.short	(.L_248 - .L_247)
.L_247:
        /*004c*/ 	.word	0x00000000
        /*0050*/ 	.short	0x0001
        /*0052*/ 	.short	0x0010
        /*0054*/ 	.byte	0x00, 0xf5, 0x21, 0x00


	//----- nvinfo : EIATTR_KPARAM_INFO
	.align		4
.L_248:
        /*0058*/ 	.byte	0x04, 0x17
        /*005a*/ 	.short	(.L_250 - .L_249)
.L_249:
        /*005c*/ 	.word	0x00000000
        /*0060*/ 	.short	0x0000
        /*0062*/ 	.short	0x0000
        /*0064*/ 	.byte	0x00, 0xf0, 0x41, 0x00


	//----- nvinfo : EIATTR_SPARSE_MMA_MASK
	.align		4
.L_250:
        /*0068*/ 	.byte	0x03, 0x50
        /*006a*/ 	.short	0x0000


	//----- nvinfo : EIATTR_MAXREG_COUNT
	.align		4
        /*006c*/ 	.byte	0x03, 0x1b
        /*006e*/ 	.short	0x0080


	//----- nvinfo : EIATTR_NUM_BARRIERS
	.align		4
        /*0070*/ 	.byte	0x02, 0x4c
        /*0072*/ 	.byte	0x01
	.zero		1


	//----- nvinfo : EIATTR_MERCURY_ISA_VERSION
	.align		4
        /*0074*/ 	.byte	0x03, 0x5f
        /*0076*/ 	.short	0x0101


	//----- nvinfo : EIATTR_COOP_GROUP_MASK_REGIDS
	.align		4
        /*0078*/ 	.byte	0x04, 0x29
        /*007a*/ 	.short	(.L_252 - .L_251)


	//   ....[0]....
.L_251:
        /*007c*/ 	.word	0xffffffff


	//   ....[1]....
        /*0080*/ 	.word	0xffffffff


	//   ....[2]....
        /*0084*/ 	.word	0xffffffff


	//   ....[3]....
        /*0088*/ 	.word	0xffffffff


	//   ....[4]....
        /*008c*/ 	.word	0xffffffff


	//   ....[5]....
        /*0090*/ 	.word	0xffffffff


	//   ....[6]....
        /*0094*/ 	.word	0xffffffff


	//   ....[7]....
        /*0098*/ 	.word	0xffffffff


	//   ....[8]....
        /*009c*/ 	.word	0xffffffff


	//   ....[9]....
        /*00a0*/ 	.word	0xffffffff


	//   ....[10]....
        /*00a4*/ 	.word	0xffffffff


	//   ....[11]....
        /*00a8*/ 	.word	0xffffffff


	//   ....[12]....
        /*00ac*/ 	.word	0xffffffff


	//   ....[13]....
        /*00b0*/ 	.word	0xffffffff


	//   ....[14]....
        /*00b4*/ 	.word	0xffffffff


	//   ....[15]....
        /*00b8*/ 	.word	0xffffffff


	//   ....[16]....
        /*00bc*/ 	.word	0xffffffff


	//   ....[17]....
        /*00c0*/ 	.word	0xffffffff


	//   ....[18]....
        /*00c4*/ 	.word	0xffffffff


	//   ....[19]....
        /*00c8*/ 	.word	0xffffffff


	//   ....[20]....
        /*00cc*/ 	.word	0xffffffff


	//   ....[21]....
        /*00d0*/ 	.word	0xffffffff


	//   ....[22]....
        /*00d4*/ 	.word	0xffffffff


	//   ....[23]....
        /*00d8*/ 	.word	0xffffffff


	//   ....[24]....
        /*00dc*/ 	.word	0xffffffff


	//   ....[25]....
        /*00e0*/ 	.word	0xffffffff


	//   ....[26]....
        /*00e4*/ 	.word	0xffffffff


	//   ....[27]....
        /*00e8*/ 	.word	0xffffffff


	//   ....[28]....
        /*00ec*/ 	.word	0xffffffff


	//   ....[29]....
        /*00f0*/ 	.word	0xffffffff


	//----- nvinfo : EIATTR_COOP_GROUP_INSTR_OFFSETS
	.align		4
.L_252:
        /*00f4*/ 	.byte	0x04, 0x28
        /*00f6*/ 	.short	(.L_254 - .L_253)


	//   ....[0]....
.L_253:
        /*00f8*/ 	.word	0x00000ee0


	//   ....[1]....
        /*00fc*/ 	.word	0x00000ef0


	//   ....[2]....
        /*0100*/ 	.word	0x00000f50


	//   ....[3]....
        /*0104*/ 	.word	0x00000f70


	//   ....[4]....
        /*0108*/ 	.word	0x00000fc0


	//   ....[5]....
        /*010c*/ 	.word	0x00000fe0


	//   ....[6]....
        /*0110*/ 	.word	0x00001020


	//   ....[7]....
        /*0114*/ 	.word	0x00001060


	//   ....[8]....
        /*0118*/ 	.word	0x000010c0


	//   ....[9]....
        /*011c*/ 	.word	0x000010f0


	//   ....[10]....
        /*0120*/ 	.word	0x00001400


	//   ....[11]....
        /*0124*/ 	.word	0x00001410


	//   ....[12]....
        /*0128*/ 	.word	0x000014a0


	//   ....[13]....
        /*012c*/ 	.word	0x000014d0


	//   ....[14]....
        /*0130*/ 	.word	0x00001520


	//   ....[15]....
        /*0134*/ 	.word	0x00001550


	//   ....[16]....
        /*0138*/ 	.word	0x00001590


	//   ....[17]....
        /*013c*/ 	.word	0x000015c0


	//   ....[18]....
        /*0140*/ 	.word	0x00001600


	//   ....[19]....
        /*0144*/ 	.word	0x00001640


	//   ....[20]....
        /*0148*/ 	.word	0x00003050


	//   ....[21]....
        /*014c*/ 	.word	0x00003060


	//   ....[22]....
        /*0150*/ 	.word	0x000030e0


	//   ....[23]....
        /*0154*/ 	.word	0x000030f0


	//   ....[24]....
        /*0158*/ 	.word	0x00003150


	//   ....[25]....
        /*015c*/ 	.word	0x00003170


	//   ....[26]....
        /*0160*/ 	.word	0x000031b0


	//   ....[27]....
        /*0164*/ 	.word	0x000031e0


	//   ....[28]....
        /*0168*/ 	.word	0x00003230


	//   ....[29]....
        /*016c*/ 	.word	0x00003280


	//----- nvinfo : EIATTR_VRC_CTA_INIT_COUNT
	.align		4
.L_254:
        /*0170*/ 	.byte	0x02, 0x4a
	.zero		1
	.zero		1


	//----- nvinfo : EIATTR_EXIT_INSTR_OFFSETS
	.align		4
        /*0174*/ 	.byte	0x04, 0x1c
        /*0176*/ 	.short	(.L_256 - .L_255)


	//   ....[0]....
.L_255:
        /*0178*/ 	.word	0x000000a0


	//   ....[1]....
        /*017c*/ 	.word	0x000000e0


	//   ....[2]....
        /*0180*/ 	.word	0x000034f0


	//   ....[3]....
        /*0184*/ 	.word	0x00003550


	//----- nvinfo : EIATTR_MAX_THREADS
	.align		4
.L_256:
        /*0188*/ 	.byte	0x04, 0x05
        /*018a*/ 	.short	(.L_258 - .L_257)
.L_257:
        /*018c*/ 	.word	0x00000200
        /*0190*/ 	.word	0x00000001
        /*0194*/ 	.word	0x00000001


	//----- nvinfo : EIATTR_CRS_STACK_SIZE
	.align		4
.L_258:
        /*0198*/ 	.byte	0x04, 0x1e
        /*019a*/ 	.short	(.L_260 - .L_259)
.L_259:
        /*019c*/ 	.word	0x00000000


	//----- nvinfo : EIATTR_CBANK_PARAM_SIZE
	.align		4
.L_260:
        /*01a0*/ 	.byte	0x03, 0x19
        /*01a2*/ 	.short	0x0031


	//----- nvinfo : EIATTR_PARAM_CBANK
	.align		4
        /*01a4*/ 	.byte	0x04, 0x0a
        /*01a6*/ 	.short	(.L_262 - .L_261)
	.align		4
.L_261:
        /*01a8*/ 	.word	index@(.nv.constant0._ZN3cub18CUB_300001_SM_10006detail6reduce28DeviceReduceSingleTileKernelINS2_10policy_hubIlyN4cuda3std3__44plusIlEEE10Policy1000EN6thrust24THRUST_300001_SM_1000_NS18transform_iteratorI7is_zeroNSD_10device_ptrIlEEllEEPlyS9_llNS7_10__identityEEEvT0_T1_T2_T3_T4_T6_)
        /*01ac*/ 	.short	0x0380
        /*01ae*/ 	.short	0x0031


	//----- nvinfo : EIATTR_SW_WAR
	.align		4
.L_262:
        /*01b0*/ 	.byte	0x04, 0x36
        /*01b2*/ 	.short	(.L_264 - .L_263)
.L_263:
        /*01b4*/ 	.word	0x00000008
.L_264:


//--------------------- .nv.info._ZN3cub18CUB_300001_SM_10006detail6reduce18DeviceReduceKernelINS2_10policy_hubIljN4cuda3std3__44plusIlEEE10Policy1000EN6thrust24THRUST_300001_SM_1000_NS18transform_iteratorI7is_zeroNSD_10device_ptrIlEEllEEjS9_lNS7_10__identityEEEvT0_PT3_T1_NS0_13GridEvenShareISN_EET2_T4_ --------------------------
	.section	.nv.info._ZN3cub18CUB_300001_SM_10006detail6reduce18DeviceReduceKernelINS2_10policy_hubIljN4cuda3std3__44plusIlEEE10Policy1000EN6thrust24THRUST_300001_SM_1000_NS18transform_iteratorI7is_zeroNSD_10device_ptrIlEEllEEjS9_lNS7_10__identityEEEvT0_PT3_T1_NS0_13GridEvenShareISN_EET2_T4_,"",@"SHT_CUDA_INFO"
	.sectionflags	@""
	.align	4


	//----- nvinfo : EIATTR_CUDA_API_VERSION
	.align		4
        /*0000*/ 	.byte	0x04, 0x37
        /*0002*/ 	.short	(.L_266 - .L_265)
.L_265:
        /*0004*/ 	.word	0x00000082


	//----- nvinfo : EIATTR_KPARAM_INFO
	.align		4
.L_266:
        /*0008*/ 	.byte	0x04, 0x17
        /*000a*/ 	.short	(.L_268 - .L_267)
.L_267:
        /*000c*/ 	.word	0x00000000
        /*0010*/ 	.short	0x0005
        /*0012*/ 	.short	0x0045
        /*0014*/ 	.byte	0x00, 0xf0, 0x05, 0x00


	//----- nvinfo : EIATTR_KPARAM_INFO
	.align		4
.L_268:
        /*0018*/ 	.byte	0x04, 0x17
        /*001a*/ 	.short	(.L_270 - .L_269)
.L_269:
        /*001c*/ 	.word	0x00000000
        /*0020*/ 	.short	0x0004
        /*0022*/ 	.short	0x0044
        /*0024*/ 	.byte	0x00, 0xf0, 0x05, 0x00


	//----- nvinfo : EIATTR_KPARAM_INFO
	.align		4
.L_270:
        /*0028*/ 	.byte	0x04, 0x17
        /*002a*/ 	.short	(.L_272 - .L_271)
.L_271:
        /*002c*/ 	.word	0x00000000
        /*0030*/ 	.short	0x0003
        /*0032*/ 	.short	0x001c
        /*0034*/ 	.byte	0x00, 0xf0, 0xa1, 0x00


	//----- nvinfo : EIATTR_KPARAM_INFO
	.align		4
.L_272:
        /*0038*/ 	.byte	0x04, 0x17
        /*003a*/ 	.short	(.L_274 - .L_273)
.L_273:
        /*003c*/ 	.word	0x00000000
        /*0040*/ 	.short	0x0002
        /*0042*/ 	.short	0x0018
        /*0044*/ 	.byte	0x00, 0xf0, 0x11, 0x00


	//----- nvinfo : EIATTR_KPARAM_INFO
	.align		4
.L_274:
        /*0048*/ 	.byte	0x04, 0x17
        /*004a*/ 	.short	(.L_276 - .L_275)
.L_275:
        /*004c*/ 	.word	0x00000000
        /*0050*/ 	.short	0x0001
        /*0052*/ 	.short	0x0010
        /*0054*/ 	.byte	0x00, 0xf5, 0x21, 0x00


	//----- nvinfo : EIATTR_KPARAM_INFO
	.align		4
.L_276:
        /*0058*/ 	.byte	0x04, 0x17
        /*005a*/ 	.short	(.L_278 - .L_277)
.L_277:
        /*005c*/ 	.word	0x00000000
        /*0060*/ 	.short	0x0000
        /*0062*/ 	.short	0x0000
        /*0064*/ 	.byte	0x00, 0xf0, 0x41, 0x00


	//----- nvinfo : EIATTR_SPARSE_MMA_MASK
	.align		4
.L_278:
        /*0068*/ 	.byte	0x03, 0x50
        /*006a*/ 	.short	0x0000


	//----- nvinfo : EIATTR_MAXREG_COUNT
	.align		4
        /*006c*/ 	.byte	0x03, 0x1b
        /*006e*/ 	.short	0x0080


	//----- nvinfo : EIATTR_NUM_BARRIERS
	.align		4
        /*0070*/ 	.byte	0x02, 0x4c
        /*0072*/ 	.byte	0x01
	.zero		1


	//----- nvinfo : EIATTR_MERCURY_ISA_VERSION
	.align		4
        /*0074*/ 	.byte	0x03, 0x5f
        /*0076*/ 	.short	0x0101


	//----- nvinfo : EIATTR_COOP_GROUP_MASK_REGIDS
	.align		4
        /*0078*/ 	.byte	0x04, 0x29
        /*007a*/ 	.short	(.L_280 - .L_279)


	//   ....[0]....
.L_279:
        /*007c*/ 	.word	0xffffffff


	//   ....[1]....
        /*0080*/ 	.word	0xffffffff


	//   ....[2]....
        /*0084*/ 	.word	0xffffffff


	//   ....[3]....
        /*0088*/ 	.word	0xffffffff


	//   ....[4]....
        /*008c*/ 	.word	0xffffffff


	//   ....[5]....
        /*0090*/ 	.word	0xffffffff


	//   ....[6]....
        /*0094*/ 	.word	0xffffffff


	//   ....[7]....
        /*0098*/ 	.word	0xffffffff


	//   ....[8]....
        /*009c*/ 	.word	0xffffffff


	//   ....[9]....
        /*00a0*/ 	.word	0xffffffff


	//   ....[10]....
        /*00a4*/ 	.word	0xffffffff


	//   ....[11]....
        /*00a8*/ 	.word	0xffffffff


	//   ....[12]....
        /*00ac*/ 	.word	0xffffffff


	//   ....[13]....
        /*00b0*/ 	.word	0xffffffff


	//   ....[14]....
        /*00b4*/ 	.word	0xffffffff


	//   ....[15]....
        /*00b8*/ 	.word	0xffffffff


	//   ....[16]....
        /*00bc*/ 	.word	0xffffffff


	//   ....[17]....
        /*00c0*/ 	.word	0xffffffff


	//   ....[18]....
        /*00c4*/ 	.word	0xffffffff


	//   ....[19]....
        /*00c8*/ 	.word	0xffffffff


	//   ....[20]....
        /*00cc*/ 	.word	0xffffffff


	//   ....[21]....
        /*00d0*/ 	.word	0xffffffff


	//   ....[22]....
        /*00d4*/ 	.word	0xffffffff


	//   ....[23]....
        /*00d8*/ 	.word	0xffffffff


	//   ....[24]....
        /*00dc*/ 	.word	0xffffffff


	//   ....[25]....
        /*00e0*/ 	.word	0xffffffff


	//   ....[26]....
        /*00e4*/ 	.word	0xffffffff


	//   ....[27]....
        /*00e8*/ 	.word	0xffffffff


	//   ....[28]....
        /*00ec*/ 	.word	0xffffffff


	//   ....[29]....
        /*00f0*/ 	.word	0xffffffff


	//----- nvinfo : EIATTR_COOP_GROUP_INSTR_OFFSETS
	.align		4
.L_280:
        /*00f4*/ 	.byte	0x04, 0x28
        /*00f6*/ 	.short	(.L_282 - .L_281)


	//   ....[0]....
.L_281:
        /*00f8*/ 	.word	0x000011b0


	//   ....[1]....
        /*00fc*/ 	.word	0x000011c0


	//   ....[2]....
        /*0100*/ 	.word	0x00001220


	//   ....[3]....
        /*0104*/ 	.word	0x00001240


	//   ....[4]....
        /*0108*/ 	.word	0x00001290


	//   ....[5]....
        /*010c*/ 	.word	0x000012b0


	//   ....[6]....
        /*0110*/ 	.word	0x000012f0


	//   ....[7]....
        /*0114*/ 	.word	0x00001330


	//   ....[8]....
        /*0118*/ 	.word	0x00001390


	//   ....[9]....
        /*011c*/ 	.word	0x000013d0


	//   ....[10]....
        /*0120*/ 	.word	0x000016c0


	//   ....[11]....
        /*0124*/ 	.word	0x000016d0


	//   ....[12]....
        /*0128*/ 	.word	0x00001750


	//   ....[13]....
        /*012c*/ 	.word	0x00001780


	//   ....[14]....
        /*0130*/ 	.word	0x000017d0


	//   ....[15]....
        /*0134*/ 	.word	0x00001810


	//   ....[16]....
        /*0138*/ 	.word	0x00001850


	//   ....[17]....
        /*013c*/ 	.word	0x00001890


	//   ....[18]....
        /*0140*/ 	.word	0x000018c0


	//   ....[19]....
        /*0144*/ 	.word	0x00001930


	//   ....[20]....
        /*0148*/ 	.word	0x00003570


	//   ....[21]....
        /*014c*/ 	.word	0x00003580


	//   ....[22]....
        /*0150*/ 	.word	0x00003600


	//   ....[23]....
        /*0154*/ 	.word	0x00003610


	//   ....[24]....
        /*0158*/ 	.word	0x00003660


	//   ....[25]....
        /*015c*/ 	.word	0x00003690


	//   ....[26]....
        /*0160*/ 	.word	0x000036d0


	//   ....[27]....
        /*0164*/ 	.word	0x00003700


	//   ....[28]....
        /*0168*/ 	.word	0x00003740


	//   ....[29]....
        /*016c*/ 	.word	0x000037a0


	//----- nvinfo : EIATTR_VRC_CTA_INIT_COUNT
	.align		4
.L_282:
        /*0170*/ 	.byte	0x02, 0x4a
	.zero		1
	.zero		1


	//----- nvinfo : EIATTR_EXIT_INSTR_OFFSETS
	.align		4
        /*0174*/ 	.byte	0x04, 0x1c
        /*0176*/ 	.short	(.L_284 - .L_283)


	//   ....[0]....
.L_283:
        /*0178*/ 	.word	0x00003a10


	//   ....[1]....
        /*017c*/ 	.word	0x00003a50


	//----- nvinfo : EIATTR_MAX_THREADS
	.align		4
.L_284:
        /*0180*/ 	.byte	0x04, 0x05
        /*0182*/ 	.short	(.L_286 - .L_285)
.L_285:
        /*0184*/ 	.word	0x00000200
        /*0188*/ 	.word	0x00000001
        /*018c*/ 	.word	0x00000001


	//----- nvinfo : EIATTR_CRS_STACK_SIZE
	.align		4
.L_286:
        /*0190*/ 	.byte	0x04, 0x1e
        /*0192*/ 	.short	(.L_288 - .L_287)
.L_287:
        /*0194*/ 	.word	0x00000000


	//----- nvinfo : EIATTR_CBANK_PARAM_SIZE
	.align		4
.L_288:
        /*0198*/ 	.byte	0x03, 0x19
        /*019a*/ 	.short	0x0046


	//----- nvinfo : EIATTR_PARAM_CBANK
	.align		4
        /*019c*/ 	.byte	0x04, 0x0a
        /*019e*/ 	.short	(.L_290 - .L_289)
	.align		4
.L_289:
        /*01a0*/ 	.word	index@(.nv.constant0._ZN3cub18CUB_300001_SM_10006detail6reduce18DeviceReduceKernelINS2_10policy_hubIljN4cuda3std3__44plusIlEEE10Policy1000EN6thrust24THRUST_300001_SM_1000_NS18transform_iteratorI7is_zeroNSD_10device_ptrIlEEllEEjS9_lNS7_10__identityEEEvT0_PT3_T1_NS0_13GridEvenShareISN_EET2_T4_)
        /*01a4*/ 	.short	0x0380
        /*01a6*/ 	.short	0x0046


	//----- nvinfo : EIATTR_SW_WAR
	.align		4
.L_290:
        /*01a8*/ 	.byte	0x04, 0x36
        /*01aa*/ 	.short	(.L_292 - .L_291)
.L_291:
        /*01ac*/ 	.word	0x00000008
.L_292:


//--------------------- .nv.info._ZN3cub18CUB_300001_SM_10006detail6reduce28DeviceReduceSingleTileKernelINS2_10policy_hubIljN4cuda3std3__44plusIlEEE10Policy1000EN6thrust24THRUST_300001_SM_1000_NS18transform_iteratorI7is_zeroNSD_10device_ptrIlEEllEEPljS9_llNS7_10__identityEEEvT0_T1_T2_T3_T4_T6_ --------------------------
	.section	.nv.info._ZN3cub18CUB_300001_SM_10006detail6reduce28DeviceReduceSingleTileKernelINS2_10policy_hubIljN4cuda3std3__44plusIlEEE10Policy1000EN6thrust24THRUST_300001_SM_1000_NS18transform_iteratorI7is_zeroNSD_10device_ptrIlEEllEEPljS9_llNS7_10__identityEEEvT0_T1_T2_T3_T4_T6_,"",@"SHT_CUDA_INFO"
	.sectionflags	@""
	.align	4


	//----- nvinfo : EIATTR_CUDA_API_VERSION
	.align		4
        /*0000*/ 	.byte	0x04, 0x37
        /*0002*/ 	.short	(.L_294 - .L_293)
.L_293:
        /*0004*/ 	.word	0x00000082


	//----- nvinfo : EIATTR_KPARAM_INFO
	.align		4
.L_294:
        /*0008*/ 	.byte	0x04, 0x17
        /*000a*/ 	.short	(.L_296 - .L_295)
.L_295:
        /*000c*/ 	.word	0x00000000
        /*0010*/ 	.short	0x0005
        /*0012*/ 	.short	0x0028
        /*0014*/ 	.byte	0x00, 0xf0, 0x05, 0x00


	//----- nvinfo : EIATTR_KPARAM_INFO
	.align		4
.L_296:
        /*0018*/ 	.byte	0x04, 0x17
        /*001a*/ 	.short	(.L_298 - .L_297)
.L_297:
        /*001c*/ 	.word	0x00000000
        /*0020*/ 	.short	0x0004
        /*0022*/ 	.short	0x0020
        /*0024*/ 	.byte	0x00, 0xf0, 0x21, 0x00


	//----- nvinfo : EIATTR_KPARAM_INFO
	.align		4
.L_298:
        /*0028*/ 	.byte	0x04, 0x17
        /*002a*/ 	.short	(.L_300 - .L_299)
.L_299:
        /*002c*/ 	.word	0x00000000
        /*0030*/ 	.short	0x0003
        /*0032*/ 	.short	0x001c
        /*0034*/ 	.byte	0x00, 0xf0, 0x05, 0x00


	//----- nvinfo : EIATTR_KPARAM_INFO
	.align		4
.L_300:
        /*0038*/ 	.byte	0x04, 0x17
        /*003a*/ 	.short	(.L_302 - .L_301)
.L_301:
        /*003c*/ 	.word	0x00000000
        /*0040*/ 	.short	0x0002
        /*0042*/ 	.short	0x0018
        /*0044*/ 	.byte	0x00, 0xf0, 0x11, 0x00


	//----- nvinfo : EIATTR_KPARAM_INFO
	.align		4
.L_302:
        /*0048*/ 	.byte	0x04, 0x17
        /*004a*/ 	.short	(.L_304 - .L_303)
.L_303:
        /*004c*/ 	.word	0x00000000
        /*0050*/ 	.short	0x0001
        /*0052*/ 	.short	0x0010
        /*0054*/ 	.byte	0x00, 0xf5, 0x21, 0x00


	//----- nvinfo : EIATTR_KPARAM_INFO
	.align		4
.L_304:
        /*0058*/ 	.byte	0x04, 0x17
        /*005a*/ 	.short	(.L_306 - .L_305)
.L_305:
        /*005c*/ 	.word	0x00000000
        /*0060*/ 	.short	0x0000
        /*0062*/ 	.short	0x0000
        /*0064*/ 	.byte	0x00, 0xf0, 0x41, 0x00


	//----- nvinfo : EIATTR_SPARSE_MMA_MASK
	.align		4
.L_306:
        /*0068*/ 	.byte	0x03, 0x50
        /*006a*/ 	.short	0x0000


	//----- nvinfo : EIATTR_MAXREG_COUNT
	.align		4
        /*006c*/ 	.byte	0x03, 0x1b
        /*006e*/ 	.short	0x0080


	//----- nvinfo : EIATTR_NUM_BARRIERS
	.align		4
        /*0070*/ 	.byte	0x02, 0x4c
        /*0072*/ 	.byte	0x01
	.zero		1


	//----- nvinfo : EIATTR_MERCURY_ISA_VERSION
	.align		4
        /*0074*/ 	.byte	0x03, 0x5f
        /*0076*/ 	.short	0x0101


	//----- nvinfo : EIATTR_COOP_GROUP_MASK_REGIDS
	.align		4
        /*0078*/ 	.byte	0x04, 0x29
        /*007a*/ 	.short	(.L_308 - .L_307)


	//   ....[0]....
.L_307:
        /*007c*/ 	.word	0xffffffff


	//   ....[1]....
        /*0080*/ 	.word	0xffffffff


	//   ....[2]....
        /*0084*/ 	.word	0xffffffff


	//   ....[3]....
        /*0088*/ 	.word	0xffffffff


	//   ....[4]....
        /*008c*/ 	.word	0xffffffff


	//   ....[5]....
        /*0090*/ 	.word	0xffffffff


	//   ....[6]....
        /*0094*/ 	.word	0xffffffff


	//   ....[7]....
        /*0098*/ 	.word	0xffffffff


	//   ....[8]....
        /*009c*/ 	.word	0xffffffff


	//   ....[9]....
        /*00a0*/ 	.word	0xffffffff


	//   ....[10]....
        /*00a4*/ 	.word	0xffffffff


	//   ....[11]....
        /*00a8*/ 	.word	0xffffffff


	//   ....[12]....
        /*00ac*/ 	.word	0xffffffff


	//   ....[13]....
        /*00b0*/ 	.word	0xffffffff


	//   ....[14]....
        /*00b4*/ 	.word	0xffffffff


	//   ....[15]....
        /*00b8*/ 	.word	0xffffffff


	//   ....[16]....
        /*00bc*/ 	.word	0xffffffff


	//   ....[17]....
        /*00c0*/ 	.word	0xffffffff


	//   ....[18]....
        /*00c4*/ 	.word	0xffffffff


	//   ....[19]....
        /*00c8*/ 	.word	0xffffffff


	//   ....[20]....
        /*00cc*/ 	.word	0xffffffff


	//   ....[21]....
        /*00d0*/ 	.word	0xffffffff


	//   ....[22]....
        /*00d4*/ 	.word	0xffffffff


	//   ....[23]....
        /*00d8*/ 	.word	0xffffffff


	//   ....[24]....
        /*00dc*/ 	.word	0xffffffff


	//   ....[25]....
        /*00e0*/ 	.word	0xffffffff


	//   ....[26]....
        /*00e4*/ 	.word	0xffffffff


	//   ....[27]....
        /*00e8*/ 	.word	0xffffffff


	//   ....[28]....
        /*00ec*/ 	.word	0xffffffff


	//   ....[29]....
        /*00f0*/ 	.word	0xffffffff


	//----- nvinfo : EIATTR_COOP_GROUP_INSTR_OFFSETS
	.align		4
.L_308:
        /*00f4*/ 	.byte	0x04, 0x28
        /*00f6*/ 	.short	(.L_310 - .L_309)


	//   ....[0]....
.L_309:
        /*00f8*/ 	.word	0x00000eb0


	//   ....[1]....
        /*00fc*/ 	.word	0x00000ec0


	//   ....[2]....
        /*0100*/ 	.word	0x00000f20


	//   ....[3]....
        /*0104*/ 	.word	0x00000f40


	//   ....[4]....
        /*0108*/ 	.word	0x00000f90


	//   ....[5]....
        /*010c*/ 	.word	0x00000fb0


	//   ....[6]....
        /*0110*/ 	.word	0x00000ff0


	//   ....[7]....
        /*0114*/ 	.word	0x00001030


	//   ....[8]....
        /*0118*/ 	.word	0x00001090


	//   ....[9]....
        /*011c*/ 	.word	0x000010c0


	//   ....[10]....
        /*0120*/ 	.word	0x000013d0


	//   ....[11]....
        /*0124*/ 	.word	0x000013e0


	//   ....[12]....
        /*0128*/ 	.word	0x00001470


	//   ....[13]....
        /*012c*/ 	.word	0x000014a0


	//   ....[14]....
        /*0130*/ 	.word	0x000014f0


	//   ....[15]....
        /*0134*/ 	.word	0x00001520


	//   ....[16]....
        /*0138*/ 	.word	0x00001560


	//   ....[17]....
        /*013c*/ 	.word	0x000015a0


	//   ....[18]....
        /*0140*/ 	.word	0x000015f0


	//   ....[19]....
        /*0144*/ 	.word	0x00001650


	//   ....[20]....
        /*0148*/ 	.word	0x00003120


	//   ....[21]....
        /*014c*/ 	.word	0x00003130


	//   ....[22]....
        /*0150*/ 	.word	0x000031b0


	//   ....[23]....
        /*0154*/ 	.word	0x000031c0


	//   ....[24]....
        /*0158*/ 	.word	0x00003220


	//   ....[25]....
        /*015c*/ 	.word	0x00003240


	//   ....[26]....
        /*0160*/ 	.word	0x00003280


	//   ....[27]....
        /*0164*/ 	.word	0x000032b0


	//   ....[28]....
        /*0168*/ 	.word	0x00003300


	//   ....[29]....
        /*016c*/ 	.word	0x00003350


	//----- nvinfo : EIATTR_VRC_CTA_INIT_COUNT
	.align		4
.L_310:
        /*0170*/ 	.byte	0x02, 0x4a
	.zero		1
	.zero		1


	//----- nvinfo : EIATTR_EXIT_INSTR_OFFSETS
	.align		4
        /*0174*/ 	.byte	0x04, 0x1c
        /*0176*/ 	.short	(.L_312 - .L_311)


	//   ....[0]....
.L_311:
        /*0178*/ 	.word	0x00000080


	//   ....[1]....
        /*017c*/ 	.word	0x000000c0


	//   ....[2]....
        /*0180*/ 	.word	0x000035d0


	//   ....[3]....
        /*0184*/ 	.word	0x00003630


	//----- nvinfo : EIATTR_MAX_THREADS
	.align		4
.L_312:
        /*0188*/ 	.byte	0x04, 0x05
        /*018a*/ 	.short	(.L_314 - .L_313)
.L_313:
        /*018c*/ 	.word	0x00000200
        /*0190*/ 	.word	0x00000001
        /*0194*/ 	.word	0x00000001


	//----- nvinfo : EIATTR_CRS_STACK_SIZE
	.align		4
.L_314:
        /*0198*/ 	.byte	0x04, 0x1e
        /*019a*/ 	.short	(.L_316 - .L_315)
.L_315:
        /*019c*/ 	.word	0x00000000


	//----- nvinfo : EIATTR_CBANK_PARAM_SIZE
	.align		4
.L_316:
        /*01a0*/ 	.byte	0x03, 0x19
        /*01a2*/ 	.short	0x0029


	//----- nvinfo : EIATTR_PARAM_CBANK
	.align		4
        /*01a4*/ 	.byte	0x04, 0x0a
        /*01a6*/ 	.short	(.L_318 - .L_317)
	.align		4
.L_317:
        /*01a8*/ 	.word	index@(.nv.constant0._ZN3cub18CUB_300001_SM_10006detail6reduce28DeviceReduceSingleTileKernelINS2_10policy_hubIljN4cuda3std3__44plusIlEEE10Policy1000EN6thrust24THRUST_300001_SM_1000_NS18transform_iteratorI7is_zeroNSD_10device_ptrIlEEllEEPljS9_llNS7_10__identityEEEvT0_T1_T2_T3_T4_T6_)
        /*01ac*/ 	.short	0x0380
        /*01ae*/ 	.short	0x0029


	//----- nvinfo : EIATTR_SW_WAR
	.align		4
.L_318:
        /*01b0*/ 	.byte	0x04, 0x36
        /*01b2*/ 	.short	(.L_320 - .L_319)
.L_319:
        /*01b4*/ 	.word	0x00000008
.L_320:


//--------------------- .nv.info._ZN3cub18CUB_300001_SM_10006detail6reduce18DeviceReduceKernelINS2_10policy_hubIlyN4cuda3std3__44plusIlEEE10Policy1000EN6thrust24THRUST_300001_SM_1000_NS18transform_iteratorI6is_posNSD_10device_ptrIlEEllEEyS9_lNS7_10__identityEEEvT0_PT3_T1_NS0_13GridEvenShareISN_EET2_T4_ --------------------------
	.section	.nv.info._ZN3cub18CUB_300001_SM_10006detail6reduce18DeviceReduceKernelINS2_10policy_hubIlyN4cuda3std3__44plusIlEEE10Policy1000EN6thrust24THRUST_300001_SM_1000_NS18transform_iteratorI6is_posNSD_10device_ptrIlEEllEEyS9_lNS7_10__identityEEEvT0_PT3_T1_NS0_13GridEvenShareISN_EET2_T4_,"",@"SHT_CUDA_INFO"
	.sectionflags	@""
	.align	4


	//----- nvinfo : EIATTR_CUDA_API_VERSION
	.align		4
        /*0000*/ 	.byte	0x04, 0x37
        /*0002*/ 	.short	(.L_322 - .L_321)
.L_321:
        /*0004*/ 	.word	0x00000082


	//----- nvinfo : EIATTR_KPARAM_INFO
	.align		4
.L_322:
        /*0008*/ 	.byte	0x04, 0x17
        /*000a*/ 	.short	(.L_324 - .L_323)
.L_323:
        /*000c*/ 	.word	0x00000000
        /*0010*/ 	.short	0x0005
        /*0012*/ 	.short	0x0069
        /*0014*/ 	.byte	0x00, 0xf0, 0x05, 0x00


	//----- nvinfo : EIATTR_KPARAM_INFO
	.align		4
.L_324:
        /*0018*/ 	.byte	0x04, 0x17
        /*001a*/ 	.short	(.L_326 - .L_325)
.L_325:
        /*001c*/ 	.word	0x00000000
        /*0020*/ 	.short	0x0004
        /*0022*/ 	.short	0x0068
        /*0024*/ 	.byte	0x00, 0xf0, 0x05, 0x00


	//----- nvinfo : EIATTR_KPARAM_INFO
	.align		4
.L_326:
        /*0028*/ 	.byte	0x04, 0x17
        /*002a*/ 	.short	(.L_328 - .L_327)
.L_327:
        /*002c*/ 	.word	0x00000000
        /*0030*/ 	.short	0x0003
        /*0032*/ 	.short	0x0020
        /*0034*/ 	.byte	0x00, 0xf0, 0x21, 0x01


	//----- nvinfo : EIATTR_KPARAM_INFO
	.align		4
.L_328:
        /*0038*/ 	.byte	0x04, 0x17
        /*003a*/ 	.short	(.L_330 - .L_329)
.L_329:
        /*003c*/ 	.word	0x00000000
        /*0040*/ 	.short	0x0002
        /*0042*/ 	.short	0x0018
        /*0044*/ 	.byte	0x00, 0xf0, 0x21, 0x00


	//----- nvinfo : EIATTR_KPARAM_INFO
	.align		4
.L_330:
        /*0048*/ 	.byte	0x04, 0x17
        /*004a*/ 	.short	(.L_332 - .L_331)
.L_331:
        /*004c*/ 	.word	0x00000000
        /*0050*/ 	.short	0x0001
        /*0052*/ 	.short	0x0010
        /*0054*/ 	.byte	0x00, 0xf5, 0x21, 0x00


	//----- nvinfo : EIATTR_KPARAM_INFO
	.align		4
.L_332:
        /*0058*/ 	.byte	0x04, 0x17
        /*005a*/ 	.short	(.L_334 - .L_333)
.L_333:
        /*005c*/ 	.word	0x00000000
        /*0060*/ 	.short	0x0000
        /*0062*/ 	.short	0x0000
        /*0064*/ 	.byte	0x00, 0xf0, 0x41, 0x00


	//----- nvinfo : EIATTR_SPARSE_MMA_MASK
	.align		4
.L_334:
        /*0068*/ 	.byte	0x03, 0x50
        /*006a*/ 	.short	0x0000


	//----- nvinfo : EIATTR_MAXREG_COUNT
	.align		4
        /*006c*/ 	.byte	0x03, 0x1b
        /*006e*/ 	.short	0x0080


	//----- nvinfo : EIATTR_NUM_BARRIERS
	.align		4
        /*0070*/ 	.byte	0x02, 0x4c
        /*0072*/ 	.byte	0x01
	.zero		1


	//----- nvinfo : EIATTR_MERCURY_ISA_VERSION
	.align		4
        /*0074*/ 	.byte	0x03, 0x5f
        /*0076*/ 	.short	0x0101


	//----- nvinfo : EIATTR_COOP_GROUP_MASK_REGIDS
	.align		4
        /*0078*/ 	.byte	0x04, 0x29
        /*007a*/ 	.short	(.L_336 - .L_335)


	//   ....[0]....
.L_335:
        /*007c*/ 	.word	0xffffffff


	//   ....[1]....
        /*0080*/ 	.word	0xffffffff


	//   ....[2]....
        /*0084*/ 	.word	0xffffffff


	//   ....[3]....
        /*0088*/ 	.word	0xffffffff


	//   ....[4]....
        /*008c*/ 	.word	0xffffffff


	//   ....[5]....
        /*0090*/ 	.word	0xffffffff


	//   ....[6]....
        /*0094*/ 	.word	0xffffffff


	//   ....[7]....
        /*0098*/ 	.word	0xffffffff


	//   ....[8]....
        /*009c*/ 	.word	0xffffffff


	//   ....[9]....
        /*00a0*/ 	.word	0xffffffff


	//   ....[10]....
        /*00a4*/ 	.word	0xffffffff


	//   ....[11]....
        /*00a8*/ 	.word	0xffffffff


	//   ....[12]....
        /*00ac*/ 	.word	0xffffffff


	//   ....[13]....
        /*00b0*/ 	.word	0xffffffff


	//   ....[14]....
        /*00b4*/ 	.word	0xffffffff


	//   ....[15]....
        /*00b8*/ 	.word	0xffffffff


	//   ....[16]....
        /*00bc*/ 	.word	0xffffffff


	//   ....[17]....
        /*00c0*/ 	.word	0xffffffff


	//   ....[18]....
        /*00c4*/ 	.word	0xffffffff


	//   ....[19]....
        /*00c8*/ 	.word	0xffffffff


	//   ....[20]....
        /*00cc*/ 	.word	0xffffffff


	//   ....[21]....
        /*00d0*/ 	.word	0xffffffff


	//   ....[22]....
        /*00d4*/ 	.word	0xffffffff


	//   ....[23]....
        /*00d8*/ 	.word	0xffffffff


	//   ....[24]....
        /*00dc*/ 	.word	0xffffffff


	//   ....[25]....
        /*00e0*/ 	.word	0xffffffff


	//   ....[26]....
        /*00e4*/ 	.word	0xffffffff


	//   ....[27]....
        /*00e8*/ 	.word	0xffffffff


	//   ....[28]....
        /*00ec*/ 	.word	0xffffffff


	//   ....[29]....
        /*00f0*/ 	.word	0xffffffff


	//----- nvinfo : EIATTR_COOP_GROUP_INSTR_OFFSETS
	.align		4
.L_336:
        /*00f4*/ 	.byte	0x04, 0x28
        /*00f6*/ 	.short	(.L_338 - .L_337)


	//   ....[0]....
.L_337:
        /*00f8*/ 	.word	0x00000f70


	//   ....[1]....
        /*00fc*/ 	.word	0x00000f80


	//   ....[2]....
        /*0100*/ 	.word	0x00000fe0


	//   ....[3]....
        /*0104*/ 	.word	0x00001000


	//   ....[4]....
        /*0108*/ 	.word	0x00001050


	//   ....[5]....
        /*010c*/ 	.word	0x00001070


	//   ....[6]....
        /*0110*/ 	.word	0x000010b0


	//   ....[7]....
        /*0114*/ 	.word	0x000010f0


	//   ....[8]....
        /*0118*/ 	.word	0x00001160


	//   ....[9]....
        /*011c*/ 	.word	0x00001190


	//   ....[10]....
        /*0120*/ 	.word	0x00001490


	//   ....[11]....
        /*0124*/ 	.word	0x000014a0


	//   ....[12]....
        /*0128*/ 	.word	0x00001540


	//   ....[13]....
        /*012c*/ 	.word	0x00001550


	//   ....[14]....
        /*0130*/ 	.word	0x00001590


	//   ....[15]....
        /*0134*/ 	.word	0x000015c0


	//   ....[16]....
        /*0138*/ 	.word	0x00001620


	//   ....[17]....
        /*013c*/ 	.word	0x00001670


	//   ....[18]....
        /*0140*/ 	.word	0x000016b0


	//   ....[19]....
        /*0144*/ 	.word	0x00001700


	//   ....[20]....
        /*0148*/ 	.word	0x00003200


	//   ....[21]....
        /*014c*/ 	.word	0x00003210


	//   ....[22]....
        /*0150*/ 	.word	0x00003290


	//   ....[23]....
        /*0154*/ 	.word	0x000032a0


	//   ....[24]....
        /*0158*/ 	.word	0x00003300


	//   ....[25]....
        /*015c*/ 	.word	0x00003320


	//   ....[26]....
        /*0160*/ 	.word	0x00003360


	//   ....[27]....
        /*0164*/ 	.word	0x00003390


	//   ....[28]....
        /*0168*/ 	.word	0x000033e0


	//   ....[29]....
        /*016c*/ 	.word	0x00003430


	//----- nvinfo : EIATTR_VRC_CTA_INIT_COUNT
	.align		4
.L_338:
        /*0170*/ 	.byte	0x02, 0x4a
	.zero		1
	.zero		1


	//----- nvinfo : EIATTR_EXIT_INSTR_OFFSETS
	.align		4
        /*0174*/ 	.byte	0x04, 0x1c
        /*0176*/ 	.short	(.L_340 - .L_339)


	//   ....[0]....
.L_339:
        /*0178*/ 	.word	0x000036c0


	//   ....[1]....
        /*017c*/ 	.word	0x00003730


	//----- nvinfo : EIATTR_MAX_THREADS
	.align		4
.L_340:
        /*0180*/ 	.byte	0x04, 0x05
        /*0182*/ 	.short	(.L_342 - .L_341)
.L_341:
        /*0184*/ 	.word	0x00000200
        /*0188*/ 	.word	0x00000001
        /*018c*/ 	.word	0x00000001


	//----- nvinfo : EIATTR_CRS_STACK_SIZE
	.align		4
.L_342:
        /*0190*/ 	.byte	0x04, 0x1e
        /*0192*/ 	.short	(.L_344 - .L_343)
.L_343:
        /*0194*/ 	.word	0x00000000


	//----- nvinfo : EIATTR_CBANK_PARAM_SIZE
	.align		4
.L_344:
        /*0198*/ 	.byte	0x03, 0x19
        /*019a*/ 	.short	0x006a


	//----- nvinfo : EIATTR_PARAM_CBANK
	.align		4
        /*019c*/ 	.byte	0x04, 0x0a
        /*019e*/ 	.short	(.L_346 - .L_345)
	.align		4
.L_345:
        /*01a0*/ 	.word	index@(.nv.constant0._ZN3cub18CUB_300001_SM_10006detail6reduce18DeviceReduceKernelINS2_10policy_hubIlyN4cuda3std3__44plusIlEEE10Policy1000EN6thrust24THRUST_300001_SM_1000_NS18transform_iteratorI6is_posNSD_10device_ptrIlEEllEEyS9_lNS7_10__identityEEEvT0_PT3_T1_NS0_13GridEvenShareISN_EET2_T4_)
        /*01a4*/ 	.short	0x0380
        /*01a6*/ 	.short	0x006a


	//----- nvinfo : EIATTR_SW_WAR
	.align		4
.L_346:
        /*01a8*/ 	.byte	0x04, 0x36
        /*01aa*/ 	.short	(.L_348 - .L_347)
.L_347:
        /*01ac*/ 	.word	0x00000008
.L_348:


//--------------------- .nv.info._ZN3cub18CUB_300001_SM_10006detail6reduce28DeviceReduceSingleTileKernelINS2_10policy_hubIlyN4cuda3std3__44plusIlEEE10Policy1000EN6thrust24THRUST_300001_SM_1000_NS18transform_iteratorI6is_posNSD_10device_ptrIlEEllEEPlyS9_llNS7_10__identityEEEvT0_T1_T2_T3_T4_T6_ --------------------------
	.section	.nv.info._ZN3cub18CUB_300001_SM_10006detail6reduce28DeviceReduceSingleTileKernelINS2_10policy_hubIlyN4cuda3std3__44plusIlEEE10Policy1000EN6thrust24THRUST_300001_SM_1000_NS18transform_iteratorI6is_posNSD_10device_ptrIlEEllEEPlyS9_llNS7_10__identityEEEvT0_T1_T2_T3_T4_T6_,"",@"SHT_CUDA_INFO"
	.sectionflags	@""
	.align	4


	//----- nvinfo : EIATTR_CUDA_API_VERSION
	.align		4
        /*0000*/ 	.byte	0x04, 0x37
        /*0002*/ 	.short	(.L_350 - .L_349)
.L_349:
        /*0004*/ 	.word	0x00000082


	//----- nvinfo : EIATTR_KPARAM_INFO
	.align		4
.L_350:
        /*0008*/ 	.byte	0x04, 0x17
        /*000a*/ 	.short	(.L_352 - .L_351)
.L_351:
        /*000c*/ 	.word	0x00000000
        /*0010*/ 	.short	0x0005
        /*0012*/ 	.short	0x0030
        /*0014*/ 	.byte	0x00, 0xf0, 0x05, 0x00


	//----- nvinfo : EIATTR_KPARAM_INFO
	.align		4
.L_352:
        /*0018*/ 	.byte	0x04, 0x17
        /*001a*/ 	.short	(.L_354 - .L_353)
.L_353:
        /*001c*/ 	.word	0x00000000
        /*0020*/ 	.short	0x0004
        /*0022*/ 	.short	0x0028
        /*0024*/ 	.byte	0x00, 0xf0, 0x21, 0x00


	//----- nvinfo : EIATTR_KPARAM_INFO
	.align		4
.L_354:
        /*0028*/ 	.byte	0x04, 0x17
        /*002a*/ 	.short	(.L_356 - .L_355)
.L_355:
        /*002c*/ 	.word	0x00000000
        /*0030*/ 	.short	0x0003
        /*0032*/ 	.short	0x0020
        /*0034*/ 	.byte	0x00, 0xf0, 0x05, 0x00


	//----- nvinfo : EIATTR_KPARAM_INFO
	.align		4
.L_356:
        /*0038*/ 	.byte	0x04, 0x17
        /*003a*/ 	.short	(.L_358 - .L_357)
.L_357:
        /*003c*/ 	.word	0x00000000
        /*0040*/ 	.short	0x0002
        /*0042*/ 	.short	0x0018
        /*0044*/ 	.byte	0x00, 0xf0, 0x21, 0x00


	//----- nvinfo : EIATTR_KPARAM_INFO
	.align		4
.L_358:
        /*0048*/ 	.byte	0x04, 0x17
        /*004a*/ 	.short	(.L_360 - .L_359)
.L_359:
        /*004c*/ 	.word	0x00000000
        /*0050*/ 	.short	0x0001
        /*0052*/ 	.short	0x0010
        /*0054*/ 	.byte	0x00, 0xf5, 0x21, 0x00


	//----- nvinfo : EIATTR_KPARAM_INFO
	.align		4
.L_360:
        /*0058*/ 	.byte	0x04, 0x17
        /*005a*/ 	.short	(.L_362 - .L_361)
.L_361:
        /*005c*/ 	.word	0x00000000
        /*0060*/ 	.short	0x0000
        /*0062*/ 	.short	0x0000
        /*0064*/ 	.byte	0x00, 0xf0, 0x41, 0x00


	//----- nvinfo : EIATTR_SPARSE_MMA_MASK
	.align		4
.L_362:
        /*0068*/ 	.byte	0x03, 0x50
        /*006a*/ 	.short	0x0000


	//----- nvinfo : EIATTR_MAXREG_COUNT
	.align		4
        /*006c*/ 	.byte	0x03, 0x1b
        /*006e*/ 	.short	0x0080


	//----- nvinfo : EIATTR_NUM_BARRIERS
	.align		4
        /*0070*/ 	.byte	0x02, 0x4c
        /*0072*/ 	.byte	0x01
	.zero		1


	//----- nvinfo : EIATTR_MERCURY_ISA_VERSION
	.align		4
        /*0074*/ 	.byte	0x03, 0x5f
        /*0076*/ 	.short	0x0101


	//----- nvinfo : EIATTR_COOP_GROUP_MASK_REGIDS
	.align		4
        /*0078*/ 	.byte	0x04, 0x29
        /*007a*/ 	.short	(.L_364 - .L_363)


	//   ....[0]....
.L_363:
        /*007c*/ 	.word	0xffffffff


	//   ....[1]....
        /*0080*/ 	.word	0xffffffff


	//   ....[2]....
        /*0084*/ 	.word	0xffffffff


	//   ....[3]....
        /*0088*/ 	.word	0xffffffff


	//   ....[4]....
        /*008c*/ 	.word	0xffffffff


	//   ....[5]....
        /*0090*/ 	.word	0xffffffff


	//   ....[6]....
        /*0094*/ 	.word	0xffffffff


	//   ....[7]....
        /*0098*/ 	.word	0xffffffff


	//   ....[8]....
        /*009c*/ 	.word	0xffffffff


	//   ....[9]....
        /*00a0*/ 	.word	0xffffffff


	//   ....[10]....
        /*00a4*/ 	.word	0xffffffff


	//   ....[11]....
        /*00a8*/ 	.word	0xffffffff


	//   ....[12]....
        /*00ac*/ 	.word	0xffffffff


	//   ....[13]....
        /*00b0*/ 	.word	0xffffffff


	//   ....[14]....
        /*00b4*/ 	.word	0xffffffff


	//   ....[15]....
        /*00b8*/ 	.word	0xffffffff


	//   ....[16]....
        /*00bc*/ 	.word	0xffffffff


	//   ....[17]....
        /*00c0*/ 	.word	0xffffffff


	//   ....[18]....
        /*00c4*/ 	.word	0xffffffff


	//   ....[19]....
        /*00c8*/ 	.word	0xffffffff


	//   ....[20]....
        /*00cc*/ 	.word	0xffffffff


	//   ....[21]....
        /*00d0*/ 	.word	0xffffffff


	//   ....[22]....
        /*00d4*/ 	.word	0xffffffff


	//   ....[23]....
        /*00d8*/ 	.word	0xffffffff


	//   ....[24]....
        /*00dc*/ 	.word	0xffffffff


	//   ....[25]....
        /*00e0*/ 	.word	0xffffffff


	//   ....[26]....
        /*00e4*/ 	.word	0xffffffff


	//   ....[27]....
        /*00e8*/ 	.word	0xffffffff


	//   ....[28]....
        /*00ec*/ 	.word	0xffffffff


	//   ....[29]....
        /*00f0*/ 	.word	0xffffffff


	//----- nvinfo : EIATTR_COOP_GROUP_INSTR_OFFSETS
	.align		4
.L_364:
        /*00f4*/ 	.byte	0x04, 0x28
        /*00f6*/ 	.short	(.L_366 - .L_365)


	//   ....[0]....
.L_365:
        /*00f8*/ 	.word	0x00000ee0


	//   ....[1]....
        /*00fc*/ 	.word	0x00000ef0


	//   ....[2]....
        /*0100*/ 	.word	0x00000f50


	//   ....[3]....
        /*0104*/ 	.word	0x00000f70


	//   ....[4]....
        /*0108*/ 	.word	0x00000fc0


	//   ....[5]....
        /*010c*/ 	.word	0x00000fe0


	//   ....[6]....
        /*0110*/ 	.word	0x00001020


	//   ....[7]....
        /*0114*/ 	.word	0x00001060


	//   ....[8]....
        /*0118*/ 	.word	0x000010c0


	//   ....[9]....
        /*011c*/ 	.word	0x000010f0


	//   ....[10]....
        /*0120*/ 	.word	0x00001400


	//   ....[11]....
        /*0124*/ 	.word	0x00001410


	//   ....[12]....
        /*0128*/ 	.word	0x000014a0


	//   ....[13]....
        /*012c*/ 	.word	0x000014d0


	//   ....[14]....
        /*0130*/ 	.word	0x00001520


	//   ....[15]....
        /*0134*/ 	.word	0x00001550


	//   ....[16]....
        /*0138*/ 	.word	0x00001590


	//   ....[17]....
        /*013c*/ 	.word	0x000015c0


	//   ....[18]....
        /*0140*/ 	.word	0x00001600


	//   ....[19]....
        /*0144*/ 	.word	0x00001640


	//   ....[20]....
        /*0148*/ 	.word	0x00003050


	//   ....[21]....
        /*014c*/ 	.word	0x00003060


	//   ....[22]....
        /*0150*/ 	.word	0x000030e0


	//   ....[23]....
        /*0154*/ 	.word	0x000030f0


	//   ....[24]....
        /*0158*/ 	.word	0x00003150


	//   ....[25]....
        /*015c*/ 	.word	0x00003170


	//   ....[26]....
        /*0160*/ 	.word	0x000031b0


	//   ....[27]....
        /*0164*/ 	.word	0x000031e0


	//   ....[28]....
        /*0168*/ 	.word	0x00003230


	//   ....[29]....
        /*016c*/ 	.word	0x00003280


	//----- nvinfo : EIATTR_VRC_CTA_INIT_COUNT
	.align		4
.L_366:
        /*0170*/ 	.byte	0x02, 0x4a
	.zero		1
	.zero		1


	//----- nvinfo : EIATTR_EXIT_INSTR_OFFSETS
	.align		4
        /*0174*/ 	.byte	0x04, 0x1c
        /*0176*/ 	.short	(.L_368 - .L_367)


	//   ....[0]....
.L_367:
        /*0178*/ 	.word	0x000000a0


	//   ....[1]....
        /*017c*/ 	.word	0x000000e0


	//   ....[2]....
        /*0180*/ 	.word	0x000034f0


	//   ....[3]....
        /*0184*/ 	.word	0x00003550


	//----- nvinfo : EIATTR_MAX_THREADS
	.align		4
.L_368:
        /*0188*/ 	.byte	0x04, 0x05
        /*018a*/ 	.short	(.L_370 - .L_369)
.L_369:
        /*018c*/ 	.word	0x00000200
        /*0190*/ 	.word	0x00000001
        /*0194*/ 	.word	0x00000001


	//----- nvinfo : EIATTR_CRS_STACK_SIZE
	.align		4
.L_370:
        /*0198*/ 	.byte	0x04, 0x1e
        /*019a*/ 	.short	(.L_372 - .L_371)
.L_371:
        /*019c*/ 	.word	0x00000000


	//----- nvinfo : EIATTR_CBANK_PARAM_SIZE
	.align		4
.L_372:
        /*01a0*/ 	.byte	0x03, 0x19
        /*01a2*/ 	.short	0x0031


	//----- nvinfo : EIATTR_PARAM_CBANK
	.align		4
        /*01a4*/ 	.byte	0x04, 0x0a
        /*01a6*/ 	.short	(.L_374 - .L_373)
	.align		4
.L_373:
        /*01a8*/ 	.word	index@(.nv.constant0._ZN3cub18CUB_300001_SM_10006detail6reduce28DeviceReduceSingleTileKernelINS2_10policy_hubIlyN4cuda3std3__44plusIlEEE10Policy1000EN6thrust24THRUST_300001_SM_1000_NS18transform_iteratorI6is_posNSD_10device_ptrIlEEllEEPlyS9_llNS7_10__identityEEEvT0_T1_T2_T3_T4_T6_)
        /*01ac*/ 	.short	0x0380
        /*01ae*/ 	.short	0x0031


	//----- nvinfo : EIATTR_SW_WAR
	.align		4
.L_374:
        /*01b0*/ 	.byte	0x04, 0x36
        /*01b2*/ 	.short	(.L_376 - .L_375)
.L_375:
        /*01b4*/ 	.word	0x00000008
.L_376:


//--------------------- .nv.info._ZN3cub18CUB_300001_SM_10006detail6reduce18DeviceReduceKernelINS2_10policy_hubIljN4cuda3std3__44plusIlEEE10Policy1000EN6thrust24THRUST_300001_SM_1000_NS18transform_iteratorI6is_posNSD_10device_ptrIlEEllEEjS9_lNS7_10__identityEEEvT0_PT3_T1_NS0_13GridEvenShareISN_EET2_T4_ --------------------------
	.section	.nv.info._ZN3cub18CUB_300001_SM_10006detail6reduce18DeviceReduceKernelINS2_10policy_hubIljN4cuda3std3__44plusIlEEE10Policy1000EN6thrust24THRUST_300001_SM_1000_NS18transform_iteratorI6is_posNSD_10device_ptrIlEEllEEjS9_lNS7_10__identityEEEvT0_PT3_T1_NS0_13GridEvenShareISN_EET2_T4_,"",@"SHT_CUDA_INFO"
	.sectionflags	@""
	.align	4


	//----- nvinfo : EIATTR_CUDA_API_VERSION
	.align		4
        /*0000*/ 	.byte	0x04, 0x37
        /*0002*/ 	.short	(.L_378 - .L_377)
.L_377:
        /*0004*/ 	.word	0x00000082


	//----- nvinfo : EIATTR_KPARAM_INFO
	.align		4
.L_378:
        /*0008*/ 	.byte	0x04, 0x17
        /*000a*/ 	.short	(.L_380 - .L_379)
.L_379:
        /*000c*/ 	.word	0x00000000
        /*0010*/ 	.short	0x0005
        /*0012*/ 	.short	0x0045
        /*0014*/ 	.byte	0x00, 0xf0, 0x05, 0x00


	//----- nvinfo : EIATTR_KPARAM_INFO
	.align		4
.L_380:
        /*0018*/ 	.byte	0x04, 0x17
        /*001a*/ 	.short	(.L_382 - .L_381)
.L_381:
        /*001c*/ 	.word	0x00000000
        /*0020*/ 	.short	0x0004
        /*0022*/ 	.short	0x0044
        /*0024*/ 	.byte	0x00, 0xf0, 0x05, 0x00


	//----- nvinfo : EIATTR_KPARAM_INFO
	.align		4
.L_382:
        /*0028*/ 	.byte	0x04, 0x17
        /*002a*/ 	.short	(.L_384 - .L_383)
.L_383:
        /*002c*/ 	.word	0x00000000
        /*0030*/ 	.short	0x0003
        /*0032*/ 	.short	0x001c
        /*0034*/ 	.byte	0x00, 0xf0, 0xa1, 0x00


	//----- nvinfo : EIATTR_KPARAM_INFO
	.align		4
.L_384:
        /*0038*/ 	.byte	0x04, 0x17
        /*003a*/ 	.short	(.L_386 - .L_385)
.L_385:
        /*003c*/ 	.word	0x00000000
        /*0040*/ 	.short	0x0002
        /*0042*/ 	.short	0x0018
        /*0044*/ 	.byte	0x00, 0xf0, 0x11, 0x00


	//----- nvinfo : EIATTR_KPARAM_INFO
	.align		4
.L_386:
        /*0048*/ 	.byte	0x04, 0x17
        /*004a*/ 	.short	(.L_388 - .L_387)
.L_387:
        /*004c*/ 	.word	0x00000000
        /*0050*/ 	.short	0x0001
        /*0052*/ 	.short	0x0010
        /*0054*/ 	.byte	0x00, 0xf5, 0x21, 0x00


	//----- nvinfo : EIATTR_KPARAM_INFO
	.align		4
.L_388:
        /*0058*/ 	.byte	0x04, 0x17
        /*005a*/ 	.short	(.L_390 - .L_389)
.L_389:
        /*005c*/ 	.word	0x00000000
        /*0060*/ 	.short	0x0000
        /*0062*/ 	.short	0x0000
        /*0064*/ 	.byte	0x00, 0xf0, 0x41, 0x00


	//----- nvinfo : EIATTR_SPARSE_MMA_MASK
	.align		4
.L_390:
        /*0068*/ 	.byte	0x03, 0x50
        /*006a*/ 	.short	0x0000


	//----- nvinfo : EIATTR_MAXREG_COUNT
	.align		4
        /*006c*/ 	.byte	0x03, 0x1b
        /*006e*/ 	.short	0x0080


	//----- nvinfo : EIATTR_NUM_BARRIERS
	.align		4
        /*0070*/ 	.byte	0x02, 0x4c
        /*0072*/ 	.byte	0x01
	.zero		1


	//----- nvinfo : EIATTR_MERCURY_ISA_VERSION
	.align		4
        /*0074*/ 	.byte	0x03, 0x5f
        /*0076*/ 	.short	0x0101


	//----- nvinfo : EIATTR_COOP_GROUP_MASK_REGIDS
	.align		4
        /*0078*/ 	.byte	0x04, 0x29
        /*007a*/ 	.short	(.L_392 - .L_391)


	//   ....[0]....
.L_391:
        /*007c*/ 	.word	0xffffffff


	//   ....[1]....
        /*0080*/ 	.word	0xffffffff


	//   ....[2]....
        /*0084*/ 	.word	0xffffffff


	//   ....[3]....
        /*0088*/ 	.word	0xffffffff


	//   ....[4]....
        /*008c*/ 	.word	0xffffffff


	//   ....[5]....
        /*0090*/ 	.word	0xffffffff


	//   ....[6]....
        /*0094*/ 	.word	0xffffffff


	//   ....[7]....
        /*0098*/ 	.word	0xffffffff


	//   ....[8]....
        /*009c*/ 	.word	0xffffffff


	//   ....[9]....
        /*00a0*/ 	.word	0xffffffff


	//   ....[10]....
        /*00a4*/ 	.word	0xffffffff


	//   ....[11]....
        /*00a8*/ 	.word	0xffffffff


	//   ....[12]....
        /*00ac*/ 	.word	0xffffffff


	//   ....[13]....
        /*00b0*/ 	.word	0xffffffff


	//   ....[14]....
        /*00b4*/ 	.word	0xffffffff


	//   ....[15]....
        /*00b8*/ 	.word	0xffffffff


	//   ....[16]....
        /*00bc*/ 	.word	0xffffffff


	//   ....[17]....
        /*00c0*/ 	.word	0xffffffff


	//   ....[18]....
        /*00c4*/ 	.word	0xffffffff


	//   ....[19]....
        /*00c8*/ 	.word	0xffffffff


	//   ....[20]....
        /*00cc*/ 	.word	0xffffffff


	//   ....[21]....
        /*00d0*/ 	.word	0xffffffff


	//   ....[22]....
        /*00d4*/ 	.word	0xffffffff


	//   ....[23]....
        /*00d8*/ 	.word	0xffffffff


	//   ....[24]....
        /*00dc*/ 	.word	0xffffffff


	//   ....[25]....
        /*00e0*/ 	.word	0xffffffff


	//   ....[26]....
        /*00e4*/ 	.word	0xffffffff


	//   ....[27]....
        /*00e8*/ 	.word	0xffffffff


	//   ....[28]....
        /*00ec*/ 	.word	0xffffffff


	//   ....[29]....
        /*00f0*/ 	.word	0xffffffff


	//----- nvinfo : EIATTR_COOP_GROUP_INSTR_OFFSETS
	.align		4
.L_392:
        /*00f4*/ 	.byte	0x04, 0x28
        /*00f6*/ 	.short	(.L_394 - .L_393)


	//   ....[0]....
.L_393:
        /*00f8*/ 	.word	0x000011b0


	//   ....[1]....
        /*00fc*/ 	.word	0x000011c0


	//   ....[2]....
        /*0100*/ 	.word	0x00001220


	//   ....[3]....
        /*0104*/ 	.word	0x00001240


	//   ....[4]....
        /*0108*/ 	.word	0x00001290


	//   ....[5]....
        /*010c*/ 	.word	0x000012b0


	//   ....[6]....
        /*0110*/ 	.word	0x000012f0


	//   ....[7]....
        /*0114*/ 	.word	0x00001330


	//   ....[8]....
        /*0118*/ 	.word	0x00001390


	//   ....[9]....
        /*011c*/ 	.word	0x000013d0


	//   ....[10]....
        /*0120*/ 	.word	0x000016c0


	//   ....[11]....
        /*0124*/ 	.word	0x000016d0


	//   ....[12]....
        /*0128*/ 	.word	0x00001750


	//   ....[13]....
        /*012c*/ 	.word	0x00001780


	//   ....[14]....
        /*0130*/ 	.word	0x000017d0


	//   ....[15]....
        /*0134*/ 	.word	0x00001810


	//   ....[16]....
        /*0138*/ 	.word	0x00001850


	//   ....[17]....
        /*013c*/ 	.word	0x00001890


	//   ....[18]....
        /*0140*/ 	.word	0x000018c0


	//   ....[19]....
        /*0144*/ 	.word	0x00001930


	//   ....[20]....
        /*0148*/ 	.word	0x00003570


	//   ....[21]....
        /*014c*/ 	.word	0x00003580


	//   ....[22]....
        /*0150*/ 	.word	0x00003600


	//   ....[23]....
        /*0154*/ 	.word	0x00003610


	//   ....[24]....
        /*0158*/ 	.word	0x00003660


	//   ....[25]....
        /*015c*/ 	.word	0x00003690


	//   ....[26]....
        /*0160*/ 	.word	0x000036d0


	//   ....[27]....
        /*0164*/ 	.word	0x00003700


	//   ....[28]....
        /*0168*/ 	.word	0x00003740


	//   ....[29]....
        /*016c*/ 	.word	0x000037a0


	//----- nvinfo : EIATTR_VRC_CTA_INIT_COUNT
	.align		4
.L_394:
        /*0170*/ 	.byte	0x02, 0x4a
	.zero		1
	.zero		1


	//----- nvinfo : EIATTR_EXIT_INSTR_OFFSETS
	.align		4
        /*0174*/ 	.byte	0x04, 0x1c
        /*0176*/ 	.short	(.L_396 - .L_395)


	//   ....[0]....
.L_395:
        /*0178*/ 	.word	0x00003a10


	//   ....[1]....
        /*017c*/ 	.word	0x00003a50


	//----- nvinfo : EIATTR_MAX_THREADS
	.align		4
.L_396:
        /*0180*/ 	.byte	0x04, 0x05
        /*0182*/ 	.short	(.L_398 - .L_397)
.L_397:
        /*0184*/ 	.word	0x00000200
        /*0188*/ 	.word	0x00000001
        /*018c*/ 	.word	0x00000001


	//----- nvinfo : EIATTR_CRS_STACK_SIZE
	.align		4
.L_398:
        /*0190*/ 	.byte	0x04, 0x1e
        /*0192*/ 	.short	(.L_400 - .L_399)
.L_399:
        /*0194*/ 	.word	0x00000000


	//----- nvinfo : EIATTR_CBANK_PARAM_SIZE
	.align		4
.L_400:
        /*0198*/ 	.byte	0x03, 0x19
        /*019a*/ 	.short	0x0046


	//----- nvinfo : EIATTR_PARAM_CBANK
	.align		4
        /*019c*/ 	.byte	0x04, 0x0a
        /*019e*/ 	.short	(.L_402 - .L_401)
	.align		4
.L_401:
        /*01a0*/ 	.word	index@(.nv.constant0._ZN3cub18CUB_300001_SM_10006detail6reduce18DeviceReduceKernelINS2_10policy_hubIljN4cuda3std3__44plusIlEEE10Policy1000EN6thrust24THRUST_300001_SM_1000_NS18transform_iteratorI6is_posNSD_10device_ptrIlEEllEEjS9_lNS7_10__identityEEEvT0_PT3_T1_NS0_13GridEvenShareISN_EET2_T4_)
        /*01a4*/ 	.short	0x0380
        /*01a6*/ 	.short	0x0046


	//----- nvinfo : EIATTR_SW_WAR
	.align		4
.L_402:
        /*01a8*/ 	.byte	0x04, 0x36
        /*01aa*/ 	.short	(.L_404 - .L_403)
.L_403:
        /*01ac*/ 	.word	0x00000008
.L_404:


//--------------------- .nv.info._ZN3cub18CUB_300001_SM_10006detail6reduce28DeviceReduceSingleTileKernelINS2_10policy_hubIljN4cuda3std3__44plusIlEEE10Policy1000EN6thrust24THRUST_300001_SM_1000_NS18transform_iteratorI6is_posNSD_10device_ptrIlEEllEEPljS9_llNS7_10__identityEEEvT0_T1_T2_T3_T4_T6_ --------------------------
	.section	.nv.info._ZN3cub18CUB_300001_SM_10006detail6reduce28DeviceReduceSingleTileKernelINS2_10policy_hubIljN4cuda3std3__44plusIlEEE10Policy1000EN6thrust24THRUST_300001_SM_1000_NS18transform_iteratorI6is_posNSD_10device_ptrIlEEllEEPljS9_llNS7_10__identityEEEvT0_T1_T2_T3_T4_T6_,"",@"SHT_CUDA_INFO"
	.sectionflags	@""
	.align	4


	//----- nvinfo : EIATTR_CUDA_API_VERSION
	.align		4
        /*0000*/ 	.byte	0x04, 0x37
        /*0002*/ 	.short	(.L_406 - .L_405)
.L_405:
        /*0004*/ 	.word	0x00000082


	//----- nvinfo : EIATTR_KPARAM_INFO
	.align		4
.L_406:
        /*0008*/ 	.byte	0x04, 0x17
        /*000a*/ 	.short	(.L_408 - .L_407)
.L_407:
        /*000c*/ 	.word	0x00000000
        /*0010*/ 	.short	0x0005
        /*0012*/ 	.short	0x0028
        /*0014*/ 	.byte	0x00, 0xf0, 0x05, 0x00


	//----- nvinfo : EIATTR_KPARAM_INFO
	.align		4
.L_408:
        /*0018*/ 	.byte	0x04, 0x17
        /*001a*/ 	.short	(.L_410 - .L_409)
.L_409:
        /*001c*/ 	.word	0x00000000
        /*0020*/ 	.short	0x0004
        /*0022*/ 	.short	0x0020
        /*0024*/ 	.byte	0x00, 0xf0, 0x21, 0x00


	//----- nvinfo : EIATTR_KPARAM_INFO
	.align		4
.L_410:
        /*0028*/ 	.byte	0x04, 0x17
        /*002a*/ 	.short	(.L_412 - .L_411)
.L_411:
        /*002c*/ 	.word	0x00000000
        /*0030*/ 	.short	0x0003
        /*0032*/ 	.short	0x001c
        /*0034*/ 	.byte	0x00, 0xf0, 0x05, 0x00


	//----- nvinfo : EIATTR_KPARAM_INFO
	.align		4
.L_412:
        /*0038*/ 	.byte	0x04, 0x17
        /*003a*/ 	.short	(.L_414 - .L_413)
.L_413:
        /*003c*/ 	.word	0x00000000
        /*0040*/ 	.short	0x0002
        /*0042*/ 	.short	0x0018
        /*0044*/ 	.byte	0x00, 0xf0, 0x11, 0x00


	//----- nvinfo : EIATTR_KPARAM_INFO
	.align		4
.L_414:
        /*0048*/ 	.byte	0x04, 0x17
        /*004a*/ 	.short	(.L_416 - .L_415)
.L_415:
        /*004c*/ 	.word	0x00000000
        /*0050*/ 	.short	0x0001
        /*0052*/ 	.short	0x0010
        /*0054*/ 	.byte	0x00, 0xf5, 0x21, 0x00


	//----- nvinfo : EIATTR_KPARAM_INFO
	.align		4
.L_416:
        /*0058*/ 	.byte	0x04, 0x17
        /*005a*/ 	.short	(.L_418 - .L_417)
.L_417:
        /*005c*/ 	.word	0x00000000
        /*0060*/ 	.short	0x0000
        /*0062*/ 	.short	0x0000
        /*0064*/ 	.byte	0x00, 0xf0, 0x41, 0x00


	//----- nvinfo : EIATTR_SPARSE_MMA_MASK
	.align		4
.L_418:
        /*0068*/ 	.byte	0x03, 0x50
        /*006a*/ 	.short	0x0000


	//----- nvinfo : EIATTR_MAXREG_COUNT
	.align		4
        /*006c*/ 	.byte	0x03, 0x1b
        /*006e*/ 	.short	0x0080


	//----- nvinfo : EIATTR_NUM_BARRIERS
	.align		4
        /*0070*/ 	.byte	0x02, 0x4c
        /*0072*/ 	.byte	0x01
	.zero		1


	//----- nvinfo : EIATTR_MERCURY_ISA_VERSION
	.align		4
        /*0074*/ 	.byte	0x03, 0x5f
        /*0076*/ 	.short	0x0101


	//----- nvinfo : EIATTR_COOP_GROUP_MASK_REGIDS
	.align		4
        /*0078*/ 	.byte	0x04, 0x29
        /*007a*/ 	.short	(.L_420 - .L_419)


	//   ....[0]....
.L_419:
        /*007c*/ 	.word	0xffffffff


	//   ....[1]....
        /*0080*/ 	.word	0xffffffff


	//   ....[2]....
        /*0084*/ 	.word	0xffffffff


	//   ....[3]....
        /*0088*/ 	.word	0xffffffff


	//   ....[4]....
        /*008c*/ 	.word	0xffffffff


	//   ....[5]....
        /*0090*/ 	.word	0xffffffff


	//   ....[6]....
        /*0094*/ 	.word	0xffffffff


	//   ....[7]....
        /*0098*/ 	.word	0xffffffff


	//   ....[8]....
        /*009c*/ 	.word	0xffffffff


	//   ....[9]....
        /*00a0*/ 	.word	0xffffffff


	//   ....[10]....
        /*00a4*/ 	.word	0xffffffff


	//   ....[11]....
        /*00a8*/ 	.word	0xffffffff


	//   ....[12]....
        /*00ac*/ 	.word	0xffffffff


	//   ....[13]....
        /*00b0*/ 	.word	0xffffffff


	//   ....[14]....
        /*00b4*/ 	.word	0xffffffff


	//   ....[15]....
        /*00b8*/ 	.word	0xffffffff


	//   ....[16]....
        /*00bc*/ 	.word	0xffffffff


	//   ....[17]....
        /*00c0*/ 	.word	0xffffffff


	//   ....[18]....
        /*00c4*/ 	.word	0xffffffff


	//   ....[19]....
        /*00c8*/ 	.word	0xffffffff


	//   ....[20]....
        /*00cc*/ 	.word	0xffffffff


	//   ....[21]....
        /*00d0*/ 	.word	0xffffffff


	//   ....[22]....
        /*00d4*/ 	.word	0xffffffff


	//   ....[23]....
        /*00d8*/ 	.word	0xffffffff


	//   ....[24]....
        /*00dc*/ 	.word	0xffffffff


	//   ....[25]....
        /*00e0*/ 	.word	0xffffffff


	//   ....[26]....
        /*00e4*/ 	.word	0xffffffff


	//   ....[27]....
        /*00e8*/ 	.word	0xffffffff


	//   ....[28]....
        /*00ec*/ 	.word	0xffffffff


	//   ....[29]....
        /*00f0*/ 	.word	0xffffffff


	//----- nvinfo : EIATTR_COOP_GROUP_INSTR_OFFSETS
	.align		4
.L_420:
        /*00f4*/ 	.byte	0x04, 0x28
        /*00f6*/ 	.short	(.L_422 - .L_421)


	//   ....[0]....
.L_421:
        /*00f8*/ 	.word	0x00000eb0


	//   ....[1]....
        /*00fc*/ 	.word	0x00000ec0


	//   ....[2]....
        /*0100*/ 	.word	0x00000f20


	//   ....[3]....
        /*0104*/ 	.word	0x00000f40


	//   ....[4]....
        /*0108*/ 	.word	0x00000f90


	//   ....[5]....
        /*010c*/ 	.word	0x00000fb0


	//   ....[6]....
        /*0110*/ 	.word	0x00000ff0


	//   ....[7]....
        /*0114*/ 	.word	0x00001030


	//   ....[8]....
        /*0118*/ 	.word	0x00001090


	//   ....[9]....
        /*011c*/ 	.word	0x000010c0


	//   ....[10]....
        /*0120*/ 	.word	0x000013d0


	//   ....[11]....
        /*0124*/ 	.word	0x000013e0


	//   ....[12]....
        /*0128*/ 	.word	0x00001470


	//   ....[13]....
        /*012c*/ 	.word	0x000014a0


	//   ....[14]....
        /*0130*/ 	.word	0x000014f0


	//   ....[15]....
        /*0134*/ 	.word	0x00001520


	//   ....[16]....
        /*0138*/ 	.word	0x00001560


	//   ....[17]....
        /*013c*/ 	.word	0x000015a0


	//   ....[18]....
        /*0140*/ 	.word	0x000015f0


	//   ....[19]....
        /*0144*/ 	.word	0x00001650


	//   ....[20]....
        /*0148*/ 	.word	0x00003120


	//   ....[21]....
        /*014c*/ 	.word	0x00003130


	//   ....[22]....
        /*0150*/ 	.word	0x000031b0


	//   ....[23]....
        /*0154*/ 	.word	0x000031c0


	//   ....[24]....
        /*0158*/ 	.word	0x00003220


	//   ....[25]....
        /*015c*/ 	.word	0x00003240


	//   ....[26]....
        /*0160*/ 	.word	0x00003280


	//   ....[27]....
        /*0164*/ 	.word	0x000032b0


	//   ....[28]....
        /*0168*/ 	.word	0x00003300


	//   ....[29]....
        /*016c*/ 	.word	0x00003350


	//----- nvinfo : EIATTR_VRC_CTA_INIT_COUNT
	.align		4
.L_422:
        /*0170*/ 	.byte	0x02, 0x4a
	.zero		1
	.zero		1


	//----- nvinfo : EIATTR_EXIT_INSTR_OFFSETS
	.align		4
        /*0174*/ 	.byte	0x04, 0x1c
        /*0176*/ 	.short	(.L_424 - .L_423)


	//   ....[0]....
.L_423:
        /*0178*/ 	.word	0x00000080


	//   ....[1]....
        /*017c*/ 	.word	0x000000c0


	//   ....[2]....
        /*0180*/ 	.word	0x000035d0


	//   ....[3]....
        /*0184*/ 	.word	0x00003630


	//----- nvinfo : EIATTR_MAX_THREADS
	.align		4
.L_424:
        /*0188*/ 	.byte	0x04, 0x05
        /*018a*/ 	.short	(.L_426 - .L_425)
.L_425:
        /*018c*/ 	.word	0x00000200
        /*0190*/ 	.word	0x00000001
        /*0194*/ 	.word	0x00000001


	//----- nvinfo : EIATTR_CRS_STACK_SIZE
	.align		4
.L_426:
        /*0198*/ 	.byte	0x04, 0x1e
        /*019a*/ 	.short	(.L_428 - .L_427)
.L_427:
        /*019c*/ 	.word	0x00000000


	//----- nvinfo : EIATTR_CBANK_PARAM_SIZE
	.align		4
.L_428:
        /*01a0*/ 	.byte	0x03, 0x19
        /*01a2*/ 	.short	0x0029


	//----- nvinfo : EIATTR_PARAM_CBANK
	.align		4
        /*01a4*/ 	.byte	0x04, 0x0a
        /*01a6*/ 	.short	(.L_430 - .L_429)
	.align		4
.L_429:
        /*01a8*/ 	.word	index@(.nv.constant0._ZN3cub18CUB_300001_SM_10006detail6reduce28DeviceReduceSingleTileKernelINS2_10policy_hubIljN4cuda3std3__44plusIlEEE10Policy1000EN6thrust24THRUST_300001_SM_1000_NS18transform_iteratorI6is_posNSD_10device_ptrIlEEllEEPljS9_llNS7_10__identityEEEvT0_T1_T2_T3_T4_T6_)
        /*01ac*/ 	.short	0x0380
        /*01ae*/ 	.short	0x0029


	//----- nvinfo : EIATTR_SW_WAR
	.align		4
.L_430:
        /*01b0*/ 	.byte	0x04, 0x36
        /*01b2*/ 	.short	(.L_432 - .L_431)
.L_431:
        /*01b4*/ 	.word	0x00000008
.L_432:


//--------------------- .nv.info._ZN3cub18CUB_300001_SM_10006detail6reduce28DeviceReduceSingleTileKernelINS2_10policy_hubIlyN4cuda3std3__44plusIlEEE10Policy1000EPlSC_iS9_llNS7_10__identityEEEvT0_T1_T2_T3_T4_T6_ --------------------------
	.section	.nv.info._ZN3cub18CUB_300001_SM_10006detail6reduce28DeviceReduceSingleTileKernelINS2_10policy_hubIlyN4cuda3std3__44plusIlEEE10Policy1000EPlSC_iS9_llNS7_10__identityEEEvT0_T1_T2_T3_T4_T6_,"",@"SHT_CUDA_INFO"
	.sectionflags	@""
	.align	4


	//----- nvinfo : EIATTR_CUDA_API_VERSION
	.align		4
        /*0000*/ 	.byte	0x04, 0x37
        /*0002*/ 	.short	(.L_434 - .L_433)
.L_433:
        /*0004*/ 	.word	0x00000082


	//----- nvinfo : EIATTR_KPARAM_INFO
	.align		4
.L_434:
        /*0008*/ 	.byte	0x04, 0x17
        /*000a*/ 	.short	(.L_436 - .L_435)
.L_435:
        /*000c*/ 	.word	0x00000000
        /*0010*/ 	.short	0x0005
        /*0012*/ 	.short	0x0020
        /*0014*/ 	.byte	0x00, 0xf0, 0x05, 0x00


	//----- nvinfo : EIATTR_KPARAM_INFO
	.align		4
.L_436:
        /*0018*/ 	.byte	0x04, 0x17
        /*001a*/ 	.short	(.L_438 - .L_437)
.L_437:
        /*001c*/ 	.word	0x00000000
        /*0020*/ 	.short	0x0004
        /*0022*/ 	.short	0x0018
        /*0024*/ 	.byte	0x00, 0xf0, 0x21, 0x00


	//----- nvinfo : EIATTR_KPARAM_INFO
	.align		4
.L_438:
        /*0028*/ 	.byte	0x04, 0x17
        /*002a*/ 	.short	(.L_440 - .L_439)
.L_439:
        /*002c*/ 	.word	0x00000000
        /*0030*/ 	.short	0x0003
        /*0032*/ 	.short	0x0014
        /*0034*/ 	.byte	0x00, 0xf0, 0x05, 0x00


	//----- nvinfo : EIATTR_KPARAM_INFO
	.align		4
.L_440:
        /*0038*/ 	.byte	0x04, 0x17
        /*003a*/ 	.short	(.L_442 - .L_441)
.L_441:
        /*003c*/ 	.word	0x00000000
        /*0040*/ 	.short	0x0002
        /*0042*/ 	.short	0x0010
        /*0044*/ 	.byte	0x00, 0xf0, 0x11, 0x00


	//----- nvinfo : EIATTR_KPARAM_INFO
	.align		4
.L_442:
        /*0048*/ 	.byte	0x04, 0x17
        /*004a*/ 	.short	(.L_444 - .L_443)
.L_443:
        /*004c*/ 	.word	0x00000000
        /*0050*/ 	.short	0x0001
        /*0052*/ 	.short	0x0008
        /*0054*/ 	.byte	0x00, 0xf5, 0x21, 0x00


	//----- nvinfo : EIATTR_KPARAM_INFO
	.align		4
.L_444:
        /*0058*/ 	.byte	0x04, 0x17
        /*005a*/ 	.short	(.L_446 - .L_445)
.L_445:
        /*005c*/ 	.word	0x00000000
        /*0060*/ 	.short	0x0000
        /*0062*/ 	.short	0x0000
        /*0064*/ 	.byte	0x00, 0xf5, 0x21, 0x00


	//----- nvinfo : EIATTR_SPARSE_MMA_MASK
	.align		4
.L_446:
        /*0068*/ 	.byte	0x03, 0x50
        /*006a*/ 	.short	0x0000


	//----- nvinfo : EIATTR_MAXREG_COUNT
	.align		4
        /*006c*/ 	.byte	0x03, 0x1b
        /*006e*/ 	.short	0x0080


	//----- nvinfo : EIATTR_NUM_BARRIERS
	.align		4
        /*0070*/ 	.byte	0x02, 0x4c
        /*0072*/ 	.byte	0x01
	.zero		1


	//----- nvinfo : EIATTR_MERCURY_ISA_VERSION
	.align		4
        /*0074*/ 	.byte	0x03, 0x5f
        /*0076*/ 	.short	0x0101


	//----- nvinfo : EIATTR_COOP_GROUP_MASK_REGIDS
	.align		4
        /*0078*/ 	.byte	0x04, 0x29
        /*007a*/ 	.short	(.L_448 - .L_447)


	//   ....[0]....
.L_447:
        /*007c*/ 	.word	0xffffffff


	//   ....[1]....
        /*0080*/ 	.word	0xffffffff


	//   ....[2]....
        /*0084*/ 	.word	0xffffffff


	//   ....[3]....
        /*0088*/ 	.word	0xffffffff


	//   ....[4]....
        /*008c*/ 	.word	0xffffffff


	//   ....[5]....
        /*0090*/ 	.word	0xffffffff


	//   ....[6]....
        /*0094*/ 	.word	0xffffffff


	//   ....[7]....
        /*0098*/ 	.word	0xffffffff


	//   ....[8]....
        /*009c*/ 	.word	0xffffffff


	//   ....[9]....
        /*00a0*/ 	.word	0xffffffff


	//   ....[10]....
        /*00a4*/ 	.word	0xffffffff


	//   ....[11]....
        /*00a8*/ 	.word	0xffffffff


	//   ....[12]....
        /*00ac*/ 	.word	0xffffffff


	//   ....[13]....
        /*00b0*/ 	.word	0xffffffff


	//   ....[14]....
        /*00b4*/ 	.word	0xffffffff


	//   ....[15]....
        /*00b8*/ 	.word	0xffffffff


	//   ....[16]....
        /*00bc*/ 	.word	0xffffffff


	//   ....[17]....
        /*00c0*/ 	.word	0xffffffff


	//   ....[18]....
        /*00c4*/ 	.word	0xffffffff


	//   ....[19]....
        /*00c8*/ 	.word	0xffffffff


	//   ....[20]....
        /*00cc*/ 	.word	0xffffffff


	//   ....[21]....
        /*00d0*/ 	.word	0xffffffff


	//   ....[22]....
        /*00d4*/ 	.word	0xffffffff


	//   ....[23]....
        /*00d8*/ 	.word	0xffffffff


	//   ....[24]....
        /*00dc*/ 	.word	0xffffffff


	//   ....[25]....
        /*00e0*/ 	.word	0xffffffff


	//   ....[26]....
        /*00e4*/ 	.word	0xffffffff


	//   ....[27]....
        /*00e8*/ 	.word	0xffffffff


	//   ....[28]....
        /*00ec*/ 	.word	0xffffffff


	//   ....[29]....
        /*00f0*/ 	.word	0xffffffff


	//----- nvinfo : EIATTR_COOP_GROUP_INSTR_OFFSETS
	.align		4
.L_448:
        /*00f4*/ 	.byte	0x04, 0x28
        /*00f6*/ 	.short	(.L_450 - .L_449)


	//   ....[0]....
.L_449:
        /*00f8*/ 	.word	0x00000970


	//   ....[1]....
        /*00fc*/ 	.word	0x00000980


	//   ....[2]....
        /*0100*/ 	.word	0x000009e0


	//   ....[3]....
        /*0104*/ 	.word	0x00000a00


	//   ....[4]....
        /*0108*/ 	.word	0x00000a50


	//   ....[5]....
        /*010c*/ 	.word	0x00000a70


	//   ....[6]....
        /*0110*/ 	.word	0x00000ab0


	//   ....[7]....
        /*0114*/ 	.word	0x00000af0


	//   ....[8]....
        /*0118*/ 	.word	0x00000b40


	//   ....[9]....
        /*011c*/ 	.word	0x00000b80


	//   ....[10]....
        /*0120*/ 	.word	0x00000e80


	//   ....[11]....
        /*0124*/ 	.word	0x00000e90


	//   ....[12]....
        /*0128*/ 	.word	0x00000f10


	//   ....[13]....
        /*012c*/ 	.word	0x00000f30


	//   ....[14]....
        /*0130*/ 	.word	0x00000f70


	//   ....[15]....
        /*0134*/ 	.word	0x00000fb0


	//   ....[16]....
        /*0138*/ 	.word	0x00001010


	//   ....[17]....
        /*013c*/ 	.word	0x00001040


	//   ....[18]....
        /*0140*/ 	.word	0x00001080


	//   ....[19]....
        /*0144*/ 	.word	0x000010c0


	//   ....[20]....
        /*0148*/ 	.word	0x000021b0


	//   ....[21]....
        /*014c*/ 	.word	0x000021c0


	//   ....[22]....
        /*0150*/ 	.word	0x00002240


	//   ....[23]....
        /*0154*/ 	.word	0x00002250


	//   ....[24]....
        /*0158*/ 	.word	0x000022b0


	//   ....[25]....
        /*015c*/ 	.word	0x000022d0


	//   ....[26]....
        /*0160*/ 	.word	0x00002310


	//   ....[27]....
        /*0164*/ 	.word	0x00002340


	//   ....[28]....
        /*0168*/ 	.word	0x00002380


	//   ....[29]....
        /*016c*/ 	.word	0x000023e0


	//----- nvinfo : EIATTR_VRC_CTA_INIT_COUNT
	.align		4
.L_450:
        /*0170*/ 	.byte	0x02, 0x4a
	.zero		1
	.zero		1


	//----- nvinfo : EIATTR_EXIT_INSTR_OFFSETS
	.align		4
        /*0174*/ 	.byte	0x04, 0x1c
        /*0176*/ 	.short	(.L_452 - .L_451)


	//   ....[0]....
.L_451:
        /*0178*/ 	.word	0x00000080


	//   ....[1]....
        /*017c*/ 	.word	0x000000c0


	//   ....[2]....
        /*0180*/ 	.word	0x00002650


	//   ....[3]....
        /*0184*/ 	.word	0x000026b0


	//----- nvinfo : EIATTR_MAX_THREADS
	.align		4
.L_452:
        /*0188*/ 	.byte	0x04, 0x05
        /*018a*/ 	.short	(.L_454 - .L_453)
.L_453:
        /*018c*/ 	.word	0x00000200
        /*0190*/ 	.word	0x00000001
        /*0194*/ 	.word	0x00000001


	//----- nvinfo : EIATTR_CRS_STACK_SIZE
	.align		4
.L_454:
        /*0198*/ 	.byte	0x04, 0x1e
        /*019a*/ 	.short	(.L_456 - .L_455)
.L_455:
        /*019c*/ 	.word	0x00000000


	//----- nvinfo : EIATTR_CBANK_PARAM_SIZE
	.align		4
.L_456:
        /*01a0*/ 	.byte	0x03, 0x19
        /*01a2*/ 	.short	0x0021


	//----- nvinfo : EIATTR_PARAM_CBANK
	.align		4
        /*01a4*/ 	.byte	0x04, 0x0a
        /*01a6*/ 	.short	(.L_458 - .L_457)
	.align		4
.L_457:
        /*01a8*/ 	.word	index@(.nv.constant0._ZN3cub18CUB_300001_SM_10006detail6reduce28DeviceReduceSingleTileKernelINS2_10policy_hubIlyN4cuda3std3__44plusIlEEE10Policy1000EPlSC_iS9_llNS7_10__identityEEEvT0_T1_T2_T3_T4_T6_)
        /*01ac*/ 	.short	0x0380
        /*01ae*/ 	.short	0x0021


	//----- nvinfo : EIATTR_SW_WAR
	.align		4
.L_458:
        /*01b0*/ 	.byte	0x04, 0x36
        /*01b2*/ 	.short	(.L_460 - .L_459)
.L_459:
        /*01b4*/ 	.word	0x00000008
.L_460:


//--------------------- .nv.info._ZN3cub18CUB_300001_SM_10006detail6reduce18DeviceReduceKernelINS2_10policy_hubIlyN4cuda3std3__44plusIlEEE10Policy1000EN6thrust24THRUST_300001_SM_1000_NS18transform_iteratorI7is_tureNSD_10device_ptrIhEEllEEyS9_lNS7_10__identityEEEvT0_PT3_T1_NS0_13GridEvenShareISN_EET2_T4_ --------------------------
	.section	.nv.info._ZN3cub18CUB_300001_SM_10006detail6reduce18DeviceReduceKernelINS2_10policy_hubIlyN4cuda3std3__44plusIlEEE10Policy1000EN6thrust24THRUST_300001_SM_1000_NS18transform_iteratorI7is_tureNSD_10device_ptrIhEEllEEyS9_lNS7_10__identityEEEvT0_PT3_T1_NS0_13GridEvenShareISN_EET2_T4_,"",@"SHT_CUDA_INFO"
	.sectionflags	@""
	.align	4


	//----- nvinfo : EIATTR_CUDA_API_VERSION
	.align		4
        /*0000*/ 	.byte	0x04, 0x37
        /*0002*/ 	.short	(.L_462 - .L_461)
.L_461:
        /*0004*/ 	.word	0x00000082


	//----- nvinfo : EIATTR_KPARAM_INFO
	.align		4
.L_462:
        /*0008*/ 	.byte	0x04, 0x17
        /*000a*/ 	.short	(.L_464 - .L_463)
.L_463:
        /*000c*/ 	.word	0x00000000
        /*0010*/ 	.short	0x0005
        /*0012*/ 	.short	0x0069
        /*0014*/ 	.byte	0x00, 0xf0, 0x05, 0x00


	//----- nvinfo : EIATTR_KPARAM_INFO
	.align		4
.L_464:
        /*0018*/ 	.byte	0x04, 0x17
        /*001a*/ 	.short	(.L_466 - .L_465)
.L_465:
        /*001c*/ 	.word	0x00000000
        /*0020*/ 	.short	0x0004
        /*0022*/ 	.short	0x0068
        /*0024*/ 	.byte	0x00, 0xf0, 0x05, 0x00


	//----- nvinfo : EIATTR_KPARAM_INFO
	.align		4
.L_466:
        /*0028*/ 	.byte	0x04, 0x17
        /*002a*/ 	.short	(.L_468 - .L_467)
.L_467:
        /*002c*/ 	.word	0x00000000
        /*0030*/ 	.short	0x0003
        /*0032*/ 	.short	0x0020
        /*0034*/ 	.byte	0x00, 0xf0, 0x21, 0x01


	//----- nvinfo : EIATTR_KPARAM_INFO
	.align		4
.L_468:
        /*0038*/ 	.byte	0x04, 0x17
        /*003a*/ 	.short	(.L_470 - .L_469)
.L_469:
        /*003c*/ 	.word	0x00000000
        /*0040*/ 	.short	0x0002
        /*0042*/ 	.short	0x0018
        /*0044*/ 	.byte	0x00, 0xf0, 0x21, 0x00


	//----- nvinfo : EIATTR_KPARAM_INFO
	.align		4
.L_470:
        /*0048*/ 	.byte	0x04, 0x17
        /*004a*/ 	.short	(.L_472 - .L_471)
.L_471:
        /*004c*/ 	.word	0x00000000
        /*0050*/ 	.short	0x0001
        /*0052*/ 	.short	0x0010
        /*0054*/ 	.byte	0x00, 0xf5, 0x21, 0x00


	//----- nvinfo : EIATTR_KPARAM_INFO
	.align		4
.L_472:
        /*0058*/ 	.byte	0x04, 0x17
        /*005a*/ 	.short	(.L_474 - .L_473)
.L_473:
        /*005c*/ 	.word	0x00000000
        /*0060*/ 	.short	0x0000
        /*0062*/ 	.short	0x0000
        /*0064*/ 	.byte	0x00, 0xf0, 0x41, 0x00


	//----- nvinfo : EIATTR_SPARSE_MMA_MASK
	.align		4
.L_474:
        /*0068*/ 	.byte	0x03, 0x50
        /*006a*/ 	.short	0x0000


	//----- nvinfo : EIATTR_MAXREG_COUNT
	.align		4
        /*006c*/ 	.byte	0x03, 0x1b
        /*006e*/ 	.short	0x0080


	//----- nvinfo : EIATTR_NUM_BARRIERS
	.align		4
        /*0070*/ 	.byte	0x02, 0x4c
        /*0072*/ 	.byte	0x01
	.zero		1


	//----- nvinfo : EIATTR_MERCURY_ISA_VERSION
	.align		4
        /*0074*/ 	.byte	0x03, 0x5f
        /*0076*/ 	.short	0x0101


	//----- nvinfo : EIATTR_COOP_GROUP_MASK_REGIDS
	.align		4
        /*0078*/ 	.byte	0x04, 0x29
        /*007a*/ 	.short	(.L_476 - .L_475)


	//   ....[0]....
.L_475:
        /*007c*/ 	.word	0xffffffff


	//   ....[1]....
        /*0080*/ 	.word	0xffffffff


	//   ....[2]....
        /*0084*/ 	.word	0xffffffff


	//   ....[3]....
        /*0088*/ 	.word	0xffffffff


	//   ....[4]....
        /*008c*/ 	.word	0xffffffff


	//   ....[5]....
        /*0090*/ 	.word	0xffffffff


	//   ....[6]....
        /*0094*/ 	.word	0xffffffff


	//   ....[7]....
        /*0098*/ 	.word	0xffffffff


	//   ....[8]....
        /*009c*/ 	.word	0xffffffff


	//   ....[9]....
        /*00a0*/ 	.word	0xffffffff


	//   ....[10]....
        /*00a4*/ 	.word	0xffffffff


	//   ....[11]....
        /*00a8*/ 	.word	0xffffffff


	//   ....[12]....
        /*00ac*/ 	.word	0xffffffff


	//   ....[13]....
        /*00b0*/ 	.word	0xffffffff


	//   ....[14]....
        /*00b4*/ 	.word	0xffffffff


	//   ....[15]....
        /*00b8*/ 	.word	0xffffffff


	//   ....[16]....
        /*00bc*/ 	.word	0xffffffff


	//   ....[17]....
        /*00c0*/ 	.word	0xffffffff


	//   ....[18]....
        /*00c4*/ 	.word	0xffffffff


	//   ....[19]....
        /*00c8*/ 	.word	0xffffffff


	//   ....[20]....
        /*00cc*/ 	.word	0xffffffff


	//   ....[21]....
        /*00d0*/ 	.word	0xffffffff


	//   ....[22]....
        /*00d4*/ 	.word	0xffffffff


	//   ....[23]....
        /*00d8*/ 	.word	0xffffffff


	//   ....[24]....
        /*00dc*/ 	.word	0xffffffff


	//   ....[25]....
        /*00e0*/ 	.word	0xffffffff


	//   ....[26]....
        /*00e4*/ 	.word	0xffffffff


	//   ....[27]....
        /*00e8*/ 	.word	0xffffffff


	//   ....[28]....
        /*00ec*/ 	.word	0xffffffff


	//   ....[29]....
        /*00f0*/ 	.word	0xffffffff


	//----- nvinfo : EIATTR_COOP_GROUP_INSTR_OFFSETS
	.align		4
.L_476:
        /*00f4*/ 	.byte	0x04, 0x28
        /*00f6*/ 	.short	(.L_478 - .L_477)


	//   ....[0]....
.L_477:
        /*00f8*/ 	.word	0x00000d70


	//   ....[1]....
        /*00fc*/ 	.word	0x00000d80


	//   ....[2]....
        /*0100*/ 	.word	0x00000de0


	//   ....[3]....
        /*0104*/ 	.word	0x00000e00


	//   ....[4]....
        /*0108*/ 	.word	0x00000e50


	//   ....[5]....
        /*010c*/ 	.word	0x00000e70


	//   ....[6]....
        /*0110*/ 	.word	0x00000eb0


	//   ....[7]....
        /*0114*/ 	.word	0x00000ef0


	//   ....[8]....
        /*0118*/ 	.word	0x00000f50


	//   ....[9]....
        /*011c*/ 	.word	0x00000f90


	//   ....[10]....
        /*0120*/ 	.word	0x00001280


	//   ....[11]....
        /*0124*/ 	.word	0x00001290


	//   ....[12]....
        /*0128*/ 	.word	0x00001320


	//   ....[13]....
        /*012c*/ 	.word	0x00001340


	//   ....[14]....
        /*0130*/ 	.word	0x000013a0


	//   ....[15]....
        /*0134*/ 	.word	0x000013e0


	//   ....[16]....
        /*0138*/ 	.word	0x00001420


	//   ....[17]....
        /*013c*/ 	.word	0x00001450


	//   ....[18]....
        /*0140*/ 	.word	0x00001490


	//   ....[19]....
        /*0144*/ 	.word	0x000014f0


	//   ....[20]....
        /*0148*/ 	.word	0x00002c70


	//   ....[21]....
        /*014c*/ 	.word	0x00002c80


	//   ....[22]....
        /*0150*/ 	.word	0x00002d00


	//   ....[23]....
        /*0154*/ 	.word	0x00002d10


	//   ....[24]....
        /*0158*/ 	.word	0x00002d90


	//   ....[25]....
        /*015c*/ 	.word	0x00002da0


	//   ....[26]....
        /*0160*/ 	.word	0x00002df0


	//   ....[27]....
        /*0164*/ 	.word	0x00002e10


	//   ....[28]....
        /*0168*/ 	.word	0x00002e60


	//   ....[29]....
        /*016c*/ 	.word	0x00002eb0


	//----- nvinfo : EIATTR_VRC_CTA_INIT_COUNT
	.align		4
.L_478:
        /*0170*/ 	.byte	0x02, 0x4a
	.zero		1
	.zero		1


	//----- nvinfo : EIATTR_EXIT_INSTR_OFFSETS
	.align		4
        /*0174*/ 	.byte	0x04, 0x1c
        /*0176*/ 	.short	(.L_480 - .L_479)


	//   ....[0]....
.L_479:
        /*0178*/ 	.word	0x00003120


	//   ....[1]....
        /*017c*/ 	.word	0x00003160


	//----- nvinfo : EIATTR_MAX_THREADS
	.align		4
.L_480:
        /*0180*/ 	.byte	0x04, 0x05
        /*0182*/ 	.short	(.L_482 - .L_481)
.L_481:
        /*0184*/ 	.word	0x00000200
        /*0188*/ 	.word	0x00000001
        /*018c*/ 	.word	0x00000001


	//----- nvinfo : EIATTR_CRS_STACK_SIZE
	.align		4
.L_482:
        /*0190*/ 	.byte	0x04, 0x1e
        /*0192*/ 	.short	(.L_484 - .L_483)
.L_483:
        /*0194*/ 	.word	0x00000000


	//----- nvinfo : EIATTR_CBANK_PARAM_SIZE
	.align		4
.L_484:
        /*0198*/ 	.byte	0x03, 0x19
        /*019a*/ 	.short	0x006a


	//----- nvinfo : EIATTR_PARAM_CBANK
	.align		4
        /*019c*/ 	.byte	0x04, 0x0a
        /*019e*/ 	.short	(.L_486 - .L_485)
	.align		4
.L_485:
        /*01a0*/ 	.word	index@(.nv.constant0._ZN3cub18CUB_300001_SM_10006detail6reduce18DeviceReduceKernelINS2_10policy_hubIlyN4cuda3std3__44plusIlEEE10Policy1000EN6thrust24THRUST_300001_SM_1000_NS18transform_iteratorI7is_tureNSD_10device_ptrIhEEllEEyS9_lNS7_10__identityEEEvT0_PT3_T1_NS0_13GridEvenShareISN_EET2_T4_)
        /*01a4*/ 	.short	0x0380
        /*01a6*/ 	.short	0x006a


	//----- nvinfo : EIATTR_SW_WAR
	.align		4
.L_486:
        /*01a8*/ 	.byte	0x04, 0x36
        /*01aa*/ 	.short	(.L_488 - .L_487)
.L_487:
        /*01ac*/ 	.word	0x00000008
.L_488:


//--------------------- .nv.info._ZN3cub18CUB_300001_SM_10006detail6reduce28DeviceReduceSingleTileKernelINS2_10policy_hubIlyN4cuda3std3__44plusIlEEE10Policy1000EN6thrust24THRUST_300001_SM_1000_NS18transform_iteratorI7is_tureNSD_10device_ptrIhEEllEEPlyS9_llNS7_10__identityEEEvT0_T1_T2_T3_T4_T6_ --------------------------
	.section	.nv.info._ZN3cub18CUB_300001_SM_10006detail6reduce28DeviceReduceSingleTileKernelINS2_10policy_hubIlyN4cuda3std3__44plusIlEEE10Policy1000EN6thrust24THRUST_300001_SM_1000_NS18transform_iteratorI7is_tureNSD_10device_ptrIhEEllEEPlyS9_llNS7_10__identityEEEvT0_T1_T2_T3_T4_T6_,"",@"SHT_CUDA_INFO"
	.sectionflags	@""
	.align	4


	//----- nvinfo : EIATTR_CUDA_API_VERSION
	.align		4
        /*0000*/ 	.byte	0x04, 0x37
        /*0002*/ 	.short	(.L_490 - .L_489)
.L_489:
        /*0004*/ 	.word	0x00000082


	//----- nvinfo : EIATTR_KPARAM_INFO
	.align		4
.L_490:
        /*0008*/ 	.byte	0x04, 0x17
        /*000a*/ 	.short	(.L_492 - .L_491)
.L_491:
        /*000c*/ 	.word	0x00000000
        /*0010*/ 	.short	0x0005
        /*0012*/ 	.short	0x0030
        /*0014*/ 	.byte	0x00, 0xf0, 0x05, 0x00


	//----- nvinfo : EIATTR_KPARAM_INFO
	.align		4
.L_492:
        /*0018*/ 	.byte	0x04, 0x17
        /*001a*/ 	.short	(.L_494 - .L_493)
.L_493:
        /*001c*/ 	.word	0x00000000
        /*0020*/ 	.short	0x0004
        /*0022*/ 	.short	0x0028
        /*0024*/ 	.byte	0x00, 0xf0, 0x21, 0x00


	//----- nvinfo : EIATTR_KPARAM_INFO
	.align		4
.L_494:
        /*0028*/ 	.byte	0x04, 0x17
        /*002a*/ 	.short	(.L_496 - .L_495)
.L_495:
        /*002c*/ 	.word	0x00000000
        /*0030*/ 	.short	0x0003
        /*0032*/ 	.short	0x0020
        /*0034*/ 	.byte	0x00, 0xf0, 0x05, 0x00


	//----- nvinfo : EIATTR_KPARAM_INFO
	.align		4
.L_496:
        /*0038*/ 	.byte	0x04, 0x17
        /*003a*/ 	.short	(.L_498 - .L_497)
.L_497:
        /*003c*/ 	.word	0x00000000
        /*0040*/ 	.short	0x0002
        /*0042*/ 	.short	0x0018
        /*0044*/ 	.byte	0x00, 0xf0, 0x21, 0x00


	//----- nvinfo : EIATTR_KPARAM_INFO
	.align		4
.L_498:
        /*0048*/ 	.byte	0x04, 0x17
        /*004a*/ 	.short	(.L_500 - .L_499)
.L_499:
        /*004c*/ 	.word	0x00000000
        /*0050*/ 	.short	0x0001
        /*0052*/ 	.short	0x0010
        /*0054*/ 	.byte	0x00, 0xf5, 0x21, 0x00


	//----- nvinfo : EIATTR_KPARAM_INFO
	.align		4
.L_500:
        /*0058*/ 	.byte	0x04, 0x17
        /*005a*/ 	.short	(.L_502 - .L_501)
.L_501:
        /*005c*/ 	.word	0x00000000
        /*0060*/ 	.short	0x0000
        /*0062*/ 	.short	0x0000
        /*0064*/ 	.byte	0x00, 0xf0, 0x41, 0x00


	//----- nvinfo : EIATTR_SPARSE_MMA_MASK
	.align		4
.L_502:
        /*0068*/ 	.byte	0x03, 0x50
        /*006a*/ 	.short	0x0000


	//----- nvinfo : EIATTR_MAXREG_COUNT
	.align		4
        /*006c*/ 	.byte	0x03, 0x1b
        /*006e*/ 	.short	0x0080


	//----- nvinfo : EIATTR_NUM_BARRIERS
	.align		4
        /*0070*/ 	.byte	0x02, 0x4c
        /*0072*/ 	.byte	0x01
	.zero		1


	//----- nvinfo : EIATTR_MERCURY_ISA_VERSION
	.align		4
        /*0074*/ 	.byte	0x03, 0x5f
        /*0076*/ 	.short	0x0101


	//----- nvinfo : EIATTR_COOP_GROUP_MASK_REGIDS
	.align		4
        /*0078*/ 	.byte	0x04, 0x29
        /*007a*/ 	.short	(.L_504 - .L_503)


	//   ....[0]....
.L_503:
        /*007c*/ 	.word	0xffffffff


	//   ....[1]....
        /*0080*/ 	.word	0xffffffff


	//   ....[2]....
        /*0084*/ 	.word	0xffffffff


	//   ....[3]....
        /*0088*/ 	.word	0xffffffff


	//   ....[4]....
        /*008c*/ 	.word	0xffffffff


	//   ....[5]....
        /*0090*/ 	.word	0xffffffff


	//   ....[6]....
        /*0094*/ 	.word	0xffffffff


	//   ....[7]....
        /*0098*/ 	.word	0xffffffff


	//   ....[8]....
        /*009c*/ 	.word	0xffffffff


	//   ....[9]....
        /*00a0*/ 	.word	0xffffffff


	//   ....[10]....
        /*00a4*/ 	.word	0xffffffff


	//   ....[11]....
        /*00a8*/ 	.word	0xffffffff


	//   ....[12]....
        /*00ac*/ 	.word	0xffffffff


	//   ....[13]....
        /*00b0*/ 	.word	0xffffffff


	//   ....[14]....
        /*00b4*/ 	.word	0xffffffff


	//   ....[15]....
        /*00b8*/ 	.word	0xffffffff


	//   ....[16]....
        /*00bc*/ 	.word	0xffffffff


	//   ....[17]....
        /*00c0*/ 	.word	0xffffffff


	//   ....[18]....
        /*00c4*/ 	.word	0xffffffff


	//   ....[19]....
        /*00c8*/ 	.word	0xffffffff


	//   ....[20]....
        /*00cc*/ 	.word	0xffffffff


	//   ....[21]....
        /*00d0*/ 	.word	0xffffffff


	//   ....[22]....
        /*00d4*/ 	.word	0xffffffff


	//   ....[23]....
        /*00d8*/ 	.word	0xffffffff


	//   ....[24]....
        /*00dc*/ 	.word	0xffffffff


	//   ....[25]....
        /*00e0*/ 	.word	0xffffffff


	//   ....[26]....
        /*00e4*/ 	.word	0xffffffff


	//   ....[27]....
        /*00e8*/ 	.word	0xffffffff


	//   ....[28]....
        /*00ec*/ 	.word	0xffffffff


	//   ....[29]....
        /*00f0*/ 	.word	0xffffffff


	//----- nvinfo : EIATTR_COOP_GROUP_INSTR_OFFSETS
	.align		4
.L_504:
        /*00f4*/ 	.byte	0x04, 0x28
        /*00f6*/ 	.short	(.L_506 - .L_505)


	//   ....[0]....
.L_505:
        /*00f8*/ 	.word	0x00000d50


	//   ....[1]....
        /*00fc*/ 	.word	0x00000d60


	//   ....[2]....
        /*0100*/ 	.word	0x00000dc0


	//   ....[3]....
        /*0104*/ 	.word	0x00000de0


	//   ....[4]....
        /*0108*/ 	.word	0x00000e30


	//   ....[5]....
        /*010c*/ 	.word	0x00000e50


	//   ....[6]....
        /*0110*/ 	.word	0x00000e90


	//   ....[7]....
        /*0114*/ 	.word	0x00000ed0


	//   ....[8]....
        /*0118*/ 	.word	0x00000f20


	//   ....[9]....
        /*011c*/ 	.word	0x00000f60


	//   ....[10]....
        /*0120*/ 	.word	0x00001260


	//   ....[11]....
        /*0124*/ 	.word	0x00001270


	//   ....[12]....
        /*0128*/ 	.word	0x00001300


	//   ....[13]....
        /*012c*/ 	.word	0x00001320


	//   ....[14]....
        /*0130*/ 	.word	0x00001380


	//   ....[15]....
        /*0134*/ 	.word	0x000013c0


	//   ....[16]....
        /*0138*/ 	.word	0x00001400


	//   ....[17]....
        /*013c*/ 	.word	0x00001430


	//   ....[18]....
        /*0140*/ 	.word	0x00001470


	//   ....[19]....
        /*0144*/ 	.word	0x000014d0


	//   ....[20]....
        /*0148*/ 	.word	0x00002ba0


	//   ....[21]....
        /*014c*/ 	.word	0x00002bb0


	//   ....[22]....
        /*0150*/ 	.word	0x00002c30


	//   ....[23]....
        /*0154*/ 	.word	0x00002c40


	//   ....[24]....
        /*0158*/ 	.word	0x00002cc0


	//   ....[25]....
        /*015c*/ 	.word	0x00002ce0


	//   ....[26]....
        /*0160*/ 	.word	0x00002d20


	//   ....[27]....
        /*0164*/ 	.word	0x00002d50


	//   ....[28]....
        /*0168*/ 	.word	0x00002d90


	//   ....[29]....
        /*016c*/ 	.word	0x00002dd0


	//----- nvinfo : EIATTR_VRC_CTA_INIT_COUNT
	.align		4
.L_506:
        /*0170*/ 	.byte	0x02, 0x4a
	.zero		1
	.zero		1


	//----- nvinfo : EIATTR_EXIT_INSTR_OFFSETS
	.align		4
        /*0174*/ 	.byte	0x04, 0x1c
        /*0176*/ 	.short	(.L_508 - .L_507)


	//   ....[0]....
.L_507:
        /*0178*/ 	.word	0x000000a0


	//   ....[1]....
        /*017c*/ 	.word	0x000000e0


	//   ....[2]....
        /*0180*/ 	.word	0x00003030


	//   ....[3]....
        /*0184*/ 	.word	0x00003090


	//----- nvinfo : EIATTR_MAX_THREADS
	.align		4
.L_508:
        /*0188*/ 	.byte	0x04, 0x05
        /*018a*/ 	.short	(.L_510 - .L_509)
.L_509:
        /*018c*/ 	.word	0x00000200
        /*0190*/ 	.word	0x00000001
        /*0194*/ 	.word	0x00000001


	//----- nvinfo : EIATTR_CRS_STACK_SIZE
	.align		4
.L_510:
        /*0198*/ 	.byte	0x04, 0x1e
        /*019a*/ 	.short	(.L_512 - .L_511)
.L_511:
        /*019c*/ 	.word	0x00000000


	//----- nvinfo : EIATTR_CBANK_PARAM_SIZE
	.align		4
.L_512:
        /*01a0*/ 	.byte	0x03, 0x19
        /*01a2*/ 	.short	0x0031


	//----- nvinfo : EIATTR_PARAM_CBANK
	.align		4
        /*01a4*/ 	.byte	0x04, 0x0a
        /*01a6*/ 	.short	(.L_514 - .L_513)
	.align		4
.L_513:
        /*01a8*/ 	.word	index@(.nv.constant0._ZN3cub18CUB_300001_SM_10006detail6reduce28DeviceReduceSingleTileKernelINS2_10policy_hubIlyN4cuda3std3__44plusIlEEE10Policy1000EN6thrust24THRUST_300001_SM_1000_NS18transform_iteratorI7is_tureNSD_10device_ptrIhEEllEEPlyS9_llNS7_10__identityEEEvT0_T1_T2_T3_T4_T6_)
        /*01ac*/ 	.short	0x0380
        /*01ae*/ 	.short	0x0031


	//----- nvinfo : EIATTR_SW_WAR
	.align		4
.L_514:
        /*01b0*/ 	.byte	0x04, 0x36
        /*01b2*/ 	.short	(.L_516 - .L_515)
.L_515:
        /*01b4*/ 	.word	0x00000008
.L_516:


//--------------------- .nv.info._ZN3cub18CUB_300001_SM_10006detail6reduce28DeviceReduceSingleTileKernelINS2_10policy_hubIljN4cuda3std3__44plusIlEEE10Policy1000EPlSC_iS9_llNS7_10__identityEEEvT0_T1_T2_T3_T4_T6_ --------------------------
	.section	.nv.info._ZN3cub18CUB_300001_SM_10006detail6reduce28DeviceReduceSingleTileKernelINS2_10policy_hubIljN4cuda3std3__44plusIlEEE10Policy1000EPlSC_iS9_llNS7_10__identityEEEvT0_T1_T2_T3_T4_T6_,"",@"SHT_CUDA_INFO"
	.sectionflags	@""
	.align	4


	//----- nvinfo : EIATTR_CUDA_API_VERSION
	.align		4
        /*0000*/ 	.byte	0x04, 0x37
        /*0002*/ 	.short	(.L_518 - .L_517)
.L_517:
        /*0004*/ 	.word	0x00000082


	//----- nvinfo : EIATTR_KPARAM_INFO
	.align		4
.L_518:
        /*0008*/ 	.byte	0x04, 0x17
        /*000a*/ 	.short	(.L_520 - .L_519)
.L_519:
        /*000c*/ 	.word	0x00000000
        /*0010*/ 	.short	0x0005
        /*0012*/ 	.short	0x0020
        /*0014*/ 	.byte	0x00, 0xf0, 0x05, 0x00


	//----- nvinfo : EIATTR_KPARAM_INFO
	.align		4
.L_520:
        /*0018*/ 	.byte	0x04, 0x17
        /*001a*/ 	.short	(.L_522 - .L_521)
.L_521:
        /*001c*/ 	.word	0x00000000
        /*0020*/ 	.short	0x0004
        /*0022*/ 	.short	0x0018
        /*0024*/ 	.byte	0x00, 0xf0, 0x21, 0x00


	//----- nvinfo : EIATTR_KPARAM_INFO
	.align		4
.L_522:
        /*0028*/ 	.byte	0x04, 0x17
        /*002a*/ 	.short	(.L_524 - .L_523)
.L_523:
        /*002c*/ 	.word	0x00000000
        /*0030*/ 	.short	0x0003
        /*0032*/ 	.short	0x0014
        /*0034*/ 	.byte	0x00, 0xf0, 0x05, 0x00


	//----- nvinfo : EIATTR_KPARAM_INFO
	.align		4
.L_524:
        /*0038*/ 	.byte	0x04, 0x17
        /*003a*/ 	.short	(.L_526 - .L_525)
.L_525:
        /*003c*/ 	.word	0x00000000
        /*0040*/ 	.short	0x0002
        /*0042*/ 	.short	0x0010
        /*0044*/ 	.byte	0x00, 0xf0, 0x11, 0x00


	//----- nvinfo : EIATTR_KPARAM_INFO
	.align		4
.L_526:
        /*0048*/ 	.byte	0x04, 0x17
        /*004a*/ 	.short	(.L_528 - .L_527)
.L_527:
        /*004c*/ 	.word	0x00000000
        /*0050*/ 	.short	0x0001
        /*0052*/ 	.short	0x0008
        /*0054*/ 	.byte	0x00, 0xf5, 0x21, 0x00


	//----- nvinfo : EIATTR_KPARAM_INFO
	.align		4
.L_528:
        /*0058*/ 	.byte	0x04, 0x17
        /*005a*/ 	.short	(.L_530 - .L_529)
.L_529:
        /*005c*/ 	.word	0x00000000
        /*0060*/ 	.short	0x0000
        /*0062*/ 	.short	0x0000
        /*0064*/ 	.byte	0x00, 0xf5, 0x21, 0x00


	//----- nvinfo : EIATTR_SPARSE_MMA_MASK
	.align		4
.L_530:
        /*0068*/ 	.byte	0x03, 0x50
        /*006a*/ 	.short	0x0000


	//----- nvinfo : EIATTR_MAXREG_COUNT
	.align		4
        /*006c*/ 	.byte	0x03, 0x1b
        /*006e*/ 	.short	0x0080


	//----- nvinfo : EIATTR_NUM_BARRIERS
	.align		4
        /*0070*/ 	.byte	0x02, 0x4c
        /*0072*/ 	.byte	0x01
	.zero		1


	//----- nvinfo : EIATTR_MERCURY_ISA_VERSION
	.align		4
        /*0074*/ 	.byte	0x03, 0x5f
        /*0076*/ 	.short	0x0101


	//----- nvinfo : EIATTR_COOP_GROUP_MASK_REGIDS
	.align		4
        /*0078*/ 	.byte	0x04, 0x29
        /*007a*/ 	.short	(.L_532 - .L_531)


	//   ....[0]....
.L_531:
        /*007c*/ 	.word	0xffffffff


	//   ....[1]....
        /*0080*/ 	.word	0xffffffff


	//   ....[2]....
        /*0084*/ 	.word	0xffffffff


	//   ....[3]....
        /*0088*/ 	.word	0xffffffff


	//   ....[4]....
        /*008c*/ 	.word	0xffffffff


	//   ....[5]....
        /*0090*/ 	.word	0xffffffff


	//   ....[6]....
        /*0094*/ 	.word	0xffffffff


	//   ....[7]....
        /*0098*/ 	.word	0xffffffff


	//   ....[8]....
        /*009c*/ 	.word	0xffffffff


	//   ....[9]....
        /*00a0*/ 	.word	0xffffffff


	//   ....[10]....
        /*00a4*/ 	.word	0xffffffff


	//   ....[11]....
        /*00a8*/ 	.word	0xffffffff


	//   ....[12]....
        /*00ac*/ 	.word	0xffffffff


	//   ....[13]....
        /*00b0*/ 	.word	0xffffffff


	//   ....[14]....
        /*00b4*/ 	.word	0xffffffff


	//   ....[15]....
        /*00b8*/ 	.word	0xffffffff


	//   ....[16]....
        /*00bc*/ 	.word	0xffffffff


	//   ....[17]....
        /*00c0*/ 	.word	0xffffffff


	//   ....[18]....
        /*00c4*/ 	.word	0xffffffff


	//   ....[19]....
        /*00c8*/ 	.word	0xffffffff


	//   ....[20]....
        /*00cc*/ 	.word	0xffffffff


	//   ....[21]....
        /*00d0*/ 	.word	0xffffffff


	//   ....[22]....
        /*00d4*/ 	.word	0xffffffff


	//   ....[23]....
        /*00d8*/ 	.word	0xffffffff


	//   ....[24]....
        /*00dc*/ 	.word	0xffffffff


	//   ....[25]....
        /*00e0*/ 	.word	0xffffffff


	//   ....[26]....
        /*00e4*/ 	.word	0xffffffff


	//   ....[27]....
        /*00e8*/ 	.word	0xffffffff


	//   ....[28]....
        /*00ec*/ 	.word	0xffffffff


	//   ....[29]....
        /*00f0*/ 	.word	0xffffffff


	//----- nvinfo : EIATTR_COOP_GROUP_INSTR_OFFSETS
	.align		4
.L_532:
        /*00f4*/ 	.byte	0x04, 0x28
        /*00f6*/ 	.short	(.L_534 - .L_533)


	//   ....[0]....
.L_533:
        /*00f8*/ 	.word	0x00000970


	//   ....[1]....
        /*00fc*/ 	.word	0x00000980


	//   ....[2]....
        /*0100*/ 	.word	0x000009e0


	//   ....[3]....
        /*0104*/ 	.word	0x00000a00


	//   ....[4]....
        /*0108*/ 	.word	0x00000a50


	//   ....[5]....
        /*010c*/ 	.word	0x00000a70


	//   ....[6]....
        /*0110*/ 	.word	0x00000ab0


	//   ....[7]....
        /*0114*/ 	.word	0x00000af0


	//   ....[8]....
        /*0118*/ 	.word	0x00000b40


	//   ....[9]....
        /*011c*/ 	.word	0x00000b80


	//   ....[10]....
        /*0120*/ 	.word	0x00000e80


	//   ....[11]....
        /*0124*/ 	.word	0x00000e90


	//   ....[12]....
        /*0128*/ 	.word	0x00000f10


	//   ....[13]....
        /*012c*/ 	.word	0x00000f30


	//   ....[14]....
        /*0130*/ 	.word	0x00000f70


	//   ....[15]....
        /*0134*/ 	.word	0x00000fb0


	//   ....[16]....
        /*0138*/ 	.word	0x00001010


	//   ....[17]....
        /*013c*/ 	.word	0x00001040


	//   ....[18]....
        /*0140*/ 	.word	0x00001080


	//   ....[19]....
        /*0144*/ 	.word	0x000010c0


	//   ....[20]....
        /*0148*/ 	.word	0x000021b0


	//   ....[21]....
        /*014c*/ 	.word	0x000021c0


	//   ....[22]....
        /*0150*/ 	.word	0x00002240


	//   ....[23]....
        /*0154*/ 	.word	0x00002250


	//   ....[24]....
        /*0158*/ 	.word	0x000022b0


	//   ....[25]....
        /*015c*/ 	.word	0x000022d0


	//   ....[26]....
        /*0160*/ 	.word	0x00002310


	//   ....[27]....
        /*0164*/ 	.word	0x00002340


	//   ....[28]....
        /*0168*/ 	.word	0x00002380


	//   ....[29]....
        /*016c*/ 	.word	0x000023e0


	//----- nvinfo : EIATTR_VRC_CTA_INIT_COUNT
	.align		4
.L_534:
        /*0170*/ 	.byte	0x02, 0x4a
	.zero		1
	.zero		1


	//----- nvinfo : EIATTR_EXIT_INSTR_OFFSETS
	.align		4
        /*0174*/ 	.byte	0x04, 0x1c
        /*0176*/ 	.short	(.L_536 - .L_535)


	//   ....[0]....
.L_535:
        /*0178*/ 	.word	0x00000080


	//   ....[1]....
        /*017c*/ 	.word	0x000000c0


	//   ....[2]....
        /*0180*/ 	.word	0x00002650


	//   ....[3]....
        /*0184*/ 	.word	0x000026b0


	//----- nvinfo : EIATTR_MAX_THREADS
	.align		4
.L_536:
        /*0188*/ 	.byte	0x04, 0x05
        /*018a*/ 	.short	(.L_538 - .L_537)
.L_537:
        /*018c*/ 	.word	0x00000200
        /*0190*/ 	.word	0x00000001
        /*0194*/ 	.word	0x00000001


	//----- nvinfo : EIATTR_CRS_STACK_SIZE
	.align		4
.L_538:
        /*0198*/ 	.byte	0x04, 0x1e
        /*019a*/ 	.short	(.L_540 - .L_539)
.L_539:
        /*019c*/ 	.word	0x00000000


	//----- nvinfo : EIATTR_CBANK_PARAM_SIZE
	.align		4
.L_540:
        /*01a0*/ 	.byte	0x03, 0x19
        /*01a2*/ 	.short	0x0021


	//----- nvinfo : EIATTR_PARAM_CBANK
	.align		4
        /*01a4*/ 	.byte	0x04, 0x0a
        /*01a6*/ 	.short	(.L_542 - .L_541)
	.align		4
.L_541:
        /*01a8*/ 	.word	index@(.nv.constant0._ZN3cub18CUB_300001_SM_10006detail6reduce28DeviceReduceSingleTileKernelINS2_10policy_hubIljN4cuda3std3__44plusIlEEE10Policy1000EPlSC_iS9_llNS7_10__identityEEEvT0_T1_T2_T3_T4_T6_)
        /*01ac*/ 	.short	0x0380
        /*01ae*/ 	.short	0x0021


	//----- nvinfo : EIATTR_SW_WAR
	.align		4
.L_542:
        /*01b0*/ 	.byte	0x04, 0x36
        /*01b2*/ 	.short	(.L_544 - .L_543)
.L_543:
        /*01b4*/ 	.word	0x00000008
.L_544:


//--------------------- .nv.info._ZN3cub18CUB_300001_SM_10006detail6reduce18DeviceReduceKernelINS2_10policy_hubIljN4cuda3std3__44plusIlEEE10Policy1000EN6thrust24THRUST_300001_SM_1000_NS18transform_iteratorI7is_tureNSD_10device_ptrIhEEllEEjS9_lNS7_10__identityEEEvT0_PT3_T1_NS0_13GridEvenShareISN_EET2_T4_ --------------------------
	.section	.nv.info._ZN3cub18CUB_300001_SM_10006detail6reduce18DeviceReduceKernelINS2_10policy_hubIljN4cuda3std3__44plusIlEEE10Policy1000EN6thrust24THRUST_300001_SM_1000_NS18transform_iteratorI7is_tureNSD_10device_ptrIhEEllEEjS9_lNS7_10__identityEEEvT0_PT3_T1_NS0_13GridEvenShareISN_EET2_T4_,"",@"SHT_CUDA_INFO"
	.sectionflags	@""
	.align	4


	//----- nvinfo : EIATTR_CUDA_API_VERSION
	.align		4
        /*0000*/ 	.byte	0x04, 0x37
        /*0002*/ 	.short	(.L_546 - .L_545)
.L_545:
        /*0004*/ 	.word	0x00000082


	//----- nvinfo : EIATTR_KPARAM_INFO
	.align		4
.L_546:
        /*0008*/ 	.byte	0x04, 0x17
        /*000a*/ 	.short	(.L_548 - .L_547)
.L_547:
        /*000c*/ 	.word	0x00000000
        /*0010*/ 	.short	0x0005
        /*0012*/ 	.short	0x0045
        /*0014*/ 	.byte	0x00, 0xf0, 0x05, 0x00


	//----- nvinfo : EIATTR_KPARAM_INFO
	.align		4
.L_548:
        /*0018*/ 	.byte	0x04, 0x17
        /*001a*/ 	.short	(.L_550 - .L_549)
.L_549:
        /*001c*/ 	.word	0x00000000
        /*0020*/ 	.short	0x0004
        /*0022*/ 	.short	0x0044
        /*0024*/ 	.byte	0x00, 0xf0, 0x05, 0x00


	//----- nvinfo : EIATTR_KPARAM_INFO
	.align		4
.L_550:
        /*0028*/ 	.byte	0x04, 0x17
        /*002a*/ 	.short	(.L_552 - .L_551)
.L_551:
        /*002c*/ 	.word	0x00000000
        /*0030*/ 	.short	0x0003
        /*0032*/ 	.short	0x001c
        /*0034*/ 	.byte	0x00, 0xf0, 0xa1, 0x00


	//----- nvinfo : EIATTR_KPARAM_INFO
	.align		4
.L_552:
        /*0038*/ 	.byte	0x04, 0x17
        /*003a*/ 	.short	(.L_554 - .L_553)
.L_553:
        /*003c*/ 	.word	0x00000000
        /*0040*/ 	.short	0x0002
        /*0042*/ 	.short	0x0018
        /*0044*/ 	.byte	0x00, 0xf0, 0x11, 0x00


	//----- nvinfo : EIATTR_KPARAM_INFO
	.align		4
.L_554:
        /*0048*/ 	.byte	0x04, 0x17
        /*004a*/ 	.short	(.L_556 - .L_555)
.L_555:
        /*004c*/ 	.word	0x00000000
        /*0050*/ 	.short	0x0001
        /*0052*/ 	.short	0x0010
        /*0054*/ 	.byte	0x00, 0xf5, 0x21, 0x00


	//----- nvinfo : EIATTR_KPARAM_INFO
	.align		4
.L_556:
        /*0058*/ 	.byte	0x04, 0x17
        /*005a*/ 	.short	(.L_558 - .L_557)
.L_557:
        /*005c*/ 	.word	0x00000000
        /*0060*/ 	.short	0x0000
        /*0062*/ 	.short	0x0000
        /*0064*/ 	.byte	0x00, 0xf0, 0x41, 0x00


	//----- nvinfo : EIATTR_SPARSE_MMA_MASK
	.align		4
.L_558:
        /*0068*/ 	.byte	0x03, 0x50
        /*006a*/ 	.short	0x0000


	//----- nvinfo : EIATTR_MAXREG_COUNT
	.align		4
        /*006c*/ 	.byte	0x03, 0x1b
        /*006e*/ 	.short	0x0080


	//----- nvinfo : EIATTR_NUM_BARRIERS
	.align		4
        /*0070*/ 	.byte	0x02, 0x4c
        /*0072*/ 	.byte	0x01
	.zero		1


	//----- nvinfo : EIATTR_MERCURY_ISA_VERSION
	.align		4
        /*0074*/ 	.byte	0x03, 0x5f
        /*0076*/ 	.short	0x0101


	//----- nvinfo : EIATTR_COOP_GROUP_MASK_REGIDS
	.align		4
        /*0078*/ 	.byte	0x04, 0x29
        /*007a*/ 	.short	(.L_560 - .L_559)


	//   ....[0]....
.L_559:
        /*007c*/ 	.word	0xffffffff


	//   ....[1]....
        /*0080*/ 	.word	0xffffffff


	//   ....[2]....
        /*0084*/ 	.word	0xffffffff


	//   ....[3]....
        /*0088*/ 	.word	0xffffffff


	//   ....[4]....
        /*008c*/ 	.word	0xffffffff


	//   ....[5]....
        /*0090*/ 	.word	0xffffffff


	//   ....[6]....
        /*0094*/ 	.word	0xffffffff


	//   ....[7]....
        /*0098*/ 	.word	0xffffffff


	//   ....[8]....
        /*009c*/ 	.word	0xffffffff


	//   ....[9]....
        /*00a0*/ 	.word	0xffffffff


	//   ....[10]....
        /*00a4*/ 	.word	0xffffffff


	//   ....[11]....
        /*00a8*/ 	.word	0xffffffff


	//   ....[12]....
        /*00ac*/ 	.word	0xffffffff


	//   ....[13]....
        /*00b0*/ 	.word	0xffffffff


	//   ....[14]....
        /*00b4*/ 	.word	0xffffffff


	//   ....[15]....
        /*00b8*/ 	.word	0xffffffff


	//   ....[16]....
        /*00bc*/ 	.word	0xffffffff


	//   ....[17]....
        /*00c0*/ 	.word	0xffffffff


	//   ....[18]....
        /*00c4*/ 	.word	0xffffffff


	//   ....[19]....
        /*00c8*/ 	.word	0xffffffff


	//   ....[20]....
        /*00cc*/ 	.word	0xffffffff


	//   ....[21]....
        /*00d0*/ 	.word	0xffffffff


	//   ....[22]....
        /*00d4*/ 	.word	0xffffffff


	//   ....[23]....
        /*00d8*/ 	.word	0xffffffff


	//   ....[24]....
        /*00dc*/ 	.word	0xffffffff


	//   ....[25]....
        /*00e0*/ 	.word	0xffffffff


	//   ....[26]....
        /*00e4*/ 	.word	0xffffffff


	//   ....[27]....
        /*00e8*/ 	.word	0xffffffff


	//   ....[28]....
        /*00ec*/ 	.word	0xffffffff


	//   ....[29]....
        /*00f0*/ 	.word	0xffffffff


	//----- nvinfo : EIATTR_COOP_GROUP_INSTR_OFFSETS
	.align		4
.L_560:
        /*00f4*/ 	.byte	0x04, 0x28
        /*00f6*/ 	.short	(.L_562 - .L_561)


	//   ....[0]....
.L_561:
        /*00f8*/ 	.word	0x000011c0


	//   ....[1]....
        /*00fc*/ 	.word	0x000011d0


	//   ....[2]....
        /*0100*/ 	.word	0x00001230


	//   ....[3]....
        /*0104*/ 	.word	0x00001250


	//   ....[4]....
        /*0108*/ 	.word	0x000012a0


	//   ....[5]....
        /*010c*/ 	.word	0x000012c0


	//   ....[6]....
        /*0110*/ 	.word	0x00001300


	//   ....[7]....
        /*0114*/ 	.word	0x00001340


	//   ....[8]....
        /*0118*/ 	.word	0x000013a0


	//   ....[9]....
        /*011c*/ 	.word	0x000013e0


	//   ....[10]....
        /*0120*/ 	.word	0x000016d0


	//   ....[11]....
        /*0124*/ 	.word	0x000016e0


	//   ....[12]....
        /*0128*/ 	.word	0x00001760


	//   ....[13]....
        /*012c*/ 	.word	0x00001790


	//   ....[14]....
        /*0130*/ 	.word	0x000017e0


	//   ....[15]....
        /*0134*/ 	.word	0x00001820


	//   ....[16]....
        /*0138*/ 	.word	0x00001860


	//   ....[17]....
        /*013c*/ 	.word	0x000018a0


	//   ....[18]....
        /*0140*/ 	.word	0x000018d0


	//   ....[19]....
        /*0144*/ 	.word	0x00001940


	//   ....[20]....
        /*0148*/ 	.word	0x00003460


	//   ....[21]....
        /*014c*/ 	.word	0x00003470


	//   ....[22]....
        /*0150*/ 	.word	0x000034f0


	//   ....[23]....
        /*0154*/ 	.word	0x00003500


	//   ....[24]....
        /*0158*/ 	.word	0x00003560


	//   ....[25]....
        /*015c*/ 	.word	0x00003580


	//   ....[26]....
        /*0160*/ 	.word	0x000035c0


	//   ....[27]....
        /*0164*/ 	.word	0x000035f0


	//   ....[28]....
        /*0168*/ 	.word	0x00003630


	//   ....[29]....
        /*016c*/ 	.word	0x00003690


	//----- nvinfo : EIATTR_VRC_CTA_INIT_COUNT
	.align		4
.L_562:
        /*0170*/ 	.byte	0x02, 0x4a
	.zero		1
	.zero		1


	//----- nvinfo : EIATTR_EXIT_INSTR_OFFSETS
	.align		4
        /*0174*/ 	.byte	0x04, 0x1c
        /*0176*/ 	.short	(.L_564 - .L_563)


	//   ....[0]....
.L_563:
        /*0178*/ 	.word	0x00003900


	//   ....[1]....
        /*017c*/ 	.word	0x00003940


	//----- nvinfo : EIATTR_MAX_THREADS
	.align		4
.L_564:
        /*0180*/ 	.byte	0x04, 0x05
        /*0182*/ 	.short	(.L_566 - .L_565)
.L_565:
        /*0184*/ 	.word	0x00000200
        /*0188*/ 	.word	0x00000001
        /*018c*/ 	.word	0x00000001


	//----- nvinfo : EIATTR_CRS_STACK_SIZE
	.align		4
.L_566:
        /*0190*/ 	.byte	0x04, 0x1e
        /*0192*/ 	.short	(.L_568 - .L_567)
.L_567:
        /*0194*/ 	.word	0x00000000


	//----- nvinfo : EIATTR_CBANK_PARAM_SIZE
	.align		4
.L_568:
        /*0198*/ 	.byte	0x03, 0x19
        /*019a*/ 	.short	0x0046


	//----- nvinfo : EIATTR_PARAM_CBANK
	.align		4
        /*019c*/ 	.byte	0x04, 0x0a
        /*019e*/ 	.short	(.L_570 - .L_569)
	.align		4
.L_569:
        /*01a0*/ 	.word	index@(.nv.constant0._ZN3cub18CUB_300001_SM_10006detail6reduce18DeviceReduceKernelINS2_10policy_hubIljN4cuda3std3__44plusIlEEE10Policy1000EN6thrust24THRUST_300001_SM_1000_NS18transform_iteratorI7is_tureNSD_10device_ptrIhEEllEEjS9_lNS7_10__identityEEEvT0_PT3_T1_NS0_13GridEvenShareISN_EET2_T4_)
        /*01a4*/ 	.short	0x0380
        /*01a6*/ 	.short	0x0046


	//----- nvinfo : EIATTR_SW_WAR
	.align		4
.L_570:
        /*01a8*/ 	.byte	0x04, 0x36
        /*01aa*/ 	.short	(.L_572 - .L_571)
.L_571:
        /*01ac*/ 	.word	0x00000008
.L_572:


//--------------------- .nv.info._ZN3cub18CUB_300001_SM_10006detail6reduce28DeviceReduceSingleTileKernelINS2_10policy_hubIljN4cuda3std3__44plusIlEEE10Policy1000EN6thrust24THRUST_300001_SM_1000_NS18transform_iteratorI7is_tureNSD_10device_ptrIhEEllEEPljS9_llNS7_10__identityEEEvT0_T1_T2_T3_T4_T6_ --------------------------
	.section	.nv.info._ZN3cub18CUB_300001_SM_10006detail6reduce28DeviceReduceSingleTileKernelINS2_10policy_hubIljN4cuda3std3__44plusIlEEE10Policy1000EN6thrust24THRUST_300001_SM_1000_NS18transform_iteratorI7is_tureNSD_10device_ptrIhEEllEEPljS9_llNS7_10__identityEEEvT0_T1_T2_T3_T4_T6_,"",@"SHT_CUDA_INFO"
	.sectionflags	@""
	.align	4


	//----- nvinfo : EIATTR_CUDA_API_VERSION
	.align		4
        /*0000*/ 	.byte	0x04, 0x37
        /*0002*/ 	.short	(.L_574 - .L_573)
.L_573:
        /*0004*/ 	.word	0x00000082


	//----- nvinfo : EIATTR_KPARAM_INFO
	.align		4
.L_574:
        /*0008*/ 	.byte	0x04, 0x17
        /*000a*/ 	.short	(.L_576 - .L_575)
.L_575:
        /*000c*/ 	.word	0x00000000
        /*0010*/ 	.short	0x0005
        /*0012*/ 	.short	0x0028
        /*0014*/ 	.byte	0x00, 0xf0, 0x05, 0x00


	//----- nvinfo : EIATTR_KPARAM_INFO
	.align		4
.L_576:
        /*0018*/ 	.byte	0x04, 0x17
        /*001a*/ 	.short	(.L_578 - .L_577)
.L_577:
        /*001c*/ 	.word	0x00000000
        /*0020*/ 	.short	0x0004
        /*0022*/ 	.short	0x0020
        /*0024*/ 	.byte	0x00, 0xf0, 0x21, 0x00


	//----- nvinfo : EIATTR_KPARAM_INFO
	.align		4
.L_578:
        /*0028*/ 	.byte	0x04, 0x17
        /*002a*/ 	.short	(.L_580 - .L_579)
.L_579:
        /*002c*/ 	.word	0x00000000
        /*0030*/ 	.short	0x0003
        /*0032*/ 	.short	0x001c
        /*0034*/ 	.byte	0x00, 0xf0, 0x05, 0x00


	//----- nvinfo : EIATTR_KPARAM_INFO
	.align		4
.L_580:
        /*0038*/ 	.byte	0x04, 0x17
        /*003a*/ 	.short	(.L_582 - .L_581)
.L_581:
        /*003c*/ 	.word	0x00000000
        /*0040*/ 	.short	0x0002
        /*0042*/ 	.short	0x0018
        /*0044*/ 	.byte	0x00, 0xf0, 0x11, 0x00


	//----- nvinfo : EIATTR_KPARAM_INFO
	.align		4
.L_582:
        /*0048*/ 	.byte	0x04, 0x17
        /*004a*/ 	.short	(.L_584 - .L_583)
.L_583:
        /*004c*/ 	.word	0x00000000
        /*0050*/ 	.short	0x0001
        /*0052*/ 	.short	0x0010
        /*0054*/ 	.byte	0x00, 0xf5, 0x21, 0x00


	//----- nvinfo : EIATTR_KPARAM_INFO
	.align		4
.L_584:
        /*0058*/ 	.byte	0x04, 0x17
        /*005a*/ 	.short	(.L_586 - .L_585)
.L_585:
        /*005c*/ 	.word	0x00000000
        /*0060*/ 	.short	0x0000
        /*0062*/ 	.short	0x0000
        /*0064*/ 	.byte	0x00, 0xf0, 0x41, 0x00


	//----- nvinfo : EIATTR_SPARSE_MMA_MASK
	.align		4
.L_586:
        /*0068*/ 	.byte	0x03, 0x50
        /*006a*/ 	.short	0x0000


	//----- nvinfo : EIATTR_MAXREG_COUNT
	.align		4
        /*006c*/ 	.byte	0x03, 0x1b
        /*006e*/ 	.short	0x0080


	//----- nvinfo : EIATTR_NUM_BARRIERS
	.align		4
        /*0070*/ 	.byte	0x02, 0x4c
        /*0072*/ 	.byte	0x01
	.zero		1


	//----- nvinfo : EIATTR_MERCURY_ISA_VERSION
	.align		4
        /*0074*/ 	.byte	0x03, 0x5f
        /*0076*/ 	.short	0x0101


	//----- nvinfo : EIATTR_COOP_GROUP_MASK_REGIDS
	.align		4
        /*0078*/ 	.byte	0x04, 0x29
        /*007a*/ 	.short	(.L_588 - .L_587)


	//   ....[0]....
.L_587:
        /*007c*/ 	.word	0xffffffff


	//   ....[1]....
        /*0080*/ 	.word	0xffffffff


	//   ....[2]....
        /*0084*/ 	.word	0xffffffff


	//   ....[3]....
        /*0088*/ 	.word	0xffffffff


	//   ....[4]....
        /*008c*/ 	.word	0xffffffff


	//   ....[5]....
        /*0090*/ 	.word	0xffffffff


	//   ....[6]....
        /*0094*/ 	.word	0xffffffff


	//   ....[7]....
        /*0098*/ 	.word	0xffffffff


	//   ....[8]....
        /*009c*/ 	.word	0xffffffff


	//   ....[9]....
        /*00a0*/ 	.word	0xffffffff


	//   ....[10]....
        /*00a4*/ 	.word	0xffffffff


	//   ....[11]....
        /*00a8*/ 	.word	0xffffffff


	//   ....[12]....
        /*00ac*/ 	.word	0xffffffff


	//   ....[13]....
        /*00b0*/ 	.word	0xffffffff


	//   ....[14]....
        /*00b4*/ 	.word	0xffffffff


	//   ....[15]....
        /*00b8*/ 	.word	0xffffffff


	//   ....[16]....
        /*00bc*/ 	.word	0xffffffff


	//   ....[17]....
        /*00c0*/ 	.word	0xffffffff


	//   ....[18]....
        /*00c4*/ 	.word	0xffffffff


	//   ....[19]....
        /*00c8*/ 	.word	0xffffffff


	//   ....[20]....
        /*00cc*/ 	.word	0xffffffff


	//   ....[21]....
        /*00d0*/ 	.word	0xffffffff


	//   ....[22]....
        /*00d4*/ 	.word	0xffffffff


	//   ....[23]....
        /*00d8*/ 	.word	0xffffffff


	//   ....[24]....
        /*00dc*/ 	.word	0xffffffff


	//   ....[25]....
        /*00e0*/ 	.word	0xffffffff


	//   ....[26]....
        /*00e4*/ 	.word	0xffffffff


	//   ....[27]....
        /*00e8*/ 	.word	0xffffffff


	//   ....[28]....
        /*00ec*/ 	.word	0xffffffff


	//   ....[29]....
        /*00f0*/ 	.word	0xffffffff


	//----- nvinfo : EIATTR_COOP_GROUP_INSTR_OFFSETS
	.align		4
.L_588:
        /*00f4*/ 	.byte	0x04, 0x28
        /*00f6*/ 	.short	(.L_590 - .L_589)


	//   ....[0]....
.L_589:
        /*00f8*/ 	.word	0x00000d10


	//   ....[1]....
        /*00fc*/ 	.word	0x00000d20


	//   ....[2]....
        /*0100*/ 	.word	0x00000d80


	//   ....[3]....
        /*0104*/ 	.word	0x00000da0


	//   ....[4]....
        /*0108*/ 	.word	0x00000df0


	//   ....[5]....
        /*010c*/ 	.word	0x00000e10


	//   ....[6]....
        /*0110*/ 	.word	0x00000e50


	//   ....[7]....
        /*0114*/ 	.word	0x00000e90


	//   ....[8]....
        /*0118*/ 	.word	0x00000ee0


	//   ....[9]....
        /*011c*/ 	.word	0x00000f20


	//   ....[10]....
        /*0120*/ 	.word	0x00001220


	//   ....[11]....
        /*0124*/ 	.word	0x00001230


	//   ....[12]....
        /*0128*/ 	.word	0x000012c0


	//   ....[13]....
        /*012c*/ 	.word	0x000012e0


	//   ....[14]....
        /*0130*/ 	.word	0x00001330


	//   ....[15]....
        /*0134*/ 	.word	0x00001370


	//   ....[16]....
        /*0138*/ 	.word	0x000013c0


	//   ....[17]....
        /*013c*/ 	.word	0x000013f0


	//   ....[18]....
        /*0140*/ 	.word	0x00001440


	//   ....[19]....
        /*0144*/ 	.word	0x000014a0


	//   ....[20]....
        /*0148*/ 	.word	0x00002e90


	//   ....[21]....
        /*014c*/ 	.word	0x00002ea0


	//   ....[22]....
        /*0150*/ 	.word	0x00002f20


	//   ....[23]....
        /*0154*/ 	.word	0x00002f30


	//   ....[24]....
        /*0158*/ 	.word	0x00002f90


	//   ....[25]....
        /*015c*/ 	.word	0x00002fb0


	//   ....[26]....
        /*0160*/ 	.word	0x00002ff0


	//   ....[27]....
        /*0164*/ 	.word	0x00003020


	//   ....[28]....
        /*0168*/ 	.word	0x00003070


	//   ....[29]....
        /*016c*/ 	.word	0x000030c0


	//----- nvinfo : EIATTR_VRC_CTA_INIT_COUNT
	.align		4
.L_590:
        /*0170*/ 	.byte	0x02, 0x4a
	.zero		1
	.zero		1


	//----- nvinfo : EIATTR_EXIT_INSTR_OFFSETS
	.align		4
        /*0174*/ 	.byte	0x04, 0x1c
        /*0176*/ 	.short	(.L_592 - .L_591)


	//   ....[0]....
.L_591:
        /*0178*/ 	.word	0x00000080


	//   ....[1]....
        /*017c*/ 	.word	0x000000c0


	//   ....[2]....
        /*0180*/ 	.word	0x00003330


	//   ....[3]....
        /*0184*/ 	.word	0x00003390


	//----- nvinfo : EIATTR_MAX_THREADS
	.align		4
.L_592:
        /*0188*/ 	.byte	0x04, 0x05
        /*018a*/ 	.short	(.L_594 - .L_593)
.L_593:
        /*018c*/ 	.word	0x00000200
        /*0190*/ 	.word	0x00000001
        /*0194*/ 	.word	0x00000001


	//----- nvinfo : EIATTR_CRS_STACK_SIZE
	.align		4
.L_594:
        /*0198*/ 	.byte	0x04, 0x1e
        /*019a*/ 	.short	(.L_596 - .L_595)
.L_595:
        /*019c*/ 	.word	0x00000000


	//----- nvinfo : EIATTR_CBANK_PARAM_SIZE
	.align		4
.L_596:
        /*01a0*/ 	.byte	0x03, 0x19
        /*01a2*/ 	.short	0x0029


	//----- nvinfo : EIATTR_PARAM_CBANK
	.align		4
        /*01a4*/ 	.byte	0x04, 0x0a
        /*01a6*/ 	.short	(.L_598 - .L_597)
	.align		4
.L_597:
        /*01a8*/ 	.word	index@(.nv.constant0._ZN3cub18CUB_300001_SM_10006detail6reduce28DeviceReduceSingleTileKernelINS2_10policy_hubIljN4cuda3std3__44plusIlEEE10Policy1000EN6thrust24THRUST_300001_SM_1000_NS18transform_iteratorI7is_tureNSD_10device_ptrIhEEllEEPljS9_llNS7_10__identityEEEvT0_T1_T2_T3_T4_T6_)
        /*01ac*/ 	.short	0x0380
        /*01ae*/ 	.short	0x0029


	//----- nvinfo : EIATTR_SW_WAR
	.align		4
.L_598:
        /*01b0*/ 	.byte	0x04, 0x36
        /*01b2*/ 	.short	(.L_600 - .L_599)
.L_599:
        /*01b4*/ 	.word	0x00000008
.L_600:


//--------------------- .nv.info._ZN3cub18CUB_300001_SM_10006detail6select23DeviceSelectSweepKernelINS2_10policy_hubIfhiLb0ELNS0_10SelectImplE0EE10Policy1000EN6thrust24THRUST_300001_SM_1000_NS10device_ptrIfEENSA_IhEESB_PlNS0_13ScanTileStateIiLb1EEE7is_tureNS0_8NullTypeEiNS2_19streaming_context_tIlLb1EEELS5_0EEEvT0_T1_T2_T3_T4_T5_T6_T7_iT8_NS1_7vsmem_tE --------------------------
	.section	.nv.info._ZN3cub18CUB_300001_SM_10006detail6select23DeviceSelectSweepKernelINS2_10policy_hubIfhiLb0ELNS0_10SelectImplE0EE10Policy1000EN6thrust24THRUST_300001_SM_1000_NS10device_ptrIfEENSA_IhEESB_PlNS0_13ScanTileStateIiLb1EEE7is_tureNS0_8NullTypeEiNS2_19streaming_context_tIlLb1EEELS5_0EEEvT0_T1_T2_T3_T4_T5_T6_T7_iT8_NS1_7vsmem_tE,"",@"SHT_CUDA_INFO"
	.sectionflags	@""
	.align	4


	//----- nvinfo : EIATTR_CUDA_API_VERSION
	.align		4
        /*0000*/ 	.byte	0x04, 0x37
        /*0002*/ 	.short	(.L_602 - .L_601)
.L_601:
        /*0004*/ 	.word	0x00000082


	//----- nvinfo : EIATTR_KPARAM_INFO
	.align		4
.L_602:
        /*0008*/ 	.byte	0x04, 0x17
        /*000a*/ 	.short	(.L_604 - .L_603)
.L_603:
        /*000c*/ 	.word	0x00000000
        /*0010*/ 	.short	0x000a
        /*0012*/ 	.short	0x0060
        /*0014*/ 	.byte	0x00, 0xf0, 0x21, 0x00


	//----- nvinfo : EIATTR_KPARAM_INFO
	.align		4
.L_604:
        /*0018*/ 	.byte	0x04, 0x17
        /*001a*/ 	.short	(.L_606 - .L_605)
.L_605:
        /*001c*/ 	.word	0x00000000
        /*0020*/ 	.short	0x0009
        /*0022*/ 	.short	0x0038
        /*0024*/ 	.byte	0x00, 0xf0, 0xa1, 0x00


	//----- nvinfo : EIATTR_KPARAM_INFO
	.align		4
.L_606:
        /*0028*/ 	.byte	0x04, 0x17
        /*002a*/ 	.short	(.L_608 - .L_607)
.L_607:
        /*002c*/ 	.word	0x00000000
        /*0030*/ 	.short	0x0008
        /*0032*/ 	.short	0x0030
        /*0034*/ 	.byte	0x00, 0xf0, 0x11, 0x00


	//----- nvinfo : EIATTR_KPARAM_INFO
	.align		4
.L_608:
        /*0038*/ 	.byte	0x04, 0x17
        /*003a*/ 	.short	(.L_610 - .L_609)
.L_609:
        /*003c*/ 	.word	0x00000000
        /*0040*/ 	.short	0x0007
        /*0042*/ 	.short	0x002c
        /*0044*/ 	.byte	0x00, 0xf0, 0x11, 0x00


	//----- nvinfo : EIATTR_KPARAM_INFO
	.align		4
.L_610:
        /*0048*/ 	.byte	0x04, 0x17
        /*004a*/ 	.short	(.L_612 - .L_611)
.L_611:
        /*004c*/ 	.word	0x00000000
        /*0050*/ 	.short	0x0006
        /*0052*/ 	.short	0x0029
        /*0054*/ 	.byte	0x00, 0xf0, 0x05, 0x00


	//----- nvinfo : EIATTR_KPARAM_INFO
	.align		4
.L_612:
        /*0058*/ 	.byte	0x04, 0x17
        /*005a*/ 	.short	(.L_614 - .L_613)
.L_613:
        /*005c*/ 	.word	0x00000000
        /*0060*/ 	.short	0x0005
        /*0062*/ 	.short	0x0028
        /*0064*/ 	.byte	0x00, 0xf0, 0x05, 0x00


	//----- nvinfo : EIATTR_KPARAM_INFO
	.align		4
.L_614:
        /*0068*/ 	.byte	0x04, 0x17
        /*006a*/ 	.short	(.L_616 - .L_615)
.L_615:
        /*006c*/ 	.word	0x00000000
        /*0070*/ 	.short	0x0004
        /*0072*/ 	.short	0x0020
        /*0074*/ 	.byte	0x00, 0xf0, 0x21, 0x00


	//----- nvinfo : EIATTR_KPARAM_INFO
	.align		4
.L_616:
        /*0078*/ 	.byte	0x04, 0x17
        /*007a*/ 	.short	(.L_618 - .L_617)
.L_617:
        /*007c*/ 	.word	0x00000000
        /*0080*/ 	.short	0x0003
        /*0082*/ 	.short	0x0018
        /*0084*/ 	.byte	0x00, 0xf5, 0x21, 0x00


	//----- nvinfo : EIATTR_KPARAM_INFO
	.align		4
.L_618:
        /*0088*/ 	.byte	0x04, 0x17
        /*008a*/ 	.short	(.L_620 - .L_619)
.L_619:
        /*008c*/ 	.word	0x00000000
        /*0090*/ 	.short	0x0002
        /*0092*/ 	.short	0x0010
        /*0094*/ 	.byte	0x00, 0xf0, 0x21, 0x00


	//----- nvinfo : EIATTR_KPARAM_INFO
	.align		4
.L_620:
        /*0098*/ 	.byte	0x04, 0x17
        /*009a*/ 	.short	(.L_622 - .L_621)
.L_621:
        /*009c*/ 	.word	0x00000000
        /*00a0*/ 	.short	0x0001
        /*00a2*/ 	.short	0x0008
        /*00a4*/ 	.byte	0x00, 0xf0, 0x21, 0x00


	//----- nvinfo : EIATTR_KPARAM_INFO
	.align		4
.L_622:
        /*00a8*/ 	.byte	0x04, 0x17
        /*00aa*/ 	.short	(.L_624 - .L_623)
.L_623:
        /*00ac*/ 	.word	0x00000000
        /*00b0*/ 	.short	0x0000
        /*00b2*/ 	.short	0x0000
        /*00b4*/ 	.byte	0x00, 0xf0, 0x21, 0x00


	//----- nvinfo : EIATTR_SPARSE_MMA_MASK
	.align		4
.L_624:
        /*00b8*/ 	.byte	0x03, 0x50
        /*00ba*/ 	.short	0x0000


	//----- nvinfo : EIATTR_MAXREG_COUNT
	.align		4
        /*00bc*/ 	.byte	0x03, 0x1b
        /*00be*/ 	.short	0x0080


	//----- nvinfo : EIATTR_NUM_BARRIERS
	.align		4
        /*00c0*/ 	.byte	0x02, 0x4c
        /*00c2*/ 	.byte	0x01
	.zero		1


	//----- nvinfo : EIATTR_ANNOTATIONS
	.align		4
        /*00c4*/ 	.byte	0x04, 0x55
        /*00c6*/ 	.short	(.L_626 - .L_625)


	//   ....[0]....
.L_625:
        /*00c8*/ 	.word	0x00000001
        /*00cc*/ 	.byte	0x20, 0x0d, 0x00, 0x00, 0x01, 0x00, 0x00, 0x00, 0xd0, 0x0d, 0x00, 0x00


	//----- nvinfo : EIATTR_MERCURY_ISA_VERSION
	.align		4
.L_626:
        /*00d8*/ 	.byte	0x03, 0x5f
        /*00da*/ 	.short	0x0101


	//----- nvinfo : EIATTR_UNUSED_LOAD_BYTE_OFFSET
	.align		4
        /*00dc*/ 	.byte	0x04, 0x44
        /*00de*/ 	.short	(.L_628 - .L_627)


	//   ....[0]....
.L_627:
        /*00e0*/ 	.word	0x00009070
        /*00e4*/ 	.word	0x0000fff0


	//----- nvinfo : EIATTR_COOP_GROUP_MASK_REGIDS
	.align		4
.L_628:
        /*00e8*/ 	.byte	0x04, 0x29
        /*00ea*/ 	.short	(.L_630 - .L_629)


	//   ....[0]....
.L_629:
        /*00ec*/ 	.word	0xffffffff


	//   ....[1]....
        /*00f0*/ 	.word	0xffffffff


	//   ....[2]....
        /*00f4*/ 	.word	0xffffffff


	//   ....[3]....
        /*00f8*/ 	.word	0xffffffff


	//   ....[4]....
        /*00fc*/ 	.word	0xffffffff


	//   ....[5]....
        /*0100*/ 	.word	0xffffffff


	//   ....[6]....
        /*0104*/ 	.word	0xffffffff


	//   ....[7]....
        /*0108*/ 	.word	0xffffffff


	//   ....[8]....
        /*010c*/ 	.word	0xffffffff


	//   ....[9]....
        /*0110*/ 	.word	0xffffffff


	//   ....[10]....
        /*0114*/ 	.word	0xffffffff


	//   ....[11]....
        /*0118*/ 	.word	0xffffffff


	//   ....[12]....
        /*011c*/ 	.word	0xffffffff


	//   ....[13]....
        /*0120*/ 	.word	0xffffffff


	//   ....[14]....
        /*0124*/ 	.word	0xffffffff


	//   ....[15]....
        /*0128*/ 	.word	0xffffffff


	//   ....[16]....
        /*012c*/ 	.word	0xffffffff


	//   ....[17]....
        /*0130*/ 	.word	0xffffffff


	//   ....[18]....
        /*0134*/ 	.word	0xffffffff


	//   ....[19]....
        /*0138*/ 	.word	0xffffffff


	//   ....[20]....
        /*013c*/ 	.word	0xffffffff


	//   ....[21]....
        /*0140*/ 	.word	0xffffffff


	//   ....[22]....
        /*0144*/ 	.word	0xffffffff


	//   ....[23]....
        /*0148*/ 	.word	0xffffffff


	//   ....[24]....
        /*014c*/ 	.word	0xffffffff


	//   ....[25]....
        /*0150*/ 	.word	0xffffffff


	//   ....[26]....
        /*0154*/ 	.word	0xffffffff


	//   ....[27]....
        /*0158*/ 	.word	0xffffffff


	//   ....[28]....
        /*015c*/ 	.word	0xffffffff


	//   ....[29]....
        /*0160*/ 	.word	0xffffffff


	//   ....[30]....
        /*0164*/ 	.word	0xffffffff


	//   ....[31]....
        /*0168*/ 	.word	0xffffffff


	//   ....[32]....
        /*016c*/ 	.word	0xffffffff


	//   ....[33]....
        /*0170*/ 	.word	0xffffffff


	//   ....[34]....
        /*0174*/ 	.word	0xffffffff


	//   ....[35]....
        /*0178*/ 	.word	0xffffffff


	//   ....[36]....
        /*017c*/ 	.word	0xffffffff


	//   ....[37]....
        /*0180*/ 	.word	0xffffffff


	//   ....[38]....
        /*0184*/ 	.word	0xffffffff


	//   ....[39]....
        /*0188*/ 	.word	0xffffffff


	//   ....[40]....
        /*018c*/ 	.word	0xffffffff


	//   ....[41]....
        /*0190*/ 	.word	0xffffffff


	//   ....[42]....
        /*0194*/ 	.word	0xffffffff


	//   ....[43]....
        /*0198*/ 	.word	0xffffffff


	//   ....[44]....
        /*019c*/ 	.word	0xffffffff


	//   ....[45]....
        /*01a0*/ 	.word	0xffffffff


	//   ....[46]....
        /*01a4*/ 	.word	0xffffffff


	//   ....[47]....
        /*01a8*/ 	.word	0xffffffff


	//   ....[48]....
        /*01ac*/ 	.word	0xffffffff


	//   ....[49]....
        /*01b0*/ 	.word	0xffffffff


	//   ....[50]....
        /*01b4*/ 	.word	0xffffffff


	//   ....[51]....
        /*01b8*/ 	.word	0xffffffff


	//   ....[52]....
        /*01bc*/ 	.word	0xffffffff


	//   ....[53]....
        /*01c0*/ 	.word	0xffffffff


	//   ....[54]....
        /*01c4*/ 	.word	0xffffffff


	//   ....[55]....
        /*01c8*/ 	.word	0xffffffff


	//   ....[56]....
        /*01cc*/ 	.word	0x05000012


	//   ....[57]....
        /*01d0*/ 	.word	0x05000012


	//   ....[58]....
        /*01d4*/ 	.word	0x05000012


	//   ....[59]....
        /*01d8*/ 	.word	0x05000012


	//   ....[60]....
        /*01dc*/ 	.word	0x05000012


	//   ....[61]....
        /*01e0*/ 	.word	0x05000012


	//   ....[62]....
        /*01e4*/ 	.word	0x05000012


	//   ....[63]....
        /*01e8*/ 	.word	0x05000012


	//   ....[64]....
        /*01ec*/ 	.word	0x05000012


	//   ....[65]....
        /*01f0*/ 	.word	0x05000012


	//   ....[66]....
        /*01f4*/ 	.word	0x05000012


	//   ....[67]....
        /*01f8*/ 	.word	0x05000012


	//   ....[68]....
        /*01fc*/ 	.word	0x05000012


	//   ....[69]....
        /*0200*/ 	.word	0x05000012


	//   ....[70]....
        /*0204*/ 	.word	0x05000012


	//   ....[71]....
        /*0208*/ 	.word	0x05000012


	//   ....[72]....
        /*020c*/ 	.word	0x05000012


	//   ....[73]....
        /*0210*/ 	.word	0x05000012


	//   ....[74]....
        /*0214*/ 	.word	0x05000012


	//   ....[75]....
        /*0218*/ 	.word	0x05000012


	//   ....[76]....
        /*021c*/ 	.word	0x05000012


	//   ....[77]....
        /*0220*/ 	.word	0x05000012


	//   ....[78]....
        /*0224*/ 	.word	0x05000012


	//   ....[79]....
        /*0228*/ 	.word	0x05000012


	//   ....[80]....
        /*022c*/ 	.word	0x05000012


	//   ....[81]....
        /*0230*/ 	.word	0x05000012


	//   ....[82]....
        /*0234*/ 	.word	0x05000012


	//   ....[83]....
        /*0238*/ 	.word	0x05000012


	//   ....[84]....
        /*023c*/ 	.word	0x05000012


	//   ....[85]....
        /*0240*/ 	.word	0x05000012


	//   ....[86]....
        /*0244*/ 	.word	0x05000012


	//   ....[87]....
        /*0248*/ 	.word	0x05000012


	//   ....[88]....
        /*024c*/ 	.word	0x05000012


	//   ....[89]....
        /*0250*/ 	.word	0x05000012


	//   ....[90]....
        /*0254*/ 	.word	0x05000012


	//   ....[91]....
        /*0258*/ 	.word	0x05000012


	//----- nvinfo : EIATTR_COOP_GROUP_INSTR_OFFSETS
	.align		4
.L_630:
        /*025c*/ 	.byte	0x04, 0x28
        /*025e*/ 	.short	(.L_632 - .L_631)


	//   ....[0]....
.L_631:
        /*0260*/ 	.word	0x00000720


	//   ....[1]....
        /*0264*/ 	.word	0x00000740


	//   ....[2]....
        /*0268*/ 	.word	0x00000760


	//   ....[3]....
        /*026c*/ 	.word	0x00000780


	//   ....[4]....
        /*0270*/ 	.word	0x000007d0


	//   ....[5]....
        /*0274*/ 	.word	0x00002ab0


	//   ....[6]....
        /*0278*/ 	.word	0x00002ae0


	//   ....[7]....
        /*027c*/ 	.word	0x00002b00


	//   ....[8]....
        /*0280*/ 	.word	0x00002b20


	//   ....[9]....
        /*0284*/ 	.word	0x00002b40


	//   ....[10]....
        /*0288*/ 	.word	0x00002fd0


	//   ....[11]....
        /*028c*/ 	.word	0x000031a0


	//   ....[12]....
        /*0290*/ 	.word	0x00003200


	//   ....[13]....
        /*0294*/ 	.word	0x00003280


	//   ....[14]....
        /*0298*/ 	.word	0x000032d0


	//   ....[15]....
        /*029c*/ 	.word	0x00003320


	//   ....[16]....
        /*02a0*/ 	.word	0x00003370


	//   ....[17]....
        /*02a4*/ 	.word	0x000033c0


	//   ....[18]....
        /*02a8*/ 	.word	0x000033d0


	//   ....[19]....
        /*02ac*/ 	.word	0x000034d0


	//   ....[20]....
        /*02b0*/ 	.word	0x000036a0


	//   ....[21]....
        /*02b4*/ 	.word	0x000036f0


	//   ....[22]....
        /*02b8*/ 	.word	0x00003750


	//   ....[23]....
        /*02bc*/ 	.word	0x000037b0


	//   ....[24]....
        /*02c0*/ 	.word	0x000037f0


	//   ....[25]....
        /*02c4*/ 	.word	0x00003830


	//   ....[26]....
        /*02c8*/ 	.word	0x00003870


	//   ....[27]....
        /*02cc*/ 	.word	0x00003880


	//   ....[28]....
        /*02d0*/ 	.word	0x00005b70


	//   ....[29]....
        /*02d4*/ 	.word	0x00005b90


	//   ....[30]....
        /*02d8*/ 	.word	0x00005bb0


	//   ....[31]....
        /*02dc*/ 	.word	0x00005bd0


	//   ....[32]....
        /*02e0*/ 	.word	0x00005c00


	//   ....[33]....
        /*02e4*/ 	.word	0x000080c0


	//   ....[34]....
        /*02e8*/ 	.word	0x000080e0


	//   ....[35]....
        /*02ec*/ 	.word	0x00008100


	//   ....[36]....
        /*02f0*/ 	.word	0x00008120


	//   ....[37]....
        /*02f4*/ 	.word	0x00008150


	//   ....[38]....
        /*02f8*/ 	.word	0x000085f0


	//   ....[39]....
        /*02fc*/ 	.word	0x000087c0


	//   ....[40]....
        /*0300*/ 	.word	0x00008820


	//   ....[41]....
        /*0304*/ 	.word	0x000088b0


	//   ....[42]....
        /*0308*/ 	.word	0x00008920


	//   ....[43]....
        /*030c*/ 	.word	0x00008970


	//   ....[44]....
        /*0310*/ 	.word	0x000089c0


	//   ....[45]....
        /*0314*/ 	.word	0x00008a00


	//   ....[46]....
        /*0318*/ 	.word	0x00008a10


	//   ....[47]....
        /*031c*/ 	.word	0x00008af0


	//   ....[48]....
        /*0320*/ 	.word	0x00008cc0


	//   ....[49]....
        /*0324*/ 	.word	0x00008d10


	//   ....[50]....
        /*0328*/ 	.word	0x00008d70


	//   ....[51]....
        /*032c*/ 	.word	0x00008dd0


	//   ....[52]....
        /*0330*/ 	.word	0x00008e10


	//   ....[53]....
        /*0334*/ 	.word	0x00008e50


	//   ....[54]....
        /*0338*/ 	.word	0x00008e90


	//   ....[55]....
        /*033c*/ 	.word	0x00008ea0


	//   ....[56]....
        /*0340*/ 	.word	0x0000aae0


	//   ....[57]....
        /*0344*/ 	.word	0x0000ab60


	//   ....[58]....
        /*0348*/ 	.word	0x0000abf0


	//   ....[59]....
        /*034c*/ 	.word	0x0000acd0


	//   ....[60]....
        /*0350*/ 	.word	0x0000ad50


	//   ....[61]....
        /*0354*/ 	.word	0x0000adf0


	//   ....[62]....
        /*0358*/ 	.word	0x0000ae80


	//   ....[63]....
        /*035c*/ 	.word	0x0000af00


	//   ....[64]....
        /*0360*/ 	.word	0x0000af30


	//   ....[65]....
        /*0364*/ 	.word	0x0000aff0


	//   ....[66]....
        /*0368*/ 	.word	0x0000b070


	//   ....[67]....
        /*036c*/ 	.word	0x0000b0f0


	//   ....[68]....
        /*0370*/ 	.word	0x0000b1a0


	//   ....[69]....
        /*0374*/ 	.word	0x0000b230


	//   ....[70]....
        /*0378*/ 	.word	0x0000b2b0


	//   ....[71]....
        /*037c*/ 	.word	0x0000b320


	//   ....[72]....
        /*0380*/ 	.word	0x0000b3a0


	//   ....[73]....
        /*0384*/ 	.word	0x0000b400


	//   ....[74]....
        /*0388*/ 	.word	0x0000b470


	//   ....[75]....
        /*038c*/ 	.word	0x0000b4f0


	//   ....[76]....
        /*0390*/ 	.word	0x0000b580


	//   ....[77]....
        /*0394*/ 	.word	0x0000b690


	//   ....[78]....
        /*0398*/ 	.word	0x0000b710


	//   ....[79]....
        /*039c*/ 	.word	0x0000b7a0


	//   ....[80]....
        /*03a0*/ 	.word	0x0000b820


	//   ....[81]....
        /*03a4*/ 	.word	0x0000b8a0


	//   ....[82]....
        /*03a8*/ 	.word	0x0000b8d0


	//   ....[83]....
        /*03ac*/ 	.word	0x0000b980


	//   ....[84]....
        /*03b0*/ 	.word	0x0000ba00


	//   ....[85]....
        /*03b4*/ 	.word	0x0000ba80


	//   ....[86]....
        /*03b8*/ 	.word	0x0000bb30


	//   ....[87]....
        /*03bc*/ 	.word	0x0000bbd0


	//   ....[88]....
        /*03c0*/ 	.word	0x0000bc50


	//   ....[89]....
        /*03c4*/ 	.word	0x0000bcd0


	//   ....[90]....
        /*03c8*/ 	.word	0x0000bd50


	//   ....[91]....
        /*03cc*/ 	.word	0x0000bd80


	//----- nvinfo : EIATTR_VRC_CTA_INIT_COUNT
	.align		4
.L_632:
        /*03d0*/ 	.byte	0x02, 0x4a
	.zero		1
	.zero		1


	//----- nvinfo : EIATTR_EXIT_INSTR_OFFSETS
	.align		4
        /*03d4*/ 	.byte	0x04, 0x1c
        /*03d6*/ 	.short	(.L_634 - .L_633)


	//   ....[0]....
.L_633:
        /*03d8*/ 	.word	0x00001b10


	//   ....[1]....
        /*03dc*/ 	.word	0x00001bd0


	//   ....[2]....
        /*03e0*/ 	.word	0x00001eb0


	//   ....[3]....
        /*03e4*/ 	.word	0x00002130


	//   ....[4]....
        /*03e8*/ 	.word	0x000024b0


	//   ....[5]....
        /*03ec*/ 	.word	0x00004850


	//   ....[6]....
        /*03f0*/ 	.word	0x00004910


	//   ....[7]....
        /*03f4*/ 	.word	0x00004cd0


	//   ....[8]....
        /*03f8*/ 	.word	0x00004ef0


	//   ....[9]....
        /*03fc*/ 	.word	0x00005250


	//   ....[10]....
        /*0400*/ 	.word	0x0000a900


	//   ....[11]....
        /*0404*/ 	.word	0x0000a9e0


	//   ....[12]....
        /*0408*/ 	.word	0x0000aa90


	//----- nvinfo : EIATTR_MAX_THREADS
	.align		4
.L_634:
        /*040c*/ 	.byte	0x04, 0x05
        /*040e*/ 	.short	(.L_636 - .L_635)
.L_635:
        /*0410*/ 	.word	0x00000200
        /*0414*/ 	.word	0x00000001
        /*0418*/ 	.word	0x00000001


	//----- nvinfo : EIATTR_CRS_STACK_SIZE
	.align		4
.L_636:
        /*041c*/ 	.byte	0x04, 0x1e
        /*041e*/ 	.short	(.L_638 - .L_637)
.L_637:
        /*0420*/ 	.word	0x00000000


	//----- nvinfo : EIATTR_CBANK_PARAM_SIZE
	.align		4
.L_638:
        /*0424*/ 	.byte	0x03, 0x19
        /*0426*/ 	.short	0x0068


	//----- nvinfo : EIATTR_PARAM_CBANK
	.align		4
        /*0428*/ 	.byte	0x04, 0x0a
        /*042a*/ 	.short	(.L_640 - .L_639)
	.align		4
.L_639:
        /*042c*/ 	.word	index@(.nv.constant0._ZN3cub18CUB_300001_SM_10006detail6select23DeviceSelectSweepKernelINS2_10policy_hubIfhiLb0ELNS0_10SelectImplE0EE10Policy1000EN6thrust24THRUST_300001_SM_1000_NS10device_ptrIfEENSA_IhEESB_PlNS0_13ScanTileStateIiLb1EEE7is_tureNS0_8NullTypeEiNS2_19streaming_context_tIlLb1EEELS5_0EEEvT0_T1_T2_T3_T4_T5_T6_T7_iT8_NS1_7vsmem_tE)
        /*0430*/ 	.short	0x0380
        /*0432*/ 	.short	0x0068


	//----- nvinfo : EIATTR_SW_WAR
	.align		4
.L_640:
        /*0434*/ 	.byte	0x04, 0x36
        /*0436*/ 	.short	(.L_642 - .L_641)
.L_641:
        /*0438*/ 	.word	0x00000008
.L_642:


//--------------------- .nv.info._ZN3cub18CUB_300001_SM_10006detail4scan23DeviceCompactInitKernelINS0_13ScanTileStateIiLb1EEEPlEEvT_iT0_ --------------------------
	.section	.nv.info._ZN3cub18CUB_300001_SM_10006detail4scan23DeviceCompactInitKernelINS0_13ScanTileStateIiLb1EEEPlEEvT_iT0_,"",@"SHT_CUDA_INFO"
	.sectionflags	@""
	.align	4


	//----- nvinfo : EIATTR_CUDA_API_VERSION
	.align		4
        /*0000*/ 	.byte	0x04, 0x37
        /*0002*/ 	.short	(.L_644 - .L_643)
.L_643:
        /*0004*/ 	.word	0x00000082


	//----- nvinfo : EIATTR_KPARAM_INFO
	.align		4
.L_644:
        /*0008*/ 	.byte	0x04, 0x17
        /*000a*/ 	.short	(.L_646 - .L_645)
.L_645:
        /*000c*/ 	.word	0x00000000
        /*0010*/ 	.short	0x0002
        /*0012*/ 	.short	0x0010
        /*0014*/ 	.byte	0x00, 0xf5, 0x21, 0x00


	//----- nvinfo : EIATTR_KPARAM_INFO
	.align		4
.L_646:
        /*0018*/ 	.byte	0x04, 0x17
        /*001a*/ 	.short	(.L_648 - .L_647)
.L_647:
        /*001c*/ 	.word	0x00000000
        /*0020*/ 	.short	0x0001
        /*0022*/ 	.short	0x0008
        /*0024*/ 	.byte	0x00, 0xf0, 0x11, 0x00


	//----- nvinfo : EIATTR_KPARAM_INFO
	.align		4
.L_648:
        /*0028*/ 	.byte	0x04, 0x17
        /*002a*/ 	.short	(.L_650 - .L_649)
.L_649:
        /*002c*/ 	.word	0x00000000
        /*0030*/ 	.short	0x0000
        /*0032*/ 	.short	0x0000
        /*0034*/ 	.byte	0x00, 0xf0, 0x21, 0x00


	//----- nvinfo : EIATTR_SPARSE_MMA_MASK
	.align		4
.L_650:
        /*0038*/ 	.byte	0x03, 0x50
        /*003a*/ 	.short	0x0000


	//----- nvinfo : EIATTR_MAXREG_COUNT
	.align		4
        /*003c*/ 	.byte	0x03, 0x1b
        /*003e*/ 	.short	0x00ff


	//----- nvinfo : EIATTR_MERCURY_ISA_VERSION
	.align		4
        /*0040*/ 	.byte	0x03, 0x5f
        /*0042*/ 	.short	0x0101


	//----- nvinfo : EIATTR_VRC_CTA_INIT_COUNT
	.align		4
        /*0044*/ 	.byte	0x02, 0x4a
	.zero		1
	.zero		1


	//----- nvinfo : EIATTR_EXIT_INSTR_OFFSETS
	.align		4
        /*0048*/ 	.byte	0x04, 0x1c
        /*004a*/ 	.short	(.L_652 - .L_651)


	//   ....[0]....
.L_651:
        /*004c*/ 	.word	0x00000130


	//   ....[1]....
        /*0050*/ 	.word	0x00000160


	//----- nvinfo : EIATTR_CBANK_PARAM_SIZE
	.align		4
.L_652:
        /*0054*/ 	.byte	0x03, 0x19
        /*0056*/ 	.short	0x0018


	//----- nvinfo : EIATTR_PARAM_CBANK
	.align		4
        /*0058*/ 	.byte	0x04, 0x0a
        /*005a*/ 	.short	(.L_654 - .L_653)
	.align		4
.L_653:
        /*005c*/ 	.word	index@(.nv.constant0._ZN3cub18CUB_300001_SM_10006detail4scan23DeviceCompactInitKernelINS0_13ScanTileStateIiLb1EEEPlEEvT_iT0_)
        /*0060*/ 	.short	0x0380
        /*0062*/ 	.short	0x0018


	//----- nvinfo : EIATTR_SW_WAR
	.align		4
.L_654:
        /*0064*/ 	.byte	0x04, 0x36
        /*0066*/ 	.short	(.L_656 - .L_655)
.L_655:
        /*0068*/ 	.word	0x00000008
.L_656:


//--------------------- .nv.info._ZN3cub18CUB_300001_SM_10006detail8for_each13static_kernelINS2_12policy_hub_t12policy_500_tElN6thrust24THRUST_300001_SM_1000_NS8cuda_cub6__fill7functorINS7_10device_ptrIlEEiEEEEvT0_T1_ --------------------------
	.section	.nv.info._ZN3cub18CUB_300001_SM_10006detail8for_each13static_kernelINS2_12policy_hub_t12policy_500_tElN6thrust24THRUST_300001_SM_1000_NS8cuda_cub6__fill7functorINS7_10device_ptrIlEEiEEEEvT0_T1_,"",@"SHT_CUDA_INFO"
	.sectionflags	@""
	.align	4


	//----- nvinfo : EIATTR_CUDA_API_VERSION
	.align		4
        /*0000*/ 	.byte	0x04, 0x37
        /*0002*/ 	.short	(.L_658 - .L_657)
.L_657:
        /*0004*/ 	.word	0x00000082


	//----- nvinfo : EIATTR_KPARAM_INFO
	.align		4
.L_658:
        /*0008*/ 	.byte	0x04, 0x17
        /*000a*/ 	.short	(.L_660 - .L_659)
.L_659:
        /*000c*/ 	.word	0x00000000
        /*0010*/ 	.short	0x0001
        /*0012*/ 	.short	0x0008
        /*0014*/ 	.byte	0x00, 0xf0, 0x41, 0x00


	//----- nvinfo : EIATTR_KPARAM_INFO
	.align		4
.L_660:
        /*0018*/ 	.byte	0x04, 0x17
        /*001a*/ 	.short	(.L_662 - .L_661)
.L_661:
        /*001c*/ 	.word	0x00000000
        /*0020*/ 	.short	0x0000
        /*0022*/ 	.short	0x0000
        /*0024*/ 	.byte	0x00, 0xf0, 0x21, 0x00


	//----- nvinfo : EIATTR_SPARSE_MMA_MASK
	.align		4
.L_662:
        /*0028*/ 	.byte	0x03, 0x50
        /*002a*/ 	.short	0x0000


	//----- nvinfo : EIATTR_MAXREG_COUNT
	.align		4
        /*002c*/ 	.byte	0x03, 0x1b
        /*002e*/ 	.short	0x00ff


	//----- nvinfo : EIATTR_MERCURY_ISA_VERSION
	.align		4
        /*0030*/ 	.byte	0x03, 0x5f
        /*0032*/ 	.short	0x0101


	//----- nvinfo : EIATTR_VRC_CTA_INIT_COUNT
	.align		4
        /*0034*/ 	.byte	0x02, 0x4a
	.zero		1
	.zero		1


	//----- nvinfo : EIATTR_EXIT_INSTR_OFFSETS
	.align		4
        /*0038*/ 	.byte	0x04, 0x1c
        /*003a*/ 	.short	(.L_664 - .L_663)


	//   ....[0]....
.L_663:
        /*003c*/ 	.word	0x00000160


	//   ....[1]....
        /*0040*/ 	.word	0x000002a0


	//   ....[2]....
        /*0044*/ 	.word	0x000002c0


	//----- nvinfo : EIATTR_MAX_THREADS
	.align		4
.L_664:
        /*0048*/ 	.byte	0x04, 0x05
        /*004a*/ 	.short	(.L_666 - .L_665)
.L_665:
        /*004c*/ 	.word	0x00000100
        /*0050*/ 	.word	0x00000001
        /*0054*/ 	.word	0x00000001


	//----- nvinfo : EIATTR_CBANK_PARAM_SIZE
	.align		4
.L_666:
        /*0058*/ 	.byte	0x03, 0x19
        /*005a*/ 	.short	0x0018


	//----- nvinfo : EIATTR_PARAM_CBANK
	.align		4
        /*005c*/ 	.byte	0x04, 0x0a
        /*005e*/ 	.short	(.L_668 - .L_667)
	.align		4
.L_667:
        /*0060*/ 	.word	index@(.nv.constant0._ZN3cub18CUB_300001_SM_10006detail8for_each13static_kernelINS2_12policy_hub_t12policy_500_tElN6thrust24THRUST_300001_SM_1000_NS8cuda_cub6__fill7functorINS7_10device_ptrIlEEiEEEEvT0_T1_)
        /*0064*/ 	.short	0x0380
        /*0066*/ 	.short	0x0018


	//----- nvinfo : EIATTR_SW_WAR
	.align		4
.L_668:
        /*0068*/ 	.byte	0x04, 0x36
        /*006a*/ 	.short	(.L_670 - .L_669)
.L_669:
        /*006c*/ 	.word	0x00000008
.L_670:


//--------------------- .nv.info._ZN3cub18CUB_300001_SM_10006detail11EmptyKernelIvEEvv --------------------------
	.section	.nv.info._ZN3cub18CUB_300001_SM_10006detail11EmptyKernelIvEEvv,"",@"SHT_CUDA_INFO"
	.sectionflags	@""
	.align	4


	//----- nvinfo : EIATTR_CUDA_API_VERSION
	.align		4
        /*0000*/ 	.byte	0x04, 0x37
        /*0002*/ 	.short	(.L_672 - .L_671)
.L_671:
        /*0004*/ 	.word	0x00000082


	//----- nvinfo : EIATTR_SPARSE_MMA_MASK
	.align		4
.L_672:
        /*0008*/ 	.byte	0x03, 0x50
        /*000a*/ 	.short	0x0000


	//----- nvinfo : EIATTR_MAXREG_COUNT
	.align		4
        /*000c*/ 	.byte	0x03, 0x1b
        /*000e*/ 	.short	0x00ff


	//----- nvinfo : EIATTR_MERCURY_ISA_VERSION
	.align		4
        /*0010*/ 	.byte	0x03, 0x5f
        /*0012*/ 	.short	0x0101


	//----- nvinfo : EIATTR_VRC_CTA_INIT_COUNT
	.align		4
        /*0014*/ 	.byte	0x02, 0x4a
	.zero		1
	.zero		1


	//----- nvinfo : EIATTR_EXIT_INSTR_OFFSETS
	.align		4
        /*0018*/ 	.byte	0x04, 0x1c
        /*001a*/ 	.short	(.L_674 - .L_673)


	//   ....[0]....
.L_673:
        /*001c*/ 	.word	0x00000010


	//----- nvinfo : EIATTR_SW_WAR
	.align		4
.L_674:
        /*0020*/ 	.byte	0x04, 0x36
        /*0022*/ 	.short	(.L_676 - .L_675)
.L_675:
        /*0024*/ 	.word	0x00000008
.L_676:


//--------------------- .nv.info.gt_assign        --------------------------
	.section	.nv.info.gt_assign,"",@"SHT_CUDA_INFO"
	.sectionflags	@""
	.align	4


	//----- nvinfo : EIATTR_CUDA_API_VERSION
	.align		4
        /*0000*/ 	.byte	0x04, 0x37
        /*0002*/ 	.short	(.L_678 - .L_677)
.L_677:
        /*0004*/ 	.word	0x00000082


	//----- nvinfo : EIATTR_KPARAM_INFO
	.align		4
.L_678:
        /*0008*/ 	.byte	0x04, 0x17
        /*000a*/ 	.short	(.L_680 - .L_679)
.L_679:
        /*000c*/ 	.word	0x00000000
        /*0010*/ 	.short	0x0003
        /*0012*/ 	.short	0x0018
        /*0014*/ 	.byte	0x00, 0xf0, 0x11, 0x00


	//----- nvinfo : EIATTR_KPARAM_INFO
	.align		4
.L_680:
        /*0018*/ 	.byte	0x04, 0x17
        /*001a*/ 	.short	(.L_682 - .L_681)
.L_681:
        /*001c*/ 	.word	0x00000000
        /*0020*/ 	.short	0x0002
        /*0022*/ 	.short	0x0010
        /*0024*/ 	.byte	0x00, 0xf5, 0x21, 0x00


	//----- nvinfo : EIATTR_KPARAM_INFO
	.align		4
.L_682:
        /*0028*/ 	.byte	0x04, 0x17
        /*002a*/ 	.short	(.L_684 - .L_683)
.L_683:
        /*002c*/ 	.word	0x00000000
        /*0030*/ 	.short	0x0001
        /*0032*/ 	.short	0x0008
        /*0034*/ 	.byte	0x00, 0xf5, 0x21, 0x00


	//----- nvinfo : EIATTR_KPARAM_INFO
	.align		4
.L_684:
        /*0038*/ 	.byte	0x04, 0x17
        /*003a*/ 	.short	(.L_686 - .L_685)
.L_685:
        /*003c*/ 	.word	0x00000000
        /*0040*/ 	.short	0x0000
        /*0042*/ 	.short	0x0000
        /*0044*/ 	.byte	0x00, 0xf5, 0x21, 0x00


	//----- nvinfo : EIATTR_SPARSE_MMA_MASK
	.align		4
.L_686:
        /*0048*/ 	.byte	0x03, 0x50
        /*004a*/ 	.short	0x0000


	//----- nvinfo : EIATTR_MAXREG_COUNT
	.align		4
        /*004c*/ 	.byte	0x03, 0x1b
        /*004e*/ 	.short	0x00ff


	//----- nvinfo : EIATTR_MERCURY_ISA_VERSION
	.align		4
        /*0050*/ 	.byte	0x03, 0x5f
        /*0052*/ 	.short	0x0101


	//----- nvinfo : EIATTR_VRC_CTA_INIT_COUNT
	.align		4
        /*0054*/ 	.byte	0x02, 0x4a
	.zero		1
	.zero		1


	//----- nvinfo : EIATTR_EXIT_INSTR_OFFSETS
	.align		4
        /*0058*/ 	.byte	0x04, 0x1c
        /*005a*/ 	.short	(.L_688 - .L_687)


	//   ....[0]....
.L_687:
        /*005c*/ 	.word	0x00000040


	//   ....[1]....
        /*0060*/ 	.word	0x000004d0


	//   ....[2]....
        /*0064*/ 	.word	0x000006b0


	//----- nvinfo : EIATTR_CRS_STACK_SIZE
	.align		4
.L_688:
        /*0068*/ 	.byte	0x04, 0x1e
        /*006a*/ 	.short	(.L_690 - .L_689)
.L_689:
        /*006c*/ 	.word	0x00000000


	//----- nvinfo : EIATTR_CBANK_PARAM_SIZE
	.align		4
.L_690:
        /*0070*/ 	.byte	0x03, 0x19
        /*0072*/ 	.short	0x001c


	//----- nvinfo : EIATTR_PARAM_CBANK
	.align		4
        /*0074*/ 	.byte	0x04, 0x0a
        /*0076*/ 	.short	(.L_692 - .L_691)
	.align		4
.L_691:
        /*0078*/ 	.word	index@(.nv.constant0.gt_assign)
        /*007c*/ 	.short	0x0380
        /*007e*/ 	.short	0x001c


	//----- nvinfo : EIATTR_SW_WAR
	.align		4
.L_692:
        /*0080*/ 	.byte	0x04, 0x36
        /*0082*/ 	.short	(.L_694 - .L_693)
.L_693:
        /*0084*/ 	.word	0x00000008
.L_694:


//--------------------- .nv.info.slice_1d_1024    --------------------------
	.section	.nv.info.slice_1d_1024,"",@"SHT_CUDA_INFO"
	.sectionflags	@""
	.align	4


	//----- nvinfo : EIATTR_CUDA_API_VERSION
	.align		4
        /*0000*/ 	.byte	0x04, 0x37
        /*0002*/ 	.short	(.L_696 - .L_695)
.L_695:
        /*0004*/ 	.word	0x00000082


	//----- nvinfo : EIATTR_KPARAM_INFO
	.align		4
.L_696:
        /*0008*/ 	.byte	0x04, 0x17
        /*000a*/ 	.short	(.L_698 - .L_697)
.L_697:
        /*000c*/ 	.word	0x00000000
        /*0010*/ 	.short	0x0005
        /*0012*/ 	.short	0x0020
        /*0014*/ 	.byte	0x00, 0xf0, 0x11, 0x00


	//----- nvinfo : EIATTR_KPARAM_INFO
	.align		4
.L_698:
        /*0018*/ 	.byte	0x04, 0x17
        /*001a*/ 	.short	(.L_700 - .L_699)
.L_699:
        /*001c*/ 	.word	0x00000000
        /*0020*/ 	.short	0x0004
        /*0022*/ 	.short	0x001c
        /*0024*/ 	.byte	0x00, 0xf0, 0x11, 0x00


	//----- nvinfo : EIATTR_KPARAM_INFO
	.align		4
.L_700:
        /*0028*/ 	.byte	0x04, 0x17
        /*002a*/ 	.short	(.L_702 - .L_701)
.L_701:
        /*002c*/ 	.word	0x00000000
        /*0030*/ 	.short	0x0003
        /*0032*/ 	.short	0x0018
        /*0034*/ 	.byte	0x00, 0xf0, 0x11, 0x00


	//----- nvinfo : EIATTR_KPARAM_INFO
	.align		4
.L_702:
        /*0038*/ 	.byte	0x04, 0x17
        /*003a*/ 	.short	(.L_704 - .L_703)
.L_703:
        /*003c*/ 	.word	0x00000000
        /*0040*/ 	.short	0x0002
        /*0042*/ 	.short	0x0010
        /*0044*/ 	.byte	0x00, 0xf5, 0x21, 0x00


	//----- nvinfo : EIATTR_KPARAM_INFO
	.align		4
.L_704:
        /*0048*/ 	.byte	0x04, 0x17
        /*004a*/ 	.short	(.L_706 - .L_705)
.L_705:
        /*004c*/ 	.word	0x00000000
        /*0050*/ 	.short	0x0001
        /*0052*/ 	.short	0x0008
        /*0054*/ 	.byte	0x00, 0xf5, 0x21, 0x00


	//----- nvinfo : EIATTR_KPARAM_INFO
	.align		4
.L_706:
        /*0058*/ 	.byte	0x04, 0x17
        /*005a*/ 	.short	(.L_708 - .L_707)
.L_707:
        /*005c*/ 	.word	0x00000000
        /*0060*/ 	.short	0x0000
        /*0062*/ 	.short	0x0000
        /*0064*/ 	.byte	0x00, 0xf5, 0x21, 0x00


	//----- nvinfo : EIATTR_SPARSE_MMA_MASK
	.align		4
.L_708:
        /*0068*/ 	.byte	0x03, 0x50
        /*006a*/ 	.short	0x0000


	//----- nvinfo : EIATTR_MAXREG_COUNT
	.align		4
        /*006c*/ 	.byte	0x03, 0x1b
        /*006e*/ 	.short	0x00ff


	//----- nvinfo : EIATTR_MERCURY_ISA_VERSION
	.align		4
        /*0070*/ 	.byte	0x03, 0x5f
        /*0072*/ 	.short	0x0101


	//----- nvinfo : EIATTR_VRC_CTA_INIT_COUNT
	.align		4
        /*0074*/ 	.byte	0x02, 0x4a
	.zero		1
	.zero		1


	//----- nvinfo : EIATTR_EXIT_INSTR_OFFSETS
	.align		4
        /*0078*/ 	.byte	0x04, 0x1c
        /*007a*/ 	.short	(.L_710 - .L_709)


	//   ....[0]....
.L_709:
        /*007c*/ 	.word	0x00000070


	//   ....[1]....
        /*0080*/ 	.word	0x00000140


	//   ....[2]....
        /*0084*/ 	.word	0x000001b0


	//----- nvinfo : EIATTR_CBANK_PARAM_SIZE
	.align		4
.L_710:
        /*0088*/ 	.byte	0x03, 0x19
        /*008a*/ 	.short	0x0024


	//----- nvinfo : EIATTR_PARAM_CBANK
	.align		4
        /*008c*/ 	.byte	0x04, 0x0a
        /*008e*/ 	.short	(.L_712 - .L_711)
	.align		4
.L_711:
        /*0090*/ 	.word	index@(.nv.constant0.slice_1d_1024)
        /*0094*/ 	.short	0x0380
        /*0096*/ 	.short	0x0024


	//----- nvinfo : EIATTR_SW_WAR
	.align		4
.L_712:
        /*0098*/ 	.byte	0x04, 0x36
        /*009a*/ 	.short	(.L_714 - .L_713)
.L_713:
        /*009c*/ 	.word	0x00000008
.L_714:


//--------------------- .nv.info.argmax_1024      --------------------------
	.section	.nv.info.argmax_1024,"",@"SHT_CUDA_INFO"
	.sectionflags	@""
	.align	4


	//----- nvinfo : EIATTR_CUDA_API_VERSION
	.align		4
        /*0000*/ 	.byte	0x04, 0x37
        /*0002*/ 	.short	(.L_716 - .L_715)
.L_715:
        /*0004*/ 	.word	0x00000082


	//----- nvinfo : EIATTR_KPARAM_INFO
	.align		4
.L_716:
        /*0008*/ 	.byte	0x04, 0x17
        /*000a*/ 	.short	(.L_718 - .L_717)
.L_717:
        /*000c*/ 	.word	0x00000000
        /*0010*/ 	.short	0x0004
        /*0012*/ 	.short	0x001c
        /*0014*/ 	.byte	0x00, 0xf0, 0x11, 0x00


	//----- nvinfo : EIATTR_KPARAM_INFO
	.align		4
.L_718:
        /*0018*/ 	.byte	0x04, 0x17
        /*001a*/ 	.short	(.L_720 - .L_719)
.L_719:
        /*001c*/ 	.word	0x00000000
        /*0020*/ 	.short	0x0003
        /*0022*/ 	.short	0x0018
        /*0024*/ 	.byte	0x00, 0xf0, 0x11, 0x00


	//----- nvinfo : EIATTR_KPARAM_INFO
	.align		4
.L_720:
        /*0028*/ 	.byte	0x04, 0x17
        /*002a*/ 	.short	(.L_722 - .L_721)
.L_721:
        /*002c*/ 	.word	0x00000000
        /*0030*/ 	.short	0x0002
        /*0032*/ 	.short	0x0010
        /*0034*/ 	.byte	0x00, 0xf5, 0x21, 0x00


	//----- nvinfo : EIATTR_KPARAM_INFO
	.align		4
.L_722:
        /*0038*/ 	.byte	0x04, 0x17
        /*003a*/ 	.short	(.L_724 - .L_723)
.L_723:
        /*003c*/ 	.word	0x00000000
        /*0040*/ 	.short	0x0001
        /*0042*/ 	.short	0x0008
        /*0044*/ 	.byte	0x00, 0xf5, 0x21, 0x00


	//----- nvinfo : EIATTR_KPARAM_INFO
	.align		4
.L_724:
        /*0048*/ 	.byte	0x04, 0x17
        /*004a*/ 	.short	(.L_726 - .L_725)
.L_725:
        /*004c*/ 	.word	0x00000000
        /*0050*/ 	.short	0x0000
        /*0052*/ 	.short	0x0000
        /*0054*/ 	.byte	0x00, 0xf5, 0x21, 0x00


	//----- nvinfo : EIATTR_SPARSE_MMA_MASK
	.align		4
.L_726:
        /*0058*/ 	.byte	0x03, 0x50
        /*005a*/ 	.short	0x0000


	//----- nvinfo : EIATTR_MAXREG_COUNT
	.align		4
        /*005c*/ 	.byte	0x03, 0x1b
        /*005e*/ 	.short	0x00ff


	//----- nvinfo : EIATTR_NUM_BARRIERS
	.align		4
        /*0060*/ 	.byte	0x02, 0x4c
        /*0062*/ 	.byte	0x01
	.zero		1


	//----- nvinfo : EIATTR_MERCURY_ISA_VERSION
	.align		4
        /*0064*/ 	.byte	0x03, 0x5f
        /*0066*/ 	.short	0x0101


	//----- nvinfo : EIATTR_VRC_CTA_INIT_COUNT
	.align		4
        /*0068*/ 	.byte	0x02, 0x4a
	.zero		1
	.zero		1


	//----- nvinfo : EIATTR_EXIT_INSTR_OFFSETS
	.align		4
        /*006c*/ 	.byte	0x04, 0x1c
        /*006e*/ 	.short	(.L_728 - .L_727)


	//   ....[0]....
.L_727:
        /*0070*/ 	.word	0x00000d90


	//   ....[1]....
        /*0074*/ 	.word	0x00000e20


	//----- nvinfo : EIATTR_CRS_STACK_SIZE
	.align		4
.L_728:
        /*0078*/ 	.byte	0x04, 0x1e
        /*007a*/ 	.short	(.L_730 - .L_729)
.L_729:
        /*007c*/ 	.word	0x00000000


	//----- nvinfo : EIATTR_CBANK_PARAM_SIZE
	.align		4
.L_730:
        /*0080*/ 	.byte	0x03, 0x19
        /*0082*/ 	.short	0x0020


	//----- nvinfo : EIATTR_PARAM_CBANK
	.align		4
        /*0084*/ 	.byte	0x04, 0x0a
        /*0086*/ 	.short	(.L_732 - .L_731)
	.align		4
.L_731:
        /*0088*/ 	.word	index@(.nv.constant0.argmax_1024)
        /*008c*/ 	.short	0x0380
        /*008e*/ 	.short	0x0020


	//----- nvinfo : EIATTR_SW_WAR
	.align		4
.L_732:
        /*0090*/ 	.byte	0x04, 0x36
        /*0092*/ 	.short	(.L_734 - .L_733)
.L_733:
        /*0094*/ 	.word	0x00000008
.L_734:


//--------------------- .nv.info.box_overlap_1024 --------------------------
	.section	.nv.info.box_overlap_1024,"",@"SHT_CUDA_INFO"
	.sectionflags	@""
	.align	4


	//----- nvinfo : EIATTR_CUDA_API_VERSION
	.align		4
        /*0000*/ 	.byte	0x04, 0x37
        /*0002*/ 	.short	(.L_736 - .L_735)
.L_735:
        /*0004*/ 	.word	0x00000082


	//----- nvinfo : EIATTR_KPARAM_INFO
	.align		4
.L_736:
        /*0008*/ 	.byte	0x04, 0x17
        /*000a*/ 	.short	(.L_738 - .L_737)
.L_737:
        /*000c*/ 	.word	0x00000000
        /*0010*/ 	.short	0x0004
        /*0012*/ 	.short	0x001c
        /*0014*/ 	.byte	0x00, 0xf0, 0x11, 0x00


	//----- nvinfo : EIATTR_KPARAM_INFO
	.align		4
.L_738:
        /*0018*/ 	.byte	0x04, 0x17
        /*001a*/ 	.short	(.L_740 - .L_739)
.L_739:
        /*001c*/ 	.word	0x00000000
        /*0020*/ 	.short	0x0003
        /*0022*/ 	.short	0x0018
        /*0024*/ 	.byte	0x00, 0xf0, 0x11, 0x00


	//----- nvinfo : EIATTR_KPARAM_INFO
	.align		4
.L_740:
        /*0028*/ 	.byte	0x04, 0x17
        /*002a*/ 	.short	(.L_742 - .L_741)
.L_741:
        /*002c*/ 	.word	0x00000000
        /*0030*/ 	.short	0x0002
        /*0032*/ 	.short	0x0010
        /*0034*/ 	.byte	0x00, 0xf5, 0x21, 0x00


	//----- nvinfo : EIATTR_KPARAM_INFO
	.align		4
.L_742:
        /*0038*/ 	.byte	0x04, 0x17
        /*003a*/ 	.short	(.L_744 - .L_743)
.L_743:
        /*003c*/ 	.word	0x00000000
        /*0040*/ 	.short	0x0001
        /*0042*/ 	.short	0x0008
        /*0044*/ 	.byte	0x00, 0xf5, 0x21, 0x00


	//----- nvinfo : EIATTR_KPARAM_INFO
	.align		4
.L_744:
        /*0048*/ 	.byte	0x04, 0x17
        /*004a*/ 	.short	(.L_746 - .L_745)
.L_745:
        /*004c*/ 	.word	0x00000000
        /*0050*/ 	.short	0x0000
        /*0052*/ 	.short	0x0000
        /*0054*/ 	.byte	0x00, 0xf5, 0x21, 0x00


	//----- nvinfo : EIATTR_SPARSE_MMA_MASK
	.align		4
.L_746:
        /*0058*/ 	.byte	0x03, 0x50
        /*005a*/ 	.short	0x0000


	//----- nvinfo : EIATTR_MAXREG_COUNT
	.align		4
        /*005c*/ 	.byte	0x03, 0x1b
        /*005e*/ 	.short	0x00ff


	//----- nvinfo : EIATTR_MERCURY_ISA_VERSION
	.align		4
        /*0060*/ 	.byte	0x03, 0x5f
        /*0062*/ 	.short	0x0101


	//----- nvinfo : EIATTR_VRC_CTA_INIT_COUNT
	.align		4
        /*0064*/ 	.byte	0x02, 0x4a
	.zero		1
	.zero		1


	//----- nvinfo : EIATTR_EXIT_INSTR_OFFSETS
	.align		4
        /*0068*/ 	.byte	0x04, 0x1c
        /*006a*/ 	.short	(.L_748 - .L_747)


	//   ....[0]....
.L_747:
        /*006c*/ 	.word	0x00000590


	//   ....[1]....
        /*0070*/ 	.word	0x00000a50


	//----- nvinfo : EIATTR_CRS_STACK_SIZE
	.align		4
.L_748:
        /*0074*/ 	.byte	0x04, 0x1e
        /*0076*/ 	.short	(.L_750 - .L_749)
.L_749:
        /*0078*/ 	.word	0x00000000


	//----- nvinfo : EIATTR_CBANK_PARAM_SIZE
	.align		4
.L_750:
        /*007c*/ 	.byte	0x03, 0x19
        /*007e*/ 	.short	0x0020


	//----- nvinfo : EIATTR_PARAM_CBANK
	.align		4
        /*0080*/ 	.byte	0x04, 0x0a
        /*0082*/ 	.short	(.L_752 - .L_751)
	.align		4
.L_751:
        /*0084*/ 	.word	index@(.nv.constant0.box_overlap_1024)
        /*0088*/ 	.short	0x0380
        /*008a*/ 	.short	0x0020


	//----- nvinfo : EIATTR_SW_WAR
	.align		4
.L_752:
        /*008c*/ 	.byte	0x04, 0x36
        /*008e*/ 	.short	(.L_754 - .L_753)
.L_753:
        /*0090*/ 	.word	0x00000008
.L_754:


//--------------------- .nv.info.anchor_inside_flags_1024 --------------------------
	.section	.nv.info.anchor_inside_flags_1024,"",@"SHT_CUDA_INFO"
	.sectionflags	@""
	.align	4


	//----- nvinfo : EIATTR_CUDA_API_VERSION
	.align		4
        /*0000*/ 	.byte	0x04, 0x37
        /*0002*/ 	.short	(.L_756 - .L_755)
.L_755:
        /*0004*/ 	.word	0x00000082


	//----- nvinfo : EIATTR_KPARAM_INFO
	.align		4
.L_756:
        /*0008*/ 	.byte	0x04, 0x17
        /*000a*/ 	.short	(.L_758 - .L_757)
.L_757:
        /*000c*/ 	.word	0x00000000
        /*0010*/ 	.short	0x0006
        /*0012*/ 	.short	0x0024
        /*0014*/ 	.byte	0x00, 0xf0, 0x11, 0x00


	//----- nvinfo : EIATTR_KPARAM_INFO
	.align		4
.L_758:
        /*0018*/ 	.byte	0x04, 0x17
        /*001a*/ 	.short	(.L_760 - .L_759)
.L_759:
        /*001c*/ 	.word	0x00000000
        /*0020*/ 	.short	0x0005
        /*0022*/ 	.short	0x0020
        /*0024*/ 	.byte	0x00, 0xf0, 0x11, 0x00


	//----- nvinfo : EIATTR_KPARAM_INFO
	.align		4
.L_760:
        /*0028*/ 	.byte	0x04, 0x17
        /*002a*/ 	.short	(.L_762 - .L_761)
.L_761:
        /*002c*/ 	.word	0x00000000
        /*0030*/ 	.short	0x0004
        /*0032*/ 	.short	0x001c
        /*0034*/ 	.byte	0x00, 0xf0, 0x11, 0x00


	//----- nvinfo : EIATTR_KPARAM_INFO
	.align		4
.L_762:
        /*0038*/ 	.byte	0x04, 0x17
        /*003a*/ 	.short	(.L_764 - .L_763)
.L_763:
        /*003c*/ 	.word	0x00000000
        /*0040*/ 	.short	0x0003
        /*0042*/ 	.short	0x0018
        /*0044*/ 	.byte	0x00, 0xf0, 0x11, 0x00


	//----- nvinfo : EIATTR_KPARAM_INFO
	.align		4
.L_764:
        /*0048*/ 	.byte	0x04, 0x17
        /*004a*/ 	.short	(.L_766 - .L_765)
.L_765:
        /*004c*/ 	.word	0x00000000
        /*0050*/ 	.short	0x0002
        /*0052*/ 	.short	0x0010
        /*0054*/ 	.byte	0x00, 0xf5, 0x21, 0x00


	//----- nvinfo : EIATTR_KPARAM_INFO
	.align		4
.L_766:
        /*0058*/ 	.byte	0x04, 0x17
        /*005a*/ 	.short	(.L_768 - .L_767)
.L_767:
        /*005c*/ 	.word	0x00000000
        /*0060*/ 	.short	0x0001
        /*0062*/ 	.short	0x0008
        /*0064*/ 	.byte	0x00, 0xf5, 0x21, 0x00


	//----- nvinfo : EIATTR_KPARAM_INFO
	.align		4
.L_768:
        /*0068*/ 	.byte	0x04, 0x17
        /*006a*/ 	.short	(.L_770 - .L_769)
.L_769:
        /*006c*/ 	.word	0x00000000
        /*0070*/ 	.short	0x0000
        /*0072*/ 	.short	0x0000
        /*0074*/ 	.byte	0x00, 0xf5, 0x21, 0x00


	//----- nvinfo : EIATTR_SPARSE_MMA_MASK
	.align		4
.L_770:
        /*0078*/ 	.byte	0x03, 0x50
        /*007a*/ 	.short	0x0000


	//----- nvinfo : EIATTR_MAXREG_COUNT
	.align		4
        /*007c*/ 	.byte	0x03, 0x1b
        /*007e*/ 	.short	0x00ff


	//----- nvinfo : EIATTR_MERCURY_ISA_VERSION
	.align		4
        /*0080*/ 	.byte	0x03, 0x5f
        /*0082*/ 	.short	0x0101


	//----- nvinfo : EIATTR_VRC_CTA_INIT_COUNT
	.align		4
        /*0084*/ 	.byte	0x02, 0x4a
	.zero		1
	.zero		1


	//----- nvinfo : EIATTR_EXIT_INSTR_OFFSETS
	.align		4
        /*0088*/ 	.byte	0x04, 0x1c
        /*008a*/ 	.short	(.L_772 - .L_771)


	//   ....[0]....
.L_771:
        /*008c*/ 	.word	0x00000080


	//   ....[1]....
        /*0090*/ 	.word	0x000000d0


	//   ....[2]....
        /*0094*/ 	.word	0x00000370


	//----- nvinfo : EIATTR_CRS_STACK_SIZE
	.align		4
.L_772:
        /*0098*/ 	.byte	0x04, 0x1e
        /*009a*/ 	.short	(.L_774 - .L_773)
.L_773:
        /*009c*/ 	.word	0x00000000


	//----- nvinfo : EIATTR_CBANK_PARAM_SIZE
	.align		4
.L_774:
        /*00a0*/ 	.byte	0x03, 0x19
        /*00a2*/ 	.short	0x0028


	//----- nvinfo : EIATTR_PARAM_CBANK
	.align		4
        /*00a4*/ 	.byte	0x04, 0x0a
        /*00a6*/ 	.short	(.L_776 - .L_775)
	.align		4
.L_775:
        /*00a8*/ 	.word	index@(.nv.constant0.anchor_inside_flags_1024)
        /*00ac*/ 	.short	0x0380
        /*00ae*/ 	.short	0x0028


	//----- nvinfo : EIATTR_SW_WAR
	.align		4
.L_776:
        /*00b0*/ 	.byte	0x04, 0x36
        /*00b2*/ 	.short	(.L_778 - .L_777)
.L_777:
        /*00b4*/ 	.word	0x00000008
.L_778:


//--------------------- .nv.info.delta2box_2      --------------------------
	.section	.nv.info.delta2box_2,"",@"SHT_CUDA_INFO"
	.sectionflags	@""
	.align	4


	//----- nvinfo : EIATTR_CUDA_API_VERSION
	.align		4
        /*0000*/ 	.byte	0x04, 0x37
        /*0002*/ 	.short	(.L_780 - .L_779)
.L_779:
        /*0004*/ 	.word	0x00000082


	//----- nvinfo : EIATTR_KPARAM_INFO
	.align		4
.L_780:
        /*0008*/ 	.byte	0x04, 0x17
        /*000a*/ 	.short	(.L_782 - .L_781)
.L_781:
        /*000c*/ 	.word	0x00000000
        /*0010*/ 	.short	0x0004
        /*0012*/ 	.short	0x0018
        /*0014*/ 	.byte	0x00, 0xf0, 0x11, 0x00


	//----- nvinfo : EIATTR_KPARAM_INFO
	.align		4
.L_782:
        /*0018*/ 	.byte	0x04, 0x17
        /*001a*/ 	.short	(.L_784 - .L_783)
.L_783:
        /*001c*/ 	.word	0x00000000
        /*0020*/ 	.short	0x0003
        /*0022*/ 	.short	0x0014
        /*0024*/ 	.byte	0x00, 0xf0, 0x11, 0x00


	//----- nvinfo : EIATTR_KPARAM_INFO
	.align		4
.L_784:
        /*0028*/ 	.byte	0x04, 0x17
        /*002a*/ 	.short	(.L_786 - .L_785)
.L_785:
        /*002c*/ 	.word	0x00000000
        /*0030*/ 	.short	0x0002
        /*0032*/ 	.short	0x0010
        /*0034*/ 	.byte	0x00, 0xf0, 0x11, 0x00


	//----- nvinfo : EIATTR_KPARAM_INFO
	.align		4
.L_786:
        /*0038*/ 	.byte	0x04, 0x17
        /*003a*/ 	.short	(.L_788 - .L_787)
.L_787:
        /*003c*/ 	.word	0x00000000
        /*0040*/ 	.short	0x0001
        /*0042*/ 	.short	0x0008
        /*0044*/ 	.byte	0x00, 0xf5, 0x21, 0x00


	//----- nvinfo : EIATTR_KPARAM_INFO
	.align		4
.L_788:
        /*0048*/ 	.byte	0x04, 0x17
        /*004a*/ 	.short	(.L_790 - .L_789)
.L_789:
        /*004c*/ 	.word	0x00000000
        /*0050*/ 	.short	0x0000
        /*0052*/ 	.short	0x0000
        /*0054*/ 	.byte	0x00, 0xf5, 0x21, 0x00


	//----- nvinfo : EIATTR_SPARSE_MMA_MASK
	.align		4
.L_790:
        /*0058*/ 	.byte	0x03, 0x50
        /*005a*/ 	.short	0x0000


	//----- nvinfo : EIATTR_MAXREG_COUNT
	.align		4
        /*005c*/ 	.byte	0x03, 0x1b
        /*005e*/ 	.short	0x00ff


	//----- nvinfo : EIATTR_MERCURY_ISA_VERSION
	.align		4
        /*0060*/ 	.byte	0x03, 0x5f
        /*0062*/ 	.short	0x0101


	//----- nvinfo : EIATTR_VRC_CTA_INIT_COUNT
	.align		4
        /*0064*/ 	.byte	0x02, 0x4a
	.zero		1
	.zero		1


	//----- nvinfo : EIATTR_EXIT_INSTR_OFFSETS
	.align		4
        /*0068*/ 	.byte	0x04, 0x1c
        /*006a*/ 	.short	(.L_792 - .L_791)


	//   ....[0]....
.L_791:
        /*006c*/ 	.word	0x000001b0


	//   ....[1]....
        /*0070*/ 	.word	0x00000200


	//   ....[2]....
        /*0074*/ 	.word	0x000002e0


	//   ....[3]....
        /*0078*/ 	.word	0x00000390


	//----- nvinfo : EIATTR_CRS_STACK_SIZE
	.align		4
.L_792:
        /*007c*/ 	.byte	0x04, 0x1e
        /*007e*/ 	.short	(.L_794 - .L_793)
.L_793:
        /*0080*/ 	.word	0x00000000


	//----- nvinfo : EIATTR_CBANK_PARAM_SIZE
	.align		4
.L_794:
        /*0084*/ 	.byte	0x03, 0x19
        /*0086*/ 	.short	0x001c


	//----- nvinfo : EIATTR_PARAM_CBANK
	.align		4
        /*0088*/ 	.byte	0x04, 0x0a
        /*008a*/ 	.short	(.L_796 - .L_795)
	.align		4
.L_795:
        /*008c*/ 	.word	index@(.nv.constant0.delta2box_2)
        /*0090*/ 	.short	0x0380
        /*0092*/ 	.short	0x001c


	//----- nvinfo : EIATTR_SW_WAR
	.align		4
.L_796:
        /*0094*/ 	.byte	0x04, 0x36
        /*0096*/ 	.short	(.L_798 - .L_797)
.L_797:
        /*0098*/ 	.word	0x00000008
.L_798:


//--------------------- .nv.info.delta2box_1      --------------------------
	.section	.nv.info.delta2box_1,"",@"SHT_CUDA_INFO"
	.sectionflags	@""
	.align	4


	//----- nvinfo : EIATTR_CUDA_API_VERSION
	.align		4
        /*0000*/ 	.byte	0x04, 0x37
        /*0002*/ 	.short	(.L_800 - .L_799)
.L_799:
        /*0004*/ 	.word	0x00000082


	//----- nvinfo : EIATTR_KPARAM_INFO
	.align		4
.L_800:
        /*0008*/ 	.byte	0x04, 0x17
        /*000a*/ 	.short	(.L_802 - .L_801)
.L_801:
        /*000c*/ 	.word	0x00000000
        /*0010*/ 	.short	0x0004
        /*0012*/ 	.short	0x001c
        /*0014*/ 	.byte	0x00, 0xf0, 0x11, 0x00


	//----- nvinfo : EIATTR_KPARAM_INFO
	.align		4
.L_802:
        /*0018*/ 	.byte	0x04, 0x17
        /*001a*/ 	.short	(.L_804 - .L_803)
.L_803:
        /*001c*/ 	.word	0x00000000
        /*0020*/ 	.short	0x0003
        /*0022*/ 	.short	0x0018
        /*0024*/ 	.byte	0x00, 0xf0, 0x11, 0x00


	//----- nvinfo : EIATTR_KPARAM_INFO
	.align		4
.L_804:
        /*0028*/ 	.byte	0x04, 0x17
        /*002a*/ 	.short	(.L_806 - .L_805)
.L_805:
        /*002c*/ 	.word	0x00000000
        /*0030*/ 	.short	0x0002
        /*0032*/ 	.short	0x0010
        /*0034*/ 	.byte	0x00, 0xf5, 0x21, 0x00


	//----- nvinfo : EIATTR_KPARAM_INFO
	.align		4
.L_806:
        /*0038*/ 	.byte	0x04, 0x17
        /*003a*/ 	.short	(.L_808 - .L_807)
.L_807:
        /*003c*/ 	.word	0x00000000
        /*0040*/ 	.short	0x0001
        /*0042*/ 	.short	0x0008
        /*0044*/ 	.byte	0x00, 0xf5, 0x21, 0x00


	//----- nvinfo : EIATTR_KPARAM_INFO
	.align		4
.L_808:
        /*0048*/ 	.byte	0x04, 0x17
        /*004a*/ 	.short	(.L_810 - .L_809)
.L_809:
        /*004c*/ 	.word	0x00000000
        /*0050*/ 	.short	0x0000
        /*0052*/ 	.short	0x0000
        /*0054*/ 	.byte	0x00, 0xf5, 0x21, 0x00


	//----- nvinfo : EIATTR_SPARSE_MMA_MASK
	.align		4
.L_810:
        /*0058*/ 	.byte	0x03, 0x50
        /*005a*/ 	.short	0x0000


	//----- nvinfo : EIATTR_MAXREG_COUNT
	.align		4
        /*005c*/ 	.byte	0x03, 0x1b
        /*005e*/ 	.short	0x00ff


	//----- nvinfo : EIATTR_MERCURY_ISA_VERSION
	.align		4
        /*0060*/ 	.byte	0x03, 0x5f
        /*0062*/ 	.short	0x0101


	//----- nvinfo : EIATTR_VRC_CTA_INIT_COUNT
	.align		4
        /*0064*/ 	.byte	0x02, 0x4a
	.zero		1
	.zero		1


	//----- nvinfo : EIATTR_EXIT_INSTR_OFFSETS
	.align		4
        /*0068*/ 	.byte	0x04, 0x1c
        /*006a*/ 	.short	(.L_812 - .L_811)


	//   ....[0]....
.L_811:
        /*006c*/ 	.word	0x000001d0


	//   ....[1]....
        /*0070*/ 	.word	0x000002f0


	//   ....[2]....
        /*0074*/ 	.word	0x000003c0


	//----- nvinfo : EIATTR_CRS_STACK_SIZE
	.align		4
.L_812:
        /*0078*/ 	.byte	0x04, 0x1e
        /*007a*/ 	.short	(.L_814 - .L_813)
.L_813:
        /*007c*/ 	.word	0x00000000


	//----- nvinfo : EIATTR_CBANK_PARAM_SIZE
	.align		4
.L_814:
        /*0080*/ 	.byte	0x03, 0x19
        /*0082*/ 	.short	0x0020


	//----- nvinfo : EIATTR_PARAM_CBANK
	.align		4
        /*0084*/ 	.byte	0x04, 0x0a
        /*0086*/ 	.short	(.L_816 - .L_815)
	.align		4
.L_815:
        /*0088*/ 	.word	index@(.nv.constant0.delta2box_1)
        /*008c*/ 	.short	0x0380
        /*008e*/ 	.short	0x0020


	//----- nvinfo : EIATTR_SW_WAR
	.align		4
.L_816:
        /*0090*/ 	.byte	0x04, 0x36
        /*0092*/ 	.short	(.L_818 - .L_817)
.L_817:
        /*0094*/ 	.word	0x00000008
.L_818:


//--------------------- .nv.info.slice_2d_1024_2  --------------------------
	.section	.nv.info.slice_2d_1024_2,"",@"SHT_CUDA_INFO"
	.sectionflags	@""
	.align	4


	//----- nvinfo : EIATTR_CUDA_API_VERSION
	.align		4
        /*0000*/ 	.byte	0x04, 0x37
        /*0002*/ 	.short	(.L_820 - .L_819)
.L_819:
        /*0004*/ 	.word	0x00000082


	//----- nvinfo : EIATTR_KPARAM_INFO
	.align		4
.L_820:
        /*0008*/ 	.byte	0x04, 0x17
        /*000a*/ 	.short	(.L_822 - .L_821)
.L_821:
        /*000c*/ 	.word	0x00000000
        /*0010*/ 	.short	0x0004
        /*0012*/ 	.short	0x001c
        /*0014*/ 	.byte	0x00, 0xf0, 0x11, 0x00


	//----- nvinfo : EIATTR_KPARAM_INFO
	.align		4
.L_822:
        /*0018*/ 	.byte	0x04, 0x17
        /*001a*/ 	.short	(.L_824 - .L_823)
.L_823:
        /*001c*/ 	.word	0x00000000
        /*0020*/ 	.short	0x0003
        /*0022*/ 	.short	0x0018
        /*0024*/ 	.byte	0x00, 0xf0, 0x11, 0x00


	//----- nvinfo : EIATTR_KPARAM_INFO
	.align		4
.L_824:
        /*0028*/ 	.byte	0x04, 0x17
        /*002a*/ 	.short	(.L_826 - .L_825)
.L_825:
        /*002c*/ 	.word	0x00000000
        /*0030*/ 	.short	0x0002
        /*0032*/ 	.short	0x0010
        /*0034*/ 	.byte	0x00, 0xf5, 0x21, 0x00


	//----- nvinfo : EIATTR_KPARAM_INFO
	.align		4
.L_826:
        /*0038*/ 	.byte	0x04, 0x17
        /*003a*/ 	.short	(.L_828 - .L_827)
.L_827:
        /*003c*/ 	.word	0x00000000
        /*0040*/ 	.short	0x0001
        /*0042*/ 	.short	0x0008
        /*0044*/ 	.byte	0x00, 0xf5, 0x21, 0x00


	//----- nvinfo : EIATTR_KPARAM_INFO
	.align		4
.L_828:
        /*0048*/ 	.byte	0x04, 0x17
        /*004a*/ 	.short	(.L_830 - .L_829)
.L_829:
        /*004c*/ 	.word	0x00000000
        /*0050*/ 	.short	0x0000
        /*0052*/ 	.short	0x0000
        /*0054*/ 	.byte	0x00, 0xf5, 0x21, 0x00


	//----- nvinfo : EIATTR_SPARSE_MMA_MASK
	.align		4
.L_830:
        /*0058*/ 	.byte	0x03, 0x50
        /*005a*/ 	.short	0x0000


	//----- nvinfo : EIATTR_MAXREG_COUNT
	.align		4
        /*005c*/ 	.byte	0x03, 0x1b
        /*005e*/ 	.short	0x00ff


	//----- nvinfo : EIATTR_MERCURY_ISA_VERSION
	.align		4
        /*0060*/ 	.byte	0x03, 0x5f
        /*0062*/ 	.short	0x0101


	//----- nvinfo : EIATTR_VRC_CTA_INIT_COUNT
	.align		4
        /*0064*/ 	.byte	0x02, 0x4a
	.zero		1
	.zero		1


	//----- nvinfo : EIATTR_EXIT_INSTR_OFFSETS
	.align		4
        /*0068*/ 	.byte	0x04, 0x1c
        /*006a*/ 	.short	(.L_832 - .L_831)


	//   ....[0]....
.L_831:
        /*006c*/ 	.word	0x00000080


	//   ....[1]....
        /*0070*/ 	.word	0x00000170


	//----- nvinfo : EIATTR_CBANK_PARAM_SIZE
	.align		4
.L_832:
        /*0074*/ 	.byte	0x03, 0x19
        /*0076*/ 	.short	0x0020


	//----- nvinfo : EIATTR_PARAM_CBANK
	.align		4
        /*0078*/ 	.byte	0x04, 0x0a
        /*007a*/ 	.short	(.L_834 - .L_833)
	.align		4
.L_833:
        /*007c*/ 	.word	index@(.nv.constant0.slice_2d_1024_2)
        /*0080*/ 	.short	0x0380
        /*0082*/ 	.short	0x0020


	//----- nvinfo : EIATTR_SW_WAR
	.align		4
.L_834:
        /*0084*/ 	.byte	0x04, 0x36
        /*0086*/ 	.short	(.L_836 - .L_835)
.L_835:
        /*0088*/ 	.word	0x00000008
.L_836:


//--------------------- .nv.info.slice_2d_1024    --------------------------
	.section	.nv.info.slice_2d_1024,"",@"SHT_CUDA_INFO"
	.sectionflags	@""
	.align	4


	//----- nvinfo : EIATTR_CUDA_API_VERSION
	.align		4
        /*0000*/ 	.byte	0x04, 0x37
        /*0002*/ 	.short	(.L_838 - .L_837)
.L_837:
        /*0004*/ 	.word	0x00000082


	//----- nvinfo : EIATTR_KPARAM_INFO
	.align		4
.L_838:
        /*0008*/ 	.byte	0x04, 0x17
        /*000a*/ 	.short	(.L_840 - .L_839)
.L_839:
        /*000c*/ 	.word	0x00000000
        /*0010*/ 	.short	0x0004
        /*0012*/ 	.short	0x001c
        /*0014*/ 	.byte	0x00, 0xf0, 0x11, 0x00


	//----- nvinfo : EIATTR_KPARAM_INFO
	.align		4
.L_840:
        /*0018*/ 	.byte	0x04, 0x17
        /*001a*/ 	.short	(.L_842 - .L_841)
.L_841:
        /*001c*/ 	.word	0x00000000
        /*0020*/ 	.short	0x0003
        /*0022*/ 	.short	0x0018
        /*0024*/ 	.byte	0x00, 0xf0, 0x11, 0x00


	//----- nvinfo : EIATTR_KPARAM_INFO
	.align		4
.L_842:
        /*0028*/ 	.byte	0x04, 0x17
        /*002a*/ 	.short	(.L_844 - .L_843)
.L_843:
        /*002c*/ 	.word	0x00000000
        /*0030*/ 	.short	0x0002
        /*0032*/ 	.short	0x0010
        /*0034*/ 	.byte	0x00, 0xf5, 0x21, 0x00


	//----- nvinfo : EIATTR_KPARAM_INFO
	.align		4
.L_844:
        /*0038*/ 	.byte	0x04, 0x17
        /*003a*/ 	.short	(.L_846 - .L_845)
.L_845:
        /*003c*/ 	.word	0x00000000
        /*0040*/ 	.short	0x0001
        /*0042*/ 	.short	0x0008
        /*0044*/ 	.byte	0x00, 0xf5, 0x21, 0x00


	//----- nvinfo : EIATTR_KPARAM_INFO
	.align		4
.L_846:
        /*0048*/ 	.byte	0x04, 0x17
        /*004a*/ 	.short	(.L_848 - .L_847)
.L_847:
        /*004c*/ 	.word	0x00000000
        /*0050*/ 	.short	0x0000
        /*0052*/ 	.short	0x0000
        /*0054*/ 	.byte	0x00, 0xf5, 0x21, 0x00


	//----- nvinfo : EIATTR_SPARSE_MMA_MASK
	.align		4
.L_848:
        /*0058*/ 	.byte	0x03, 0x50
        /*005a*/ 	.short	0x0000


	//----- nvinfo : EIATTR_MAXREG_COUNT
	.align		4
        /*005c*/ 	.byte	0x03, 0x1b
        /*005e*/ 	.short	0x00ff


	//----- nvinfo : EIATTR_MERCURY_ISA_VERSION
	.align		4
        /*0060*/ 	.byte	0x03, 0x5f
        /*0062*/ 	.short	0x0101


	//----- nvinfo : EIATTR_VRC_CTA_INIT_COUNT
	.align		4
        /*0064*/ 	.byte	0x02, 0x4a
	.zero		1
	.zero		1


	//----- nvinfo : EIATTR_EXIT_INSTR_OFFSETS
	.align		4
        /*0068*/ 	.byte	0x04, 0x1c
        /*006a*/ 	.short	(.L_850 - .L_849)


	//   ....[0]....
.L_849:
        /*006c*/ 	.word	0x00000080


	//   ....[1]....
        /*0070*/ 	.word	0x000000e0


	//   ....[2]....
        /*0074*/ 	.word	0x000001b0


	//----- nvinfo : EIATTR_CBANK_PARAM_SIZE
	.align		4
.L_850:
        /*0078*/ 	.byte	0x03, 0x19
        /*007a*/ 	.short	0x0020


	//----- nvinfo : EIATTR_PARAM_CBANK
	.align		4
        /*007c*/ 	.byte	0x04, 0x0a
        /*007e*/ 	.short	(.L_852 - .L_851)
	.align		4
.L_851:
        /*0080*/ 	.word	index@(.nv.constant0.slice_2d_1024)
        /*0084*/ 	.short	0x0380
        /*0086*/ 	.short	0x0020


	//----- nvinfo : EIATTR_SW_WAR
	.align		4
.L_852:
        /*0088*/ 	.byte	0x04, 0x36
        /*008a*/ 	.short	(.L_854 - .L_853)
.L_853:
        /*008c*/ 	.word	0x00000008
.L_854:


//--------------------- .nv.callgraph             --------------------------
	.section	.nv.callgraph,"",@"SHT_CUDA_CALLGRAPH"
	.align	4
	.sectionentsize	8
	.align		4
        /*0000*/ 	.word	0x00000000
	.align		4
        /*0004*/ 	.word	0xffffffff
	.align		4
        /*0008*/ 	.word	0x00000000
	.align		4
        /*000c*/ 	.word	0xfffffffe
	.align		4
        /*0010*/ 	.word	0x00000000
	.align		4
        /*0014*/ 	.word	0xfffffffd
	.align		4
        /*0018*/ 	.word	0x00000000
	.align		4
        /*001c*/ 	.word	0xfffffffc


//--------------------- .nv.constant4             --------------------------
	.section	.nv.constant4,"a",@progbits
	.align	8
	.align		8
.nv.constant4:
        /*0000*/ 	.dword	_ZN34_INTERNAL_8a2836ad_4_k_cu_184b3eb34cuda3std3__45__cpo5beginE
	.align		8
        /*0008*/ 	.dword	_ZN34_INTERNAL_8a2836ad_4_k_cu_184b3eb34cuda3std3__45__cpo3endE
	.align		8
        /*0010*/ 	.dword	_ZN34_INTERNAL_8a2836ad_4_k_cu_184b3eb34cuda3std3__45__cpo6cbeginE
	.align		8
        /*0018*/ 	.dword	_ZN34_INTERNAL_8a2836ad_4_k_cu_184b3eb34cuda3std3__45__cpo4cendE
	.align		8
        /*0020*/ 	.dword	_ZN34_INTERNAL_8a2836ad_4_k_cu_184b3eb34cuda3std3__45__cpo6rbeginE
	.align		8
        /*0028*/ 	.dword	_ZN34_INTERNAL_8a2836ad_4_k_cu_184b3eb34cuda3std3__45__cpo4rendE
	.align		8
        /*0030*/ 	.dword	_ZN34_INTERNAL_8a2836ad_4_k_cu_184b3eb34cuda3std3__45__cpo7crbeginE
	.align		8
        /*0038*/ 	.dword	_ZN34_INTERNAL_8a2836ad_4_k_cu_184b3eb34cuda3std3__45__cpo5crendE
	.align		8
        /*0040*/ 	.dword	_ZN34_INTERNAL_8a2836ad_4_k_cu_184b3eb34cuda3std3__436_GLOBAL__N__8a2836ad_4_k_cu_184b3eb36ignoreE
	.align		8
        /*0048*/ 	.dword	_ZN34_INTERNAL_8a2836ad_4_k_cu_184b3eb34cuda3std3__419piecewise_constructE
	.align		8
        /*0050*/ 	.dword	_ZN34_INTERNAL_8a2836ad_4_k_cu_184b3eb34cuda3std3__48in_placeE
	.align		8
        /*0058*/ 	.dword	_ZN34_INTERNAL_8a2836ad_4_k_cu_184b3eb34cuda3std3__420unreachable_sentinelE
	.align		8
        /*0060*/ 	.dword	_ZN34_INTERNAL_8a2836ad_4_k_cu_184b3eb34cuda3std3__47nulloptE
	.align		8
        /*0068*/ 	.dword	_ZN34_INTERNAL_8a2836ad_4_k_cu_184b3eb34cuda3std3__48unexpectE
	.align		8
        /*0070*/ 	.dword	_ZN34_INTERNAL_8a2836ad_4_k_cu_184b3eb34cuda3std6ranges3__45__cpo4swapE
	.align		8
        /*0078*/ 	.dword	_ZN34_INTERNAL_8a2836ad_4_k_cu_184b3eb34cuda3std6ranges3__45__cpo9iter_moveE
	.align		8
        /*0080*/ 	.dword	_ZN34_INTERNAL_8a2836ad_4_k_cu_184b3eb34cuda3std6ranges3__45__cpo5beginE
	.align		8
        /*0088*/ 	.dword	_ZN34_INTERNAL_8a2836ad_4_k_cu_184b3eb34cuda3std6ranges3__45__cpo3endE
	.align		8
        /*0090*/ 	.dword	_ZN34_INTERNAL_8a2836ad_4_k_cu_184b3eb34cuda3std6ranges3__45__cpo6cbeginE
	.align		8
        /*0098*/ 	.dword	_ZN34_INTERNAL_8a2836ad_4_k_cu_184b3eb34cuda3std6ranges3__45__cpo4cendE
	.align		8
        /*00a0*/ 	.dword	_ZN34_INTERNAL_8a2836ad_4_k_cu_184b3eb34cuda3std6ranges3__45__cpo7advanceE
	.align		8
        /*00a8*/ 	.dword	_ZN34_INTERNAL_8a2836ad_4_k_cu_184b3eb34cuda3std6ranges3__45__cpo9iter_swapE
	.align		8
        /*00b0*/ 	.dword	_ZN34_INTERNAL_8a2836ad_4_k_cu_184b3eb34cuda3std6ranges3__45__cpo4nextE
	.align		8
        /*00b8*/ 	.dword	_ZN34_INTERNAL_8a2836ad_4_k_cu_184b3eb34cuda3std6ranges3__45__cpo4prevE
	.align		8
        /*00c0*/ 	.dword	_ZN34_INTERNAL_8a2836ad_4_k_cu_184b3eb34cuda3std6ranges3__45__cpo4dataE
	.align		8
        /*00c8*/ 	.dword	_ZN34_INTERNAL_8a2836ad_4_k_cu_184b3eb34cuda3std6ranges3__45__cpo5cdataE
	.align		8
        /*00d0*/ 	.dword	_ZN34_INTERNAL_8a2836ad_4_k_cu_184b3eb34cuda3std6ranges3__45__cpo4sizeE
	.align		8
        /*00d8*/ 	.dword	_ZN34_INTERNAL_8a2836ad_4_k_cu_184b3eb34cuda3std6ranges3__45__cpo5ssizeE
	.align		8
        /*00e0*/ 	.dword	_ZN34_INTERNAL_8a2836ad_4_k_cu_184b3eb34cuda3std6ranges3__45__cpo8distanceE
	.align		8
        /*00e8*/ 	.dword	_ZN34_INTERNAL_8a2836ad_4_k_cu_184b3eb36thrust24THRUST_300001_SM_1000_NS6system6detail10sequential3seqE
	.align		8
        /*00f0*/ 	.dword	_ZN34_INTERNAL_8a2836ad_4_k_cu_184b3eb36thrust24THRUST_300001_SM_1000_NS6system3cpp3parE
	.align		8
        /*00f8*/ 	.dword	_ZN34_INTERNAL_8a2836ad_4_k_cu_184b3eb36thrust24THRUST_300001_SM_1000_NS8cuda_cub3parE
	.align		8
        /*0100*/ 	.dword	_ZN34_INTERNAL_8a2836ad_4_k_cu_184b3eb36thrust24THRUST_300001_SM_1000_NS8cuda_cub10par_nosyncE
	.align		8
        /*0108*/ 	.dword	_ZN34_INTERNAL_8a2836ad_4_k_cu_184b3eb36thrust24THRUST_300001_SM_1000_NS12placeholders2_1E
	.align		8
        /*0110*/ 	.dword	_ZN34_INTERNAL_8a2836ad_4_k_cu_184b3eb36thrust24THRUST_300001_SM_1000_NS12placeholders2_2E
	.align		8
        /*0118*/ 	.dword	_ZN34_INTERNAL_8a2836ad_4_k_cu_184b3eb36thrust24THRUST_300001_SM_1000_NS12placeholders2_3E
	.align		8
        /*0120*/ 	.dword	_ZN34_INTERNAL_8a2836ad_4_k_cu_184b3eb36thrust24THRUST_300001_SM_1000_NS12placeholders2_4E
	.align		8
        /*0128*/ 	.dword	_ZN34_INTERNAL_8a2836ad_4_k_cu_184b3eb36thrust24THRUST_300001_SM_1000_NS12placeholders2_5E
	.align		8
        /*0130*/ 	.dword	_ZN34_INTERNAL_8a2836ad_4_k_cu_184b3eb36thrust24THRUST_300001_SM_1000_NS12placeholders2_6E
	.align		8
        /*0138*/ 	.dword	_ZN34_INTERNAL_8a2836ad_4_k_cu_184b3eb36thrust24THRUST_300001_SM_1000_NS12placeholders2_7E
	.align		8
        /*0140*/ 	.dword	_ZN34_INTERNAL_8a2836ad_4_k_cu_184b3eb36thrust24THRUST_300001_SM_1000_NS12placeholders2_8E
	.align		8
        /*0148*/ 	.dword	_ZN34_INTERNAL_8a2836ad_4_k_cu_184b3eb36thrust24THRUST_300001_SM_1000_NS12placeholders2_9E
	.align		8
        /*0150*/ 	.dword	_ZN34_INTERNAL_8a2836ad_4_k_cu_184b3eb36thrust24THRUST_300001_SM_1000_NS12placeholders3_10E
	.align		8
        /*0158*/ 	.dword	_ZN34_INTERNAL_8a2836ad_4_k_cu_184b3eb36thrust24THRUST_300001_SM_1000_NS3seqE
	.align		8
        /*0160*/ 	.dword	_ZN34_INTERNAL_8a2836ad_4_k_cu_184b3eb36thrust24THRUST_300001_SM_1000_NS6deviceE


//--------------------- .text._ZN3cub18CUB_300001_SM_10006detail6reduce18DeviceReduceKernelINS2_10policy_hubIlyN4cuda3std3__44plusIlEEE10Policy1000EN6thrust24THRUST_300001_SM_1000_NS18transform_iteratorI7is_zeroNSD_10device_ptrIlEEllEEyS9_lNS7_10__identityEEEvT0_PT3_T1_NS0_13GridEvenShareISN_EET2_T4_ --------------------------
	.section	.text._ZN3cub18CUB_300001_SM_10006detail6reduce18DeviceReduceKernelINS2_10policy_hubIlyN4cuda3std3__44plusIlEEE10Policy1000EN6thrust24THRUST_300001_SM_1000_NS18transform_iteratorI7is_zeroNSD_10device_ptrIlEEllEEyS9_lNS7_10__identityEEEvT0_PT3_T1_NS0_13GridEvenShareISN_EET2_T4_,"ax",@progbits
	.align	128
        .global         _ZN3cub18CUB_300001_SM_10006detail6reduce18DeviceReduceKernelINS2_10policy_hubIlyN4cuda3std3__44plusIlEEE10Policy1000EN6thrust24THRUST_300001_SM_1000_NS18transform_iteratorI7is_zeroNSD_10device_ptrIlEEllEEyS9_lNS7_10__identityEEEvT0_PT3_T1_NS0_13GridEvenShareISN_EET2_T4_
        .type           _ZN3cub18CUB_300001_SM_10006detail6reduce18DeviceReduceKernelINS2_10policy_hubIlyN4cuda3std3__44plusIlEEE10Policy1000EN6thrust24THRUST_300001_SM_1000_NS18transform_iteratorI7is_zeroNSD_10device_ptrIlEEllEEyS9_lNS7_10__identityEEEvT0_PT3_T1_NS0_13GridEvenShareISN_EET2_T4_,@function
        .size           _ZN3cub18CUB_300001_SM_10006detail6reduce18DeviceReduceKernelINS2_10policy_hubIlyN4cuda3std3__44plusIlEEE10Policy1000EN6thrust24THRUST_300001_SM_1000_NS18transform_iteratorI7is_zeroNSD_10device_ptrIlEEllEEyS9_lNS7_10__identityEEEvT0_PT3_T1_NS0_13GridEvenShareISN_EET2_T4_,(.L_x_785 - _ZN3cub18CUB_300001_SM_10006detail6reduce18DeviceReduceKernelINS2_10policy_hubIlyN4cuda3std3__44plusIlEEE10Policy1000EN6thrust24THRUST_300001_SM_1000_NS18transform_iteratorI7is_zeroNSD_10device_ptrIlEEllEEyS9_lNS7_10__identityEEEvT0_PT3_T1_NS0_13GridEvenShareISN_EET2_T4_)
        .other          _ZN3cub18CUB_300001_SM_10006detail6reduce18DeviceReduceKernelINS2_10policy_hubIlyN4cuda3std3__44plusIlEEE10Policy1000EN6thrust24THRUST_300001_SM_1000_NS18transform_iteratorI7is_zeroNSD_10device_ptrIlEEllEEyS9_lNS7_10__identityEEEvT0_PT3_T1_NS0_13GridEvenShareISN_EET2_T4_,@"STO_CUDA_ENTRY STV_DEFAULT"
_ZN3cub18CUB_300001_SM_10006detail6reduce18DeviceReduceKernelINS2_10policy_hubIlyN4cuda3std3__44plusIlEEE10Policy1000EN6thrust24THRUST_300001_SM_1000_NS18transform_iteratorI7is_zeroNSD_10device_ptrIlEEllEEyS9_lNS7_10__identityEEEvT0_PT3_T1_NS0_13GridEvenShareISN_EET2_T4_:
.text._ZN3cub18CUB_300001_SM_10006detail6reduce18DeviceReduceKernelINS2_10policy_hubIlyN4cuda3std3__44plusIlEEE10Policy1000EN6thrust24THRUST_300001_SM_1000_NS18transform_iteratorI7is_zeroNSD_10device_ptrIlEEllEEyS9_lNS7_10__identityEEEvT0_PT3_T1_NS0_13GridEvenShareISN_EET2_T4_:
[----:B------:R-:W-:Y:S08]  /*0000*/  LDC R1, c[0x0][0x37c] ;  /* 0x0000df00ff017b82 */ /* 0x000ff00000000800 */
[----:B------:R-:W0:Y:S01]  /*0010*/  S2UR UR18, SR_CTAID.X ;  /* 0x00000000001279c3 */ /* 0x000e220000002500 */
[----:B------:R-:W1:Y:S01]  /*0020*/  LDCU.64 UR4, c[0x0][0x3c0] ;  /* 0x00007800ff0477ac */ /* 0x000e620008000a00 */
[----:B------:R-:W-:Y:S01]  /*0030*/  BSSY.RECONVERGENT B0, `(.L_x_0) ;  /* 0x0000368000007945 */ /* 0x000fe20003800200 */
[----:B------:R-:W2:Y:S01]  /*0040*/  LDCU UR11, c[0x0][0x3c8] ;  /* 0x00007900ff0b77ac */ /* 0x000ea20008000800 */
[----:B------:R-:W3:Y:S01]  /*0050*/  LDCU.64 UR16, c[0x0][0x358] ;  /* 0x00006b00ff1077ac */ /* 0x000ee20008000a00 */
[----:B-1----:R-:W-:-:S02]  /*0060*/  IMAD.U32 R8, RZ, RZ, UR4 ;  /* 0x00000004ff087e24 */ /* 0x002fc4000f8e00ff */
[----:B------:R-:W-:Y:S01]  /*0070*/  IMAD.U32 R9, RZ, RZ, UR5 ;  /* 0x00000005ff097e24 */ /* 0x000fe2000f8e00ff */
[----:B--2---:R-:W-:Y:S02]  /*0080*/  UIMAD UR5, UR11, 0xe00, URZ ;  /* 0x00000e000b0578a4 */ /* 0x004fe4000f8e02ff */
[----:B0-----:R-:W-:Y:S02]  /*0090*/  UIMAD UR9, UR18, 0xe00, URZ ;  /* 0x00000e00120978a4 */ /* 0x001fe4000f8e02ff */
[----:B------:R-:W-:-:S04]  /*00a0*/  USHF.R.S32.HI UR4, URZ, 0x1f, UR5 ;  /* 0x0000001fff047899 */ /* 0x000fc80008011405 */
[----:B------:R-:W-:-:S04]  /*00b0*/  IADD3 R21, P1, PT, R8, -UR9, RZ ;  /* 0x8000000908157c10 */ /* 0x000fc8000ff3e0ff */
[----:B------:R-:W-:Y:S02]  /*00c0*/  ISETP.GT.U32.AND P0, PT, R21, 0xdff, PT ;  /* 0x00000dff1500780c */ /* 0x000fe40003f04070 */
[----:B------:R-:W-:-:S04]  /*00d0*/  IADD3.X R20, PT, PT, R9, -0x1, RZ, P1, !PT ;  /* 0xffffffff09147810 */ /* 0x000fc80000ffe4ff */
[----:B------:R-:W-:-:S13]  /*00e0*/  ISETP.GT.U32.AND.EX P0, PT, R20, RZ, PT, P0 ;  /* 0x000000ff1400720c */ /* 0x000fda0003f04100 */
[----:B---3--:R-:W-:Y:S05]  /*00f0*/  @P0 BRA `(.L_x_1) ;  /* 0x0000001800d80947 */ /* 0x008fea0003800000 */
[----:B------:R-:W0:Y:S01]  /*0100*/  S2R R5, SR_TID.X ;  /* 0x0000000000057919 */ /* 0x000e220000002100 */
[----:B------:R-:W-:Y:S01]  /*0110*/  VIADD R2, R8, -UR9 ;  /* 0x8000000908027c36 */ /* 0x000fe20008000000 */
[----:B------:R-:W-:Y:S01]  /*0120*/  BSSY.RECONVERGENT B1, `(.L_x_2) ;  /* 0x000000f000017945 */ /* 0x000fe20003800200 */
[----:B------:R-:W-:Y:S02]  /*0130*/  IMAD.MOV.U32 R26, RZ, RZ, RZ ;  /* 0x000000ffff1a7224 */ /* 0x000fe400078e00ff */
[----:B------:R-:W-:Y:S01]  /*0140*/  IMAD.MOV.U32 R0, RZ, RZ, RZ ;  /* 0x000000ffff007224 */ /* 0x000fe200078e00ff */
[----:B0-----:R-:W-:Y:S01]  /*0150*/  ISETP.GE.AND P0, PT, R5, R2, PT ;  /* 0x000000020500720c */ /* 0x001fe20003f06270 */
[----:B------:R-:W-:-:S12]  /*0160*/  IMAD.MOV.U32 R3, RZ, RZ, R5 ;  /* 0x000000ffff037224 */ /* 0x000fd800078e0005 */
[----:B------:R-:W-:Y:S05]  /*0170*/  @P0 BRA `(.L_x_3) ;  /* 0x0000000000240947 */ /* 0x000fea0003800000 */
[----:B------:R-:W0:Y:S01]  /*0180*/  LDC.64 R6, c[0x0][0x380] ;  /* 0x0000e000ff067b82 */ /* 0x000e220000000a00 */
[----:B------:R-:W-:-:S04]  /*0190*/  VIADD R3, R5, UR9 ;  /* 0x0000000905037c36 */ /* 0x000fc80008000000 */
[----:B0-----:R-:W-:-:S06]  /*01a0*/  IMAD.WIDE.U32 R6, R3, 0x8, R6 ;  /* 0x0000000803067825 */ /* 0x001fcc00078e0006 */
[----:B------:R-:W2:Y:S01]  /*01b0*/  LDG.E.64 R6, desc[UR16][R6.64] ;  /* 0x0000001006067981 */ /* 0x000ea2000c1e1b00 */
[----:B------:R-:W-:Y:S02]  /*01c0*/  VIADD R3, R5, 0x200 ;  /* 0x0000020005037836 */ /* 0x000fe40000000000 */
[----:B------:R-:W-:Y:S01]  /*01d0*/  IMAD.MOV.U32 R0, RZ, RZ, RZ ;  /* 0x000000ffff007224 */ /* 0x000fe200078e00ff */
[----:B--2---:R-:W-:-:S04]  /*01e0*/  ISETP.NE.U32.AND P0, PT, R6, RZ, PT ;  /* 0x000000ff0600720c */ /* 0x004fc80003f05070 */
[----:B------:R-:W-:-:S04]  /*01f0*/  ISETP.NE.AND.EX P0, PT, R7, RZ, PT, P0 ;  /* 0x000000ff0700720c */ /* 0x000fc80003f05300 */
[----:B------:R-:W-:-:S09]  /*0200*/  SEL R26, RZ, 0x1, P0 ;  /* 0x00000001ff1a7807 */ /* 0x000fd20000000000 */
.L_x_3:
[----:B------:R-:W-:Y:S05]  /*0210*/  BSYNC.RECONVERGENT B1 ;  /* 0x0000000000017941 */ /* 0x000fea0003800200 */
.L_x_2:
[----:B------:R-:W-:Y:S01]  /*0220*/  ISETP.GE.AND P0, PT, R3, R2, PT ;  /* 0x000000020300720c */ /* 0x000fe20003f06270 */
[----:B------:R-:W-:-:S12]  /*0230*/  BSSY.RECONVERGENT B1, `(.L_x_4) ;  /* 0x00000d0000017945 */ /* 0x000fd80003800200 */
[----:B------:R-:W-:Y:S05]  /*0240*/  @P0 BRA `(.L_x_5) ;  /* 0x0000000c00380947 */ /* 0x000fea0003800000 */
[----:B------:R-:W-:Y:S01]  /*0250*/  LOP3.LUT R7, RZ, R3, RZ, 0x33, !PT ;  /* 0x00000003ff077212 */ /* 0x000fe200078e33ff */
[----:B------:R-:W-:Y:S03]  /*0260*/  BSSY.RECONVERGENT B2, `(.L_x_6) ;  /* 0x0000066000027945 */ /* 0x000fe60003800200 */
[----:B------:R-:W-:-:S04]  /*0270*/  IADD3 R7, PT, PT, R8, -UR9, R7 ;  /* 0x8000000908077c10 */ /* 0x000fc8000fffe007 */
[C---:B------:R-:W-:Y:S02]  /*0280*/  ISETP.GE.U32.AND P0, PT, R7.reuse, 0x1e00, PT ;  /* 0x00001e000700780c */ /* 0x040fe40003f06070 */
[----:B------:R-:W-:-:S04]  /*0290*/  LEA.HI R4, R7, 0x1, RZ, 0x17 ;  /* 0x0000000107047811 */ /* 0x000fc800078fb8ff */
[----:B------:R-:W-:-:S04]  /*02a0*/  LOP3.LUT R24, R4, 0xf, RZ, 0xc0, !PT ;  /* 0x0000000f04187812 */ /* 0x000fc800078ec0ff */
[----:B------:R-:W-:-:S03]  /*02b0*/  ISETP.NE.AND P6, PT, R24, RZ, PT ;  /* 0x000000ff1800720c */ /* 0x000fc60003fc5270 */
[----:B------:R-:W-:Y:S10]  /*02c0*/  @!P0 BRA `(.L_x_7) ;  /* 0x00000004007c8947 */ /* 0x000ff40003800000 */
[----:B------:R-:W0:Y:S01]  /*02d0*/  LDCU.64 UR4, c[0x0][0x380] ;  /* 0x00007000ff0477ac */ /* 0x000e220008000a00 */
[----:B------:R-:W-:Y:S01]  /*02e0*/  IMAD.WIDE.U32 R6, R3, 0x8, RZ ;  /* 0x0000000803067825 */ /* 0x000fe200078e00ff */
[----:B------:R-:W-:-:S03]  /*02f0*/  LOP3.LUT R25, R4, 0xfffff0, RZ, 0xc0, !PT ;  /* 0x00fffff004197812 */ /* 0x000fc600078ec0ff */
[----:B------:R-:W-:Y:S02]  /*0300*/  IMAD.U32 R9, RZ, RZ, UR18 ;  /* 0x00000012ff097e24 */ /* 0x000fe4000f8e00ff */
[----:B------:R-:W-:Y:S02]  /*0310*/  IMAD.MOV R25, RZ, RZ, -R25 ;  /* 0x000000ffff197224 */ /* 0x000fe400078e0a19 */
[----:B------:R-:W-:-:S03]  /*0320*/  IMAD.WIDE.U32 R6, R9, 0x7000, R6 ;  /* 0x0000700009067825 */ /* 0x000fc600078e0006 */
[----:B0-----:R-:W-:-:S04]  /*0330*/  IADD3 R8, P0, PT, R6, UR4, RZ ;  /* 0x0000000406087c10 */ /* 0x001fc8000ff1e0ff */
[----:B------:R-:W-:-:S04]  /*0340*/  IADD3 R8, P1, PT, R8, 0x8000, RZ ;  /* 0x0000800008087810 */ /* 0x000fc80007f3e0ff */
[----:B------:R-:W-:-:S09]  /*0350*/  IADD3.X R9, PT, PT, RZ, UR5, R7, P1, P0 ;  /* 0x00000005ff097c10 */ /* 0x000fd20008fe0407 */
.L_x_8:
[----:B------:R-:W2:Y:S04]  /*0360*/  LDG.E.64 R10, desc[UR16][R8.64+-0x8000] ;  /* 0xff800010080a7981 */ /* 0x000ea8000c1e1b00 */
[----:B------:R-:W3:Y:S04]  /*0370*/  LDG.E.64 R6, desc[UR16][R8.64+-0x7000] ;  /* 0xff90001008067981 */ /* 0x000ee8000c1e1b00 */
[----:B------:R-:W4:Y:S04]  /*0380*/  LDG.E.64 R22, desc[UR16][R8.64+-0x6000] ;  /* 0xffa0001008167981 */ /* 0x000f28000c1e1b00 */
[----:B------:R-:W5:Y:S04]  /*0390*/  LDG.E.64 R20, desc[UR16][R8.64+-0x5000] ;  /* 0xffb0001008147981 */ /* 0x000f68000c1e1b00 */
[----:B------:R-:W5:Y:S04]  /*03a0*/  LDG.E.64 R14, desc[UR16][R8.64+-0x4000] ;  /* 0xffc00010080e7981 */ /* 0x000f68000c1e1b00 */
[----:B------:R-:W5:Y:S04]  /*03b0*/  LDG.E.64 R16, desc[UR16][R8.64+-0x2000] ;  /* 0xffe0001008107981 */ /* 0x000f68000c1e1b00 */
[----:B------:R-:W5:Y:S04]  /*03c0*/  LDG.E.64 R12, desc[UR16][R8.64+-0x1000] ;  /* 0xfff00010080c7981 */ /* 0x000f68000c1e1b00 */
[----:B------:R-:W5:Y:S01]  /*03d0*/  LDG.E.64 R18, desc[UR16][R8.64+-0x3000] ;  /* 0xffd0001008127981 */ /* 0x000f62000c1e1b00 */
[----:B--2---:R-:W-:-:S04]  /*03e0*/  ISETP.NE.U32.AND P3, PT, R10, RZ, PT ;  /* 0x000000ff0a00720c */ /* 0x004fc80003f65070 */
[----:B------:R-:W-:Y:S02]  /*03f0*/  ISETP.NE.AND.EX P3, PT, R11, RZ, PT, P3 ;  /* 0x000000ff0b00720c */ /* 0x000fe40003f65330 */
[----:B------:R-:W2:Y:S01]  /*0400*/  LDG.E.64 R10, desc[UR16][R8.64] ;  /* 0x00000010080a7981 */ /* 0x000ea2000c1e1b00 */
[----:B---3--:R-:W-:Y:S02]  /*0410*/  ISETP.NE.U32.AND P0, PT, R6, RZ, PT ;  /* 0x000000ff0600720c */ /* 0x008fe40003f05070 */
[----:B----4-:R-:W-:Y:S02]  /*0420*/  ISETP.NE.U32.AND P1, PT, R22, RZ, PT ;  /* 0x000000ff1600720c */ /* 0x010fe40003f25070 */
[----:B------:R-:W-:Y:S02]  /*0430*/  ISETP.NE.AND.EX P0, PT, R7, RZ, PT, P0 ;  /* 0x000000ff0700720c */ /* 0x000fe40003f05300 */
[----:B------:R-:W-:Y:S01]  /*0440*/  ISETP.NE.AND.EX P1, PT, R23, RZ, PT, P1 ;  /* 0x000000ff1700720c */ /* 0x000fe20003f25310 */
[----:B------:R-:W3:Y:S04]  /*0450*/  LDG.E.64 R6, desc[UR16][R8.64+0x1000] ;  /* 0x0010001008067981 */ /* 0x000ee8000c1e1b00 */
[----:B------:R-:W4:Y:S01]  /*0460*/  LDG.E.64 R22, desc[UR16][R8.64+0x2000] ;  /* 0x0020001008167981 */ /* 0x000f22000c1e1b00 */
[----:B-----5:R-:W-:-:S02]  /*0470*/  ISETP.NE.U32.AND P2, PT, R20, RZ, PT ;  /* 0x000000ff1400720c */ /* 0x020fc40003f45070 */
[----:B------:R-:W-:Y:S02]  /*0480*/  ISETP.NE.U32.AND P5, PT, R14, RZ, PT ;  /* 0x000000ff0e00720c */ /* 0x000fe40003fa5070 */
[----:B------:R-:W-:Y:S02]  /*0490*/  ISETP.NE.AND.EX P2, PT, R21, RZ, PT, P2 ;  /* 0x000000ff1500720c */ /* 0x000fe40003f45320 */
[----:B------:R-:W-:Y:S02]  /*04a0*/  SEL R21, RZ, 0x1, P3 ;  /* 0x00000001ff157807 */ /* 0x000fe40001800000 */
[----:B------:R-:W-:Y:S02]  /*04b0*/  ISETP.NE.AND.EX P5, PT, R15, RZ, PT, P5 ;  /* 0x000000ff0f00720c */ /* 0x000fe40003fa5350 */
[----:B------:R-:W-:Y:S01]  /*04c0*/  ISETP.NE.U32.AND P3, PT, R16, RZ, PT ;  /* 0x000000ff1000720c */ /* 0x000fe20003f65070 */
[----:B------:R-:W5:Y:S01]  /*04d0*/  LDG.E.64 R14, desc[UR16][R8.64+0x3000] ;  /* 0x00300010080e7981 */ /* 0x000f62000c1e1b00 */
[----:B------:R-:W-:-:S02]  /*04e0*/  SEL R16, RZ, 0x1, P0 ;  /* 0x00000001ff107807 */ /* 0x000fc40000000000 */
[----:B------:R-:W-:Y:S02]  /*04f0*/  ISETP.NE.U32.AND P0, PT, R12, RZ, PT ;  /* 0x000000ff0c00720c */ /* 0x000fe40003f05070 */
[----:B------:R-:W-:Y:S02]  /*0500*/  SEL R12, RZ, 0x1, P1 ;  /* 0x00000001ff0c7807 */ /* 0x000fe40000800000 */
[----:B------:R-:W-:Y:S02]  /*0510*/  ISETP.NE.U32.AND P4, PT, R18, RZ, PT ;  /* 0x000000ff1200720c */ /* 0x000fe40003f85070 */
[----:B------:R-:W-:Y:S02]  /*0520*/  ISETP.NE.AND.EX P3, PT, R17, RZ, PT, P3 ;  /* 0x000000ff1100720c */ /* 0x000fe40003f65330 */
[----:B------:R-:W-:Y:S02]  /*0530*/  ISETP.NE.AND.EX P4, PT, R19, RZ, PT, P4 ;  /* 0x000000ff1300720c */ /* 0x000fe40003f85340 */
[----:B------:R-:W-:Y:S01]  /*0540*/  SEL R17, RZ, 0x1, P2 ;  /* 0x00000001ff117807 */ /* 0x000fe20001000000 */
[----:B------:R-:W5:Y:S01]  /*0550*/  LDG.E.64 R18, desc[UR16][R8.64+0x6000] ;  /* 0x0060001008127981 */ /* 0x000f62000c1e1b00 */
[----:B------:R-:W-:-:S02]  /*0560*/  SEL R20, RZ, 0x1, P5 ;  /* 0x00000001ff147807 */ /* 0x000fc40002800000 */
[----:B------:R-:W-:Y:S02]  /*0570*/  ISETP.NE.AND.EX P0, PT, R13, RZ, PT, P0 ;  /* 0x000000ff0d00720c */ /* 0x000fe40003f05300 */
[----:B------:R-:W-:Y:S02]  /*0580*/  SEL R27, RZ, 0x1, P4 ;  /* 0x00000001ff1b7807 */ /* 0x000fe40002000000 */
[----:B--2---:R-:W-:-:S04]  /*0590*/  ISETP.NE.U32.AND P1, PT, R10, RZ, PT ;  /* 0x000000ff0a00720c */ /* 0x004fc80003f25070 */
[----:B------:R-:W-:Y:S02]  /*05a0*/  ISETP.NE.AND.EX P1, PT, R11, RZ, PT, P1 ;  /* 0x000000ff0b00720c */ /* 0x000fe40003f25310 */
[----:B------:R-:W2:Y:S01]  /*05b0*/  LDG.E.64 R10, desc[UR16][R8.64+0x5000] ;  /* 0x00500010080a7981 */ /* 0x000ea2000c1e1b00 */
[----:B---3--:R-:W-:Y:S02]  /*05c0*/  ISETP.NE.U32.AND P2, PT, R6, RZ, PT ;  /* 0x000000ff0600720c */ /* 0x008fe40003f45070 */
[----:B----4-:R-:W-:Y:S02]  /*05d0*/  ISETP.NE.U32.AND P5, PT, R22, RZ, PT ;  /* 0x000000ff1600720c */ /* 0x010fe40003fa5070 */
[----:B------:R-:W-:Y:S02]  /*05e0*/  SEL R22, RZ, 0x1, P3 ;  /* 0x00000001ff167807 */ /* 0x000fe40001800000 */
[----:B------:R-:W-:Y:S02]  /*05f0*/  IADD3 R26, P3, P4, R16, R26, R21 ;  /* 0x0000001a101a7210 */ /* 0x000fe40007c7e015 */
[----:B------:R-:W-:-:S02]  /*0600*/  ISETP.NE.AND.EX P2, PT, R7, RZ, PT, P2 ;  /* 0x000000ff0700720c */ /* 0x000fc40003f45320 */
[----:B------:R-:W3:Y:S01]  /*0610*/  LDG.E.64 R6, desc[UR16][R8.64+0x4000] ;  /* 0x0040001008067981 */ /* 0x000ee2000c1e1b00 */
[----:B------:R-:W-:Y:S02]  /*0620*/  ISETP.NE.AND.EX P5, PT, R23, RZ, PT, P5 ;  /* 0x000000ff1700720c */ /* 0x000fe40003fa5350 */
[----:B------:R-:W-:Y:S02]  /*0630*/  SEL R21, RZ, 0x1, P0 ;  /* 0x00000001ff157807 */ /* 0x000fe40000000000 */
[----:B------:R-:W-:Y:S02]  /*0640*/  SEL R16, RZ, 0x1, P1 ;  /* 0x00000001ff107807 */ /* 0x000fe40000800000 */
[----:B------:R-:W-:Y:S02]  /*0650*/  IADD3 R23, P1, P0, R17, R26, R12 ;  /* 0x0000001a11177210 */ /* 0x000fe4000783e00c */
[----:B------:R-:W4:Y:S01]  /*0660*/  LDG.E.64 R12, desc[UR16][R8.64+0x7000] ;  /* 0x00700010080c7981 */ /* 0x000f22000c1e1b00 */
[----:B------:R-:W-:-:S02]  /*0670*/  SEL R17, RZ, 0x1, P2 ;  /* 0x00000001ff117807 */ /* 0x000fc40001000000 */
[----:B-----5:R-:W-:-:S04]  /*0680*/  ISETP.NE.U32.AND P2, PT, R14, RZ, PT ;  /* 0x000000ff0e00720c */ /* 0x020fc80003f45070 */
[----:B------:R-:W-:Y:S02]  /*0690*/  ISETP.NE.AND.EX P2, PT, R15, RZ, PT, P2 ;  /* 0x000000ff0f00720c */ /* 0x000fe40003f45320 */
[----:B------:R-:W-:Y:S02]  /*06a0*/  IADD3.X R14, PT, PT, RZ, R0, RZ, P3, P4 ;  /* 0x00000000ff0e7210 */ /* 0x000fe40001fe84ff */
[----:B------:R-:W-:Y:S02]  /*06b0*/  SEL R0, RZ, 0x1, P2 ;  /* 0x00000001ff007807 */ /* 0x000fe40001000000 */
[----:B------:R-:W-:Y:S02]  /*06c0*/  SEL R15, RZ, 0x1, P5 ;  /* 0x00000001ff0f7807 */ /* 0x000fe40002800000 */
[----:B------:R-:W-:Y:S01]  /*06d0*/  IADD3 R20, P3, P4, R27, R23, R20 ;  /* 0x000000171b147210 */ /* 0x000fe20007c7e014 */
[----:B------:R-:W-:Y:S02]  /*06e0*/  VIADD R25, R25, 0x10 ;  /* 0x0000001019197836 */ /* 0x000fe40000000000 */
[----:B------:R-:W-:Y:S01]  /*06f0*/  VIADD R3, R3, 0x2000 ;  /* 0x0000200003037836 */ /* 0x000fe20000000000 */
[----:B--2---:R-:W-:-:S04]  /*0700*/  ISETP.NE.U32.AND P2, PT, R10, RZ, PT ;  /* 0x000000ff0a00720c */ /* 0x004fc80003f45070 */
[----:B------:R-:W-:Y:S02]  /*0710*/  ISETP.NE.AND.EX P2, PT, R11, RZ, PT, P2 ;  /* 0x000000ff0b00720c */ /* 0x000fe40003f45320 */
[----:B------:R-:W-:Y:S02]  /*0720*/  IADD3.X R10, PT, PT, RZ, R14, RZ, P1, P0 ;  /* 0x0000000eff0a7210 */ /* 0x000fe40000fe04ff */
[----:B------:R-:W-:Y:S02]  /*0730*/  IADD3 R21, P1, P0, R21, R20, R22 ;  /* 0x0000001415157210 */ /* 0x000fe4000783e016 */
[----:B---3--:R-:W-:Y:S02]  /*0740*/  ISETP.NE.U32.AND P5, PT, R6, RZ, PT ;  /* 0x000000ff0600720c */ /* 0x008fe40003fa5070 */
[----:B------:R-:W-:Y:S02]  /*0750*/  SEL R6, RZ, 0x1, P2 ;  /* 0x00000001ff067807 */ /* 0x000fe40001000000 */
[----:B------:R-:W-:-:S02]  /*0760*/  ISETP.NE.AND.EX P5, PT, R7, RZ, PT, P5 ;  /* 0x000000ff0700720c */ /* 0x000fc40003fa5350 */
[----:B----4-:R-:W-:Y:S02]  /*0770*/  ISETP.NE.U32.AND P2, PT, R12, RZ, PT ;  /* 0x000000ff0c00720c */ /* 0x010fe40003f45070 */
[----:B------:R-:W-:Y:S02]  /*0780*/  IADD3.X R10, PT, PT, RZ, R10, RZ, P3, P4 ;  /* 0x0000000aff0a7210 */ /* 0x000fe40001fe84ff */
[----:B------:R-:W-:Y:S02]  /*0790*/  ISETP.NE.AND.EX P2, PT, R13, RZ, PT, P2 ;  /* 0x000000ff0d00720c */ /* 0x000fe40003f45320 */
[----:B------:R-:W-:Y:S02]  /*07a0*/  IADD3 R16, P3, P4, R17, R21, R16 ;  /* 0x0000001511107210 */ /* 0x000fe40007c7e010 */
[----:B------:R-:W-:Y:S02]  /*07b0*/  SEL R7, RZ, 0x1, P5 ;  /* 0x00000001ff077807 */ /* 0x000fe40002800000 */
[----:B------:R-:W-:-:S02]  /*07c0*/  ISETP.NE.U32.AND P5, PT, R18, RZ, PT ;  /* 0x000000ff1200720c */ /* 0x000fc40003fa5070 */
[----:B------:R-:W-:Y:S02]  /*07d0*/  IADD3.X R10, PT, PT, RZ, R10, RZ, P1, P0 ;  /* 0x0000000aff0a7210 */ /* 0x000fe40000fe04ff */
[----:B------:R-:W-:Y:S02]  /*07e0*/  SEL R26, RZ, 0x1, P2 ;  /* 0x00000001ff1a7807 */ /* 0x000fe40001000000 */
[----:B------:R-:W-:Y:S02]  /*07f0*/  ISETP.NE.AND P2, PT, R25, RZ, PT ;  /* 0x000000ff1900720c */ /* 0x000fe40003f45270 */
[----:B------:R-:W-:Y:S02]  /*0800*/  IADD3 R0, P1, P0, R0, R16, R15 ;  /* 0x0000001000007210 */ /* 0x000fe4000783e00f */
[----:B------:R-:W-:Y:S02]  /*0810*/  ISETP.NE.AND.EX P5, PT, R19, RZ, PT, P5 ;  /* 0x000000ff1300720c */ /* 0x000fe40003fa5350 */
[----:B------:R-:W-:-:S02]  /*0820*/  IADD3.X R10, PT, PT, RZ, R10, RZ, P3, P4 ;  /* 0x0000000aff0a7210 */ /* 0x000fc40001fe84ff */
[----:B------:R-:W-:Y:S02]  /*0830*/  IADD3 R0, P3, P4, R6, R0, R7 ;  /* 0x0000000006007210 */ /* 0x000fe40007c7e007 */
[----:B------:R-:W-:Y:S02]  /*0840*/  SEL R7, RZ, 0x1, P5 ;  /* 0x00000001ff077807 */ /* 0x000fe40002800000 */
[----:B------:R-:W-:Y:S02]  /*0850*/  IADD3.X R6, PT, PT, RZ, R10, RZ, P1, P0 ;  /* 0x0000000aff067210 */ /* 0x000fe40000fe04ff */
[----:B------:R-:W-:Y:S02]  /*0860*/  IADD3 R26, P0, P1, R26, R0, R7 ;  /* 0x000000001a1a7210 */ /* 0x000fe4000791e007 */
[----:B------:R-:W-:Y:S02]  /*0870*/  IADD3 R8, P5, PT, R8, 0x10000, RZ ;  /* 0x0001000008087810 */ /* 0x000fe40007fbe0ff */
[----:B------:R-:W-:-:S03]  /*0880*/  IADD3.X R0, PT, PT, RZ, R6, RZ, P3, P4 ;  /* 0x00000006ff007210 */ /* 0x000fc60001fe84ff */
[----:B------:R-:W-:Y:S01]  /*0890*/  IMAD.X R9, RZ, RZ, R9, P5 ;  /* 0x000000ffff097224 */ /* 0x000fe200028e0609 */
[----:B------:R-:W-:Y:S01]  /*08a0*/  IADD3.X R0, PT, PT, RZ, R0, RZ, P0, P1 ;  /* 0x00000000ff007210 */ /* 0x000fe200007e24ff */
[----:B------:R-:W-:Y:S06]  /*08b0*/  @P2 BRA `(.L_x_8) ;  /* 0xfffffff800a82947 */ /* 0x000fec000383ffff */
.L_x_7:
[----:B------:R-:W-:Y:S05]  /*08c0*/  BSYNC.RECONVERGENT B2 ;  /* 0x0000000000027941 */ /* 0x000fea0003800200 */
.L_x_6:
[----:B------:R-:W-:Y:S05]  /*08d0*/  @!P6 BRA `(.L_x_5) ;  /* 0x000000040094e947 */ /* 0x000fea0003800000 */
[----:B------:R-:W-:Y:S01]  /*08e0*/  ISETP.GE.U32.AND P0, PT, R24, 0x8, PT ;  /* 0x000000081800780c */ /* 0x000fe20003f06070 */
[----:B------:R-:W-:Y:S01]  /*08f0*/  BSSY.RECONVERGENT B2, `(.L_x_9) ;  /* 0x0000032000027945 */ /* 0x000fe20003800200 */
[----:B------:R-:W-:-:S04]  /*0900*/  LOP3.LUT R25, R4, 0x7, RZ, 0xc0, !PT ;  /* 0x0000000704197812 */ /* 0x000fc800078ec0ff */
[----:B------:R-:W-:-:S07]  /*0910*/  ISETP.NE.AND P4, PT, R25, RZ, PT ;  /* 0x000000ff1900720c */ /* 0x000fce0003f85270 */
[----:B------:R-:W-:Y:S06]  /*0920*/  @!P0 BRA `(.L_x_10) ;  /* 0x0000000000b88947 */ /* 0x000fec0003800000 */
[----:B------:R-:W0:Y:S01]  /*0930*/  LDCU.64 UR4, c[0x0][0x380] ;  /* 0x00007000ff0477ac */ /* 0x000e220008000a00 */
[----:B------:R-:W-:-:S04]  /*0940*/  IADD3 R6, P0, PT, R3, UR9, RZ ;  /* 0x0000000903067c10 */ /* 0x000fc8000ff1e0ff */
[----:B------:R-:W-:Y:S02]  /*0950*/  LEA.HI.X.SX32 R7, R3, RZ, 0x1, P0 ;  /* 0x000000ff03077211 */ /* 0x000fe400000f0eff */
[----:B0-----:R-:W-:-:S04]  /*0960*/  LEA R18, P0, R6, UR4, 0x3 ;  /* 0x0000000406127c11 */ /* 0x001fc8000f8018ff */
[----:B------:R-:W-:-:S05]  /*0970*/  LEA.HI.X R19, R6, UR5, R7, 0x3, P0 ;  /* 0x0000000506137c11 */ /* 0x000fca00080f1c07 */
        /* <DEDUP_REMOVED lines=8> */
[----:B------:R-:W-:Y:S01]  /*0a00*/  VIADD R3, R3, 0x1000 ;  /* 0x0000100003037836 */ /* 0x000fe20000000000 */
[----:B--2---:R-:W-:-:S02]  /*0a10*/  ISETP.NE.U32.AND P1, PT, R16, RZ, PT ;  /* 0x000000ff1000720c */ /* 0x004fc40003f25070 */
[----:B---3--:R-:W-:Y:S02]  /*0a20*/  ISETP.NE.U32.AND P0, PT, R20, RZ, PT ;  /* 0x000000ff1400720c */ /* 0x008fe40003f05070 */
[----:B------:R-:W-:Y:S02]  /*0a30*/  ISETP.NE.AND.EX P1, PT, R17, RZ, PT, P1 ;  /* 0x000000ff1100720c */ /* 0x000fe40003f25310 */
[----:B------:R-:W-:Y:S02]  /*0a40*/  ISETP.NE.AND.EX P0, PT, R21, RZ, PT, P0 ;  /* 0x000000ff1500720c */ /* 0x000fe40003f05300 */
[----:B----4-:R-:W-:Y:S02]  /*0a50*/  ISETP.NE.U32.AND P3, PT, R6, RZ, PT ;  /* 0x000000ff0600720c */ /* 0x010fe40003f65070 */
[----:B------:R-:W-:Y:S02]  /*0a60*/  SEL R17, RZ, 0x1, P1 ;  /* 0x00000001ff117807 */ /* 0x000fe40000800000 */
[----:B-----5:R-:W-:-:S02]  /*0a70*/  ISETP.NE.U32.AND P2, PT, R14, RZ, PT ;  /* 0x000000ff0e00720c */ /* 0x020fc40003f45070 */
[----:B------:R-:W-:Y:S02]  /*0a80*/  ISETP.NE.U32.AND P1, PT, R10, RZ, PT ;  /* 0x000000ff0a00720c */ /* 0x000fe40003f25070 */
[----:B------:R-:W-:Y:S02]  /*0a90*/  SEL R16, RZ, 0x1, P0 ;  /* 0x00000001ff107807 */ /* 0x000fe40000000000 */
[----:B------:R-:W-:Y:S02]  /*0aa0*/  ISETP.NE.AND.EX P3, PT, R7, RZ, PT, P3 ;  /* 0x000000ff0700720c */ /* 0x000fe40003f65330 */
[----:B------:R-:W-:Y:S02]  /*0ab0*/  ISETP.NE.U32.AND P0, PT, R12, RZ, PT ;  /* 0x000000ff0c00720c */ /* 0x000fe40003f05070 */
[----:B------:R-:W-:Y:S02]  /*0ac0*/  ISETP.NE.AND.EX P2, PT, R15, RZ, PT, P2 ;  /* 0x000000ff0f00720c */ /* 0x000fe40003f45320 */
[----:B------:R-:W-:-:S02]  /*0ad0*/  ISETP.NE.AND.EX P1, PT, R11, RZ, PT, P1 ;  /* 0x000000ff0b00720c */ /* 0x000fc40003f25310 */
[----:B------:R-:W-:Y:S02]  /*0ae0*/  SEL R11, RZ, 0x1, P3 ;  /* 0x00000001ff0b7807 */ /* 0x000fe40001800000 */
[----:B------:R-:W-:Y:S02]  /*0af0*/  ISETP.NE.AND.EX P0, PT, R13, RZ, PT, P0 ;  /* 0x000000ff0d00720c */ /* 0x000fe40003f05300 */
[----:B------:R-:W-:Y:S02]  /*0b00*/  ISETP.NE.U32.AND P3, PT, R8, RZ, PT ;  /* 0x000000ff0800720c */ /* 0x000fe40003f65070 */
[----:B------:R-:W-:Y:S02]  /*0b10*/  IADD3 R26, P6, P5, R17, R26, R16 ;  /* 0x0000001a111a7210 */ /* 0x000fe40007dde010 */
[----:B------:R-:W-:Y:S02]  /*0b20*/  SEL R8, RZ, 0x1, P2 ;  /* 0x00000001ff087807 */ /* 0x000fe40001000000 */
[----:B------:R-:W-:-:S02]  /*0b30*/  ISETP.NE.U32.AND P2, PT, R22, RZ, PT ;  /* 0x000000ff1600720c */ /* 0x000fc40003f45070 */
[----:B------:R-:W-:Y:S02]  /*0b40*/  SEL R7, RZ, 0x1, P0 ;  /* 0x00000001ff077807 */ /* 0x000fe40000000000 */
[----:B------:R-:W-:Y:S02]  /*0b50*/  SEL R6, RZ, 0x1, P1 ;  /* 0x00000001ff067807 */ /* 0x000fe40000800000 */
[----:B------:R-:W-:Y:S02]  /*0b60*/  IADD3 R8, P0, P1, R8, R26, R11 ;  /* 0x0000001a08087210 */ /* 0x000fe4000791e00b */
[----:B------:R-:W-:Y:S02]  /*0b70*/  ISETP.NE.AND.EX P3, PT, R9, RZ, PT, P3 ;  /* 0x000000ff0900720c */ /* 0x000fe40003f65330 */
[----:B------:R-:W-:Y:S02]  /*0b80*/  ISETP.NE.AND.EX P2, PT, R23, RZ, PT, P2 ;  /* 0x000000ff1700720c */ /* 0x000fe40003f45320 */
[----:B------:R-:W-:-:S02]  /*0b90*/  IADD3.X R9, PT, PT, RZ, R0, RZ, P6, P5 ;  /* 0x00000000ff097210 */ /* 0x000fc400037ea4ff */
[----:B------:R-:W-:Y:S02]  /*0ba0*/  IADD3 R0, P5, P6, R6, R8, R7 ;  /* 0x0000000806007210 */ /* 0x000fe40007ebe007 */
[----:B------:R-:W-:Y:S02]  /*0bb0*/  SEL R7, RZ, 0x1, P3 ;  /* 0x00000001ff077807 */ /* 0x000fe40001800000 */
[----:B------:R-:W-:Y:S02]  /*0bc0*/  SEL R26, RZ, 0x1, P2 ;  /* 0x00000001ff1a7807 */ /* 0x000fe40001000000 */
[----:B------:R-:W-:Y:S02]  /*0bd0*/  IADD3.X R6, PT, PT, RZ, R9, RZ, P0, P1 ;  /* 0x00000009ff067210 */ /* 0x000fe400007e24ff */
[----:B------:R-:W-:Y:S02]  /*0be0*/  IADD3 R26, P0, P1, R26, R0, R7 ;  /* 0x000000001a1a7210 */ /* 0x000fe4000791e007 */
[----:B------:R-:W-:-:S04]  /*0bf0*/  IADD3.X R0, PT, PT, RZ, R6, RZ, P5, P6 ;  /* 0x00000006ff007210 */ /* 0x000fc80002fec4ff */
[----:B------:R-:W-:-:S07]  /*0c00*/  IADD3.X R0, PT, PT, RZ, R0, RZ, P0, P1 ;  /* 0x00000000ff007210 */ /* 0x000fce00007e24ff */
.L_x_10:
[----:B------:R-:W-:Y:S05]  /*0c10*/  BSYNC.RECONVERGENT B2 ;  /* 0x0000000000027941 */ /* 0x000fea0003800200 */
.L_x_9:
        /* <DEDUP_REMOVED lines=14> */
[----:B------:R-:W5:Y:S01]  /*0d00*/  LDG.E.64 R10, desc[UR16][R6.64+0x2000] ;  /* 0x00200010060a7981 */ /* 0x000f62000c1e1b00 */
[----:B------:R-:W-:Y:S01]  /*0d10*/  VIADD R3, R3, 0x800 ;  /* 0x0000080003037836 */ /* 0x000fe20000000000 */
[----:B--2---:R-:W-:-:S02]  /*0d20*/  ISETP.NE.U32.AND P1, PT, R14, RZ, PT ;  /* 0x000000ff0e00720c */ /* 0x004fc40003f25070 */
[----:B---3--:R-:W-:Y:S02]  /*0d30*/  ISETP.NE.U32.AND P2, PT, R8, RZ, PT ;  /* 0x000000ff0800720c */ /* 0x008fe40003f45070 */
[----:B------:R-:W-:Y:S02]  /*0d40*/  ISETP.NE.AND.EX P1, PT, R15, RZ, PT, P1 ;  /* 0x000000ff0f00720c */ /* 0x000fe40003f25310 */
[----:B----4-:R-:W-:Y:S02]  /*0d50*/  ISETP.NE.U32.AND P0, PT, R12, RZ, PT ;  /* 0x000000ff0c00720c */ /* 0x010fe40003f05070 */
[----:B------:R-:W-:Y:S02]  /*0d60*/  ISETP.NE.AND.EX P2, PT, R9, RZ, PT, P2 ;  /* 0x000000ff0900720c */ /* 0x000fe40003f45320 */
[----:B-----5:R-:W-:Y:S02]  /*0d70*/  ISETP.NE.U32.AND P3, PT, R10, RZ, PT ;  /* 0x000000ff0a00720c */ /* 0x020fe40003f65070 */
[----:B------:R-:W-:-:S02]  /*0d80*/  ISETP.NE.AND.EX P0, PT, R13, RZ, PT, P0 ;  /* 0x000000ff0d00720c */ /* 0x000fc40003f05300 */
[----:B------:R-:W-:Y:S02]  /*0d90*/  ISETP.NE.AND.EX P3, PT, R11, RZ, PT, P3 ;  /* 0x000000ff0b00720c */ /* 0x000fe40003f65330 */
[----:B------:R-:W-:Y:S02]  /*0da0*/  SEL R9, RZ, 0x1, P1 ;  /* 0x00000001ff097807 */ /* 0x000fe40000800000 */
[----:B------:R-:W-:Y:S02]  /*0db0*/  SEL R8, RZ, 0x1, P2 ;  /* 0x00000001ff087807 */ /* 0x000fe40001000000 */
[----:B------:R-:W-:Y:S02]  /*0dc0*/  SEL R6, RZ, 0x1, P0 ;  /* 0x00000001ff067807 */ /* 0x000fe40000000000 */
[----:B------:R-:W-:Y:S02]  /*0dd0*/  SEL R7, RZ, 0x1, P3 ;  /* 0x00000001ff077807 */ /* 0x000fe40001800000 */
[----:B------:R-:W-:-:S04]  /*0de0*/  IADD3 R8, P0, P1, R8, R26, R9 ;  /* 0x0000001a08087210 */ /* 0x000fc8000791e009 */
[----:B------:R-:W-:Y:S02]  /*0df0*/  IADD3 R26, P2, P3, R6, R8, R7 ;  /* 0x00000008061a7210 */ /* 0x000fe40007b5e007 */
[----:B------:R-:W-:-:S04]  /*0e00*/  IADD3.X R0, PT, PT, RZ, R0, RZ, P0, P1 ;  /* 0x00000000ff007210 */ /* 0x000fc800007e24ff */
[----:B------:R-:W-:-:S07]  /*0e10*/  IADD3.X R0, PT, PT, RZ, R0, RZ, P2, P3 ;  /* 0x00000000ff007210 */ /* 0x000fce00017e64ff */
.L_x_12:
[----:B------:R-:W-:Y:S05]  /*0e20*/  BSYNC.RECONVERGENT B2 ;  /* 0x0000000000027941 */ /* 0x000fea0003800200 */
.L_x_11:
[----:B------:R-:W-:Y:S05]  /*0e30*/  @!P4 BRA `(.L_x_5) ;  /* 0x00000000003cc947 */ /* 0x000fea0003800000 */
[----:B------:R-:W0:Y:S01]  /*0e40*/  LDC.64 R6, c[0x0][0x380] ;  /* 0x0000e000ff067b82 */ /* 0x000e220000000a00 */
[----:B------:R-:W-:Y:S02]  /*0e50*/  IMAD.U32 R9, RZ, RZ, UR18 ;  /* 0x00000012ff097e24 */ /* 0x000fe4000f8e00ff */
[----:B------:R-:W-:Y:S02]  /*0e60*/  IMAD.MOV R4, RZ, RZ, -R4 ;  /* 0x000000ffff047224 */ /* 0x000fe400078e0a04 */
[----:B0-----:R-:W-:-:S07]  /*0e70*/  IMAD.WIDE.U32 R6, R9, 0x7000, R6 ;  /* 0x0000700009067825 */ /* 0x001fce00078e0006 */
.L_x_13:
[----:B------:R-:W-:-:S06]  /*0e80*/  IMAD.WIDE R8, R3, 0x8, R6 ;  /* 0x0000000803087825 */ /* 0x000fcc00078e0206 */
[----:B------:R-:W2:Y:S01]  /*0e90*/  LDG.E.64 R8, desc[UR16][R8.64] ;  /* 0x0000001008087981 */ /* 0x000ea2000c1e1b00 */
[----:B------:R-:W-:Y:S02]  /*0ea0*/  VIADD R4, R4, 0x1 ;  /* 0x0000000104047836 */ /* 0x000fe40000000000 */
[----:B------:R-:W-:Y:S01]  /*0eb0*/  VIADD R3, R3, 0x200 ;  /* 0x0000020003037836 */ /* 0x000fe20000000000 */
[----:B--2---:R-:W-:-:S04]  /*0ec0*/  ISETP.NE.U32.AND P0, PT, R8, RZ, PT ;  /* 0x000000ff0800720c */ /* 0x004fc80003f05070 */
[----:B------:R-:W-:-:S04]  /*0ed0*/  ISETP.NE.AND.EX P0, PT, R9, RZ, PT, P0 ;  /* 0x000000ff0900720c */ /* 0x000fc80003f05300 */
[----:B------:R-:W-:Y:S02]  /*0ee0*/  SEL R11, RZ, 0x1, P0 ;  /* 0x00000001ff0b7807 */ /* 0x000fe40000000000 */
[----:B------:R-:W-:Y:S02]  /*0ef0*/  ISETP.NE.AND P0, PT, R4, RZ, PT ;  /* 0x000000ff0400720c */ /* 0x000fe40003f05270 */
[----:B------:R-:W-:-:S05]  /*0f00*/  IADD3 R26, P1, PT, R26, R11, RZ ;  /* 0x0000000b1a1a7210 */ /* 0x000fca0007f3e0ff */
[----:B------:R-:W-:-:S06]  /*0f10*/  IMAD.X R0, RZ, RZ, R0, P1 ;  /* 0x000000ffff007224 */ /* 0x000fcc00008e0600 */
[----:B------:R-:W-:Y:S05]  /*0f20*/  @P0 BRA `(.L_x_13) ;  /* 0xfffffffc00d40947 */ /* 0x000fea000383ffff */
.L_x_5:
[----:B------:R-:W-:Y:S05]  /*0f30*/  BSYNC.RECONVERGENT B1 ;  /* 0x0000000000017941 */ /* 0x000fea0003800200 */
.L_x_4:
[----:B------:R-:W-:-:S13]  /*0f40*/  ISETP.GE.AND P0, PT, R2, 0x200, PT ;  /* 0x000002000200780c */ /* 0x000fda0003f06270 */
[----:B------:R-:W-:Y:S05]  /*0f50*/  @!P0 BRA `(.L_x_14) ;  /* 0x0000000400308947 */ /* 0x000fea0003800000 */
[----:B------:R-:W0:Y:S01]  /*0f60*/  S2R R6, SR_LANEID ;  /* 0x0000000000067919 */ /* 0x000e220000000000 */
[----:B------:R-:W1:Y:S04]  /*0f70*/  SHFL.DOWN PT, R2, R26, 0x1, 0x1f ;  /* 0x08201f001a027f89 */ /* 0x000e6800000e0000 */
[----:B------:R-:W2:Y:S01]  /*0f80*/  SHFL.DOWN PT, R3, R0, 0x1, 0x1f ;  /* 0x08201f0000037f89 */ /* 0x000ea200000e0000 */
[----:B0-----:R-:W-:-:S04]  /*0f90*/  ISETP.GT.AND P0, PT, R6, 0x1e, PT ;  /* 0x0000001e0600780c */ /* 0x001fc80003f04270 */
[----:B-1----:R-:W-:Y:S02]  /*0fa0*/  SEL R11, R2, RZ, !P0 ;  /* 0x000000ff020b7207 */ /* 0x002fe40004000000 */
[----:B--2---:R-:W-:Y:S02]  /*0fb0*/  SEL R3, R3, RZ, !P0 ;  /* 0x000000ff03037207 */ /* 0x004fe40004000000 */
[----:B------:R-:W-:-:S05]  /*0fc0*/  IADD3 R11, P0, PT, R26, R11, RZ ;  /* 0x0000000b1a0b7210 */ /* 0x000fca0007f1e0ff */
[----:B------:R-:W-:Y:S01]  /*0fd0*/  IMAD.X R4, R0, 0x1, R3, P0 ;  /* 0x0000000100047824 */ /* 0x000fe200000e0603 */
[----:B------:R-:W0:Y:S01]  /*0fe0*/  SHFL.DOWN PT, R2, R11, 0x2, 0x1f ;  /* 0x08401f000b027f89 */ /* 0x000e2200000e0000 */
[----:B------:R-:W-:-:S03]  /*0ff0*/  ISETP.GT.AND P0, PT, R6, 0x1d, PT ;  /* 0x0000001d0600780c */ /* 0x000fc60003f04270 */
[----:B------:R-:W1:Y:S01]  /*1000*/  SHFL.DOWN PT, R3, R4, 0x2, 0x1f ;  /* 0x08401f0004037f89 */ /* 0x000e6200000e0000 */
[----:B0-----:R-:W-:-:S04]  /*1010*/  SEL R2, R2, RZ, !P0 ;  /* 0x000000ff02027207 */ /* 0x001fc80004000000 */
[----:B------:R-:W-:Y:S02]  /*1020*/  IADD3 R7, P1, PT, R2, R11, RZ ;  /* 0x0000000b02077210 */ /* 0x000fe40007f3e0ff */
[----:B-1----:R-:W-:Y:S02]  /*1030*/  SEL R3, R3, RZ, !P0 ;  /* 0x000000ff03037207 */ /* 0x002fe40004000000 */
[----:B------:R-:W-:Y:S01]  /*1040*/  ISETP.GT.AND P0, PT, R6, 0x1b, PT ;  /* 0x0000001b0600780c */ /* 0x000fe20003f04270 */
[----:B------:R-:W0:Y:S02]  /*1050*/  SHFL.DOWN PT, R0, R7, 0x4, 0x1f ;  /* 0x08801f0007007f89 */ /* 0x000e2400000e0000 */
[----:B------:R-:W-:-:S05]  /*1060*/  IMAD.X R9, R3, 0x1, R4, P1 ;  /* 0x0000000103097824 */ /* 0x000fca00008e0604 */
[----:B------:R-:W1:Y:S01]  /*1070*/  SHFL.DOWN PT, R2, R9, 0x4, 0x1f ;  /* 0x08801f0009027f89 */ /* 0x000e6200000e0000 */
[----:B0-----:R-:W-:-:S04]  /*1080*/  SEL R0, R0, RZ, !P0 ;  /* 0x000000ff00007207 */ /* 0x001fc80004000000 */
[----:B------:R-:W-:Y:S02]  /*1090*/  IADD3 R3, P1, PT, R0, R7, RZ ;  /* 0x0000000700037210 */ /* 0x000fe40007f3e0ff */
[----:B-1----:R-:W-:-:S03]  /*10a0*/  SEL R2, R2, RZ, !P0 ;  /* 0x000000ff02027207 */ /* 0x002fc60004000000 */
[----:B------:R-:W0:Y:S01]  /*10b0*/  SHFL.DOWN PT, R0, R3, 0x8, 0x1f ;  /* 0x09001f0003007f89 */ /* 0x000e2200000e0000 */
[----:B------:R-:W-:Y:S01]  /*10c0*/  ISETP.GT.AND P0, PT, R6, 0x17, PT ;  /* 0x000000170600780c */ /* 0x000fe20003f04270 */
[----:B------:R-:W-:Y:S01]  /*10d0*/  IMAD.X R13, R2, 0x1, R9, P1 ;  /* 0x00000001020d7824 */ /* 0x000fe200008e0609 */
[----:B------:R-:W-:-:S04]  /*10e0*/  ISETP.NE.AND P1, PT, R6, RZ, PT ;  /* 0x000000ff0600720c */ /* 0x000fc80003f25270 */
[----:B------:R-:W1:Y:S09]  /*10f0*/  SHFL.DOWN PT, R2, R13, 0x8, 0x1f ;  /* 0x09001f000d027f89 */ /* 0x000e7200000e0000 */
[----:B------:R-:W2:Y:S01]  /*1100*/  @!P1 S2R R7, SR_CgaCtaId ;  /* 0x0000000000079919 */ /* 0x000ea20000008800 */
[----:B------:R-:W-:-:S02]  /*1110*/  @!P1 MOV R4, 0x400 ;  /* 0x0000040000049802 */ /* 0x000fc40000000f00 */
[----:B0-----:R-:W-:-:S04]  /*1120*/  SEL R0, R0, RZ, !P0 ;  /* 0x000000ff00007207 */ /* 0x001fc80004000000 */
[----:B------:R-:W-:Y:S02]  /*1130*/  IADD3 R9, P2, PT, R0, R3, RZ ;  /* 0x0000000300097210 */ /* 0x000fe40007f5e0ff */
[----:B------:R-:W-:Y:S02]  /*1140*/  @!P1 SHF.R.U32.HI R3, RZ, 0x2, R5 ;  /* 0x00000002ff039819 */ /* 0x000fe40000011605 */
[----:B-1----:R-:W-:Y:S01]  /*1150*/  SEL R2, R2, RZ, !P0 ;  /* 0x000000ff02027207 */ /* 0x002fe20004000000 */
[----:B------:R-:W0:Y:S01]  /*1160*/  SHFL.DOWN PT, R0, R9, 0x10, 0x1f ;  /* 0x0a001f0009007f89 */ /* 0x000e2200000e0000 */
[----:B------:R-:W-:-:S03]  /*1170*/  ISETP.GT.AND P0, PT, R6, 0xf, PT ;  /* 0x0000000f0600780c */ /* 0x000fc60003f04270 */
[----:B------:R-:W-:-:S05]  /*1180*/  IMAD.X R11, R2, 0x1, R13, P2 ;  /* 0x00000001020b7824 */ /* 0x000fca00010e060d */
[----:B------:R-:W1:Y:S01]  /*1190*/  SHFL.DOWN PT, R2, R11, 0x10, 0x1f ;  /* 0x0a001f000b027f89 */ /* 0x000e6200000e0000 */
[----:B--2---:R-:W-:Y:S02]  /*11a0*/  @!P1 LEA R7, R7, R4, 0x18 ;  /* 0x0000000407079211 */ /* 0x004fe400078ec0ff */
[----:B0-----:R-:W-:-:S04]  /*11b0*/  SEL R0, R0, RZ, !P0 ;  /* 0x000000ff00007207 */ /* 0x001fc80004000000 */
[----:B------:R-:W-:Y:S02]  /*11c0*/  IADD3 R0, P2, PT, R0, R9, RZ ;  /* 0x0000000900007210 */ /* 0x000fe40007f5e0ff */
[----:B-1----:R-:W-:Y:S02]  /*11d0*/  SEL R4, R2, RZ, !P0 ;  /* 0x000000ff02047207 */ /* 0x002fe40004000000 */
[----:B------:R-:W-:Y:S02]  /*11e0*/  @!P1 LOP3.LUT R2, R3, 0xf8, RZ, 0xc0, !PT ;  /* 0x000000f803029812 */ /* 0x000fe400078ec0ff */
[----:B------:R-:W-:Y:S01]  /*11f0*/  ISETP.NE.AND P0, PT, R5, RZ, PT ;  /* 0x000000ff0500720c */ /* 0x000fe20003f05270 */
[----:B------:R-:W-:Y:S02]  /*1200*/  IMAD.X R3, R4, 0x1, R11, P2 ;  /* 0x0000000104037824 */ /* 0x000fe400010e060b */
[----:B------:R-:W-:Y:S02]  /*1210*/  @!P1 IMAD.IADD R7, R2, 0x1, R7 ;  /* 0x0000000102079824 */ /* 0x000fe400078e0207 */
[----:B------:R-:W-:-:S05]  /*1220*/  @!P1 IMAD.MOV.U32 R2, RZ, RZ, R0 ;  /* 0x000000ffff029224 */ /* 0x000fca00078e0000 */
[----:B------:R2:W-:Y:S01]  /*1230*/  @!P1 STS.64 [R7+0x10], R2 ;  /* 0x0000100207009388 */ /* 0x0005e20000000a00 */
[----:B------:R-:W-:Y:S06]  /*1240*/  BAR.SYNC.DEFER_BLOCKING 0x0 ;  /* 0x0000000000007b1d */ /* 0x000fec0000010000 */
[----:B------:R-:W-:Y:S05]  /*1250*/  @P0 BRA `(.L_x_15) ;  /* 0x0000002400140947 */ /* 0x000fea0003800000 */
[----:B------:R-:W0:Y:S01]  /*1260*/  S2UR UR5, SR_CgaCtaId ;  /* 0x00000000000579c3 */ /* 0x000e220000008800 */
[----:B------:R-:W-:Y:S02]  /*1270*/  UMOV UR4, 0x400 ;  /* 0x0000040000047882 */ /* 0x000fe40000000000 */
[----:B0-----:R-:W-:-:S09]  /*1280*/  ULEA UR4, UR5, UR4, 0x18 ;  /* 0x0000000405047291 */ /* 0x001fd2000f8ec0ff */
[----:B------:R-:W-:Y:S04]  /*1290*/  LDS.64 R8, [UR4+0x18] ;  /* 0x00001804ff087984 */ /* 0x000fe80008000a00 */
[----:B------:R-:W0:Y:S04]  /*12a0*/  LDS.128 R24, [UR4+0x20] ;  /* 0x00002004ff187984 */ /* 0x000e280008000c00 */
[----:B--2---:R-:W1:Y:S04]  /*12b0*/  LDS.128 R4, [UR4+0x30] ;  /* 0x00003004ff047984 */ /* 0x004e680008000c00 */
[----:B------:R-:W2:Y:S04]  /*12c0*/  LDS.128 R20, [UR4+0x40] ;  /* 0x00004004ff147984 */ /* 0x000ea80008000c00 */
[----:B------:R-:W3:Y:S04]  /*12d0*/  LDS.128 R16, [UR4+0x50] ;  /* 0x00005004ff107984 */ /* 0x000ee80008000c00 */
[----:B------:R-:W4:Y:S01]  /*12e0*/  LDS.128 R12, [UR4+0x60] ;  /* 0x00006004ff0c7984 */ /* 0x000f220008000c00 */
[----:B0-----:R-:W-:-:S04]  /*12f0*/  IADD3 R11, P1, P2, R24, R8, R0 ;  /* 0x00000008180b7210 */ /* 0x001fc80007a3e000 */
[----:B------:R-:W-:Y:S02]  /*1300*/  IADD3.X R25, PT, PT, R25, R9, R3, P1, P2 ;  /* 0x0000000919197210 */ /* 0x000fe40000fe4403 */
[----:B-1----:R-:W-:Y:S02]  /*1310*/  IADD3 R3, P1, P2, R4, R11, R26 ;  /* 0x0000000b04037210 */ /* 0x002fe40007a3e01a */
[----:B------:R-:W0:Y:S02]  /*1320*/  LDS.128 R8, [UR4+0x70] ;  /* 0x00007004ff087984 */ /* 0x000e240008000c00 */
[----:B------:R-:W-:Y:S02]  /*1330*/  IADD3.X R5, PT, PT, R5, R25, R27, P1, P2 ;  /* 0x0000001905057210 */ /* 0x000fe40000fe441b */
[----:B------:R-:W1:Y:S01]  /*1340*/  LDS.128 R24, [UR4+0x80] ;  /* 0x00008004ff187984 */ /* 0x000e620008000c00 */
[----:B--2---:R-:W-:-:S04]  /*1350*/  IADD3 R3, P1, P2, R20, R3, R6 ;  /* 0x0000000314037210 */ /* 0x004fc80007a3e006 */
[----:B---3--:R-:W-:Y:S02]  /*1360*/  IADD3 R3, P3, P4, R16, R3, R22 ;  /* 0x0000000310037210 */ /* 0x008fe40007c7e016 */
[----:B------:R-:W-:Y:S02]  /*1370*/  IADD3.X R7, PT, PT, R21, R5, R7, P1, P2 ;  /* 0x0000000515077210 */ /* 0x000fe40000fe4407 */
[----:B----4-:R-:W-:Y:S02]  /*1380*/  IADD3 R3, P1, P2, R12, R3, R18 ;  /* 0x000000030c037210 */ /* 0x010fe40007a3e012 */
[----:B------:R-:W-:-:S04]  /*1390*/  IADD3.X R17, PT, PT, R17, R7, R23, P3, P4 ;  /* 0x0000000711117210 */ /* 0x000fc80001fe8417 */
[----:B------:R-:W-:Y:S02]  /*13a0*/  IADD3.X R13, PT, PT, R13, R17, R19, P1, P2 ;  /* 0x000000110d0d7210 */ /* 0x000fe40000fe4413 */
[----:B0-----:R-:W-:-:S04]  /*13b0*/  IADD3 R3, P3, P4, R8, R3, R14 ;  /* 0x0000000308037210 */ /* 0x001fc80007c7e00e */
[----:B-1----:R-:W-:Y:S02]  /*13c0*/  IADD3 R3, P1, P2, R24, R3, R10 ;  /* 0x0000000318037210 */ /* 0x002fe40007a3e00a */
[----:B------:R-:W-:Y:S02]  /*13d0*/  IADD3.X R9, PT, PT, R9, R13, R15, P3, P4 ;  /* 0x0000000d09097210 */ /* 0x000fe40001fe840f */
[----:B------:R-:W-:Y:S02]  /*13e0*/  IADD3 R0, P3, PT, R3, R26, RZ ;  /* 0x0000001a03007210 */ /* 0x000fe40007f7e0ff */
[----:B------:R-:W-:-:S05]  /*13f0*/  IADD3.X R3, PT, PT, R25, R9, R11, P1, P2 ;  /* 0x0000000919037210 */ /* 0x000fca0000fe440b */
[----:B------:R-:W-:Y:S01]  /*1400*/  IMAD.X R3, R3, 0x1, R27, P3 ;  /* 0x0000000103037824 */ /* 0x000fe200018e061b */
[----:B------:R-:W-:Y:S06]  /*1410*/  BRA `(.L_x_15) ;  /* 0x0000002000a47947 */ /* 0x000fec0003800000 */
.L_x_14:
[----:B------:R-:W-:-:S04]  /*1420*/  LOP3.LUT R3, R5, 0x3e0, RZ, 0xc0, !PT ;  /* 0x000003e005037812 */ /* 0x000fc800078ec0ff */
[----:B------:R-:W-:Y:S01]  /*1430*/  LOP3.LUT R9, RZ, R3, RZ, 0x33, !PT ;  /* 0x00000003ff097212 */ /* 0x000fe200078e33ff */
[----:B------:R-:W-:Y:S02]  /*1440*/  VIADD R7, R3, 0x20 ;  /* 0x0000002003077836 */ /* 0x000fe40000000000 */
[----:B------:R-:W0:Y:S03]  /*1450*/  S2R R3, SR_LANEID ;  /* 0x0000000000037919 */ /* 0x000e260000000000 */
[----:B------:R-:W-:Y:S01]  /*1460*/  ISETP.GT.AND P0, PT, R7, R2, PT ;  /* 0x000000020700720c */ /* 0x000fe20003f04270 */
[----:B------:R-:W-:-:S05]  /*1470*/  IMAD.IADD R7, R2, 0x1, R9 ;  /* 0x0000000102077824 */ /* 0x000fca00078e0209 */
[----:B------:R-:W-:-:S05]  /*1480*/  SEL R7, R7, 0x1f, P0 ;  /* 0x0000001f07077807 */ /* 0x000fca0000000000 */
[----:B------:R-:W1:Y:S04]  /*1490*/  SHFL.DOWN PT, R4, R26, 0x1, R7 ;  /* 0x082000001a047989 */ /* 0x000e6800000e0007 */
[----:B------:R-:W2:Y:S01]  /*14a0*/  SHFL.DOWN PT, R6, R0, 0x1, R7 ;  /* 0x0820000000067989 */ /* 0x000ea200000e0007 */
[C---:B0-----:R-:W-:Y:S01]  /*14b0*/  ISETP.GE.AND P0, PT, R3.reuse, R7, PT ;  /* 0x000000070300720c */ /* 0x041fe20003f06270 */
[C---:B------:R-:W-:Y:S01]  /*14c0*/  VIADD R8, R3.reuse, 0x2 ;  /* 0x0000000203087836 */ /* 0x040fe20000000000 */
[----:B------:R-:W-:Y:S02]  /*14d0*/  ISETP.NE.AND P2, PT, R3, RZ, PT ;  /* 0x000000ff0300720c */ /* 0x000fe40003f45270 */
[----:B-1----:R-:W-:Y:S02]  /*14e0*/  SEL R9, R4, RZ, !P0 ;  /* 0x000000ff04097207 */ /* 0x002fe40004000000 */
[----:B--2---:R-:W-:-:S02]  /*14f0*/  SEL R11, R6, RZ, !P0 ;  /* 0x000000ff060b7207 */ /* 0x004fc40004000000 */
[----:B------:R-:W-:-:S07]  /*1500*/  IADD3 R10, P0, PT, R26, R9, RZ ;  /* 0x000000091a0a7210 */ /* 0x000fce0007f1e0ff */
[----:B------:R-:W0:Y:S01]  /*1510*/  @!P2 S2R R13, SR_CgaCtaId ;  /* 0x00000000000da919 */ /* 0x000e220000008800 */
[----:B------:R-:W-:Y:S01]  /*1520*/  IMAD.X R11, R0, 0x1, R11, P0 ;  /* 0x00000001000b7824 */ /* 0x000fe200000e060b */
[----:B------:R-:W-:Y:S01]  /*1530*/  ISETP.GT.AND P0, PT, R8, R7, PT ;  /* 0x000000070800720c */ /* 0x000fe20003f04270 */
[----:B------:R-:W1:Y:S04]  /*1540*/  SHFL.DOWN PT, R4, R10, 0x2, R7 ;  /* 0x084000000a047989 */ /* 0x000e6800000e0007 */
[----:B------:R-:W2:Y:S01]  /*1550*/  SHFL.DOWN PT, R6, R11, 0x2, R7 ;  /* 0x084000000b067989 */ /* 0x000ea200000e0007 */
[----:B-1----:R-:W-:-:S04]  /*1560*/  SEL R4, R4, RZ, !P0 ;  /* 0x000000ff04047207 */ /* 0x002fc80004000000 */
[----:B------:R-:W-:Y:S02]  /*1570*/  IADD3 R8, P1, PT, R4, R10, RZ ;  /* 0x0000000a04087210 */ /* 0x000fe40007f3e0ff */
[----:B--2---:R-:W-:-:S03]  /*1580*/  SEL R6, R6, RZ, !P0 ;  /* 0x000000ff06067207 */ /* 0x004fc60004000000 */
[----:B------:R-:W1:Y:S02]  /*1590*/  SHFL.DOWN PT, R0, R8, 0x4, R7 ;  /* 0x0880000008007989 */ /* 0x000e6400000e0007 */
[----:B------:R-:W-:Y:S02]  /*15a0*/  IMAD.X R9, R6, 0x1, R11, P1 ;  /* 0x0000000106097824 */ /* 0x000fe400008e060b */
[----:B------:R-:W-:-:S03]  /*15b0*/  VIADD R6, R3, 0x4 ;  /* 0x0000000403067836 */ /* 0x000fc60000000000 */
[----:B------:R-:W2:Y:S02]  /*15c0*/  SHFL.DOWN PT, R4, R9, 0x4, R7 ;  /* 0x0880000009047989 */ /* 0x000ea400000e0007 */
[----:B------:R-:W-:Y:S01]  /*15d0*/  ISETP.GT.AND P0, PT, R6, R7, PT ;  /* 0x000000070600720c */ /* 0x000fe20003f04270 */
[----:B------:R-:W-:-:S03]  /*15e0*/  VIADD R6, R3, 0x8 ;  /* 0x0000000803067836 */ /* 0x000fc60000000000 */
[----:B-1----:R-:W-:-:S04]  /*15f0*/  SEL R0, R0, RZ, !P0 ;  /* 0x000000ff00007207 */ /* 0x002fc80004000000 */
[----:B------:R-:W-:Y:S02]  /*1600*/  IADD3 R10, P1, PT, R0, R8, RZ ;  /* 0x00000008000a7210 */ /* 0x000fe40007f3e0ff */
[----:B--2---:R-:W-:-:S03]  /*1610*/  SEL R4, R4, RZ, !P0 ;  /* 0x000000ff04047207 */ /* 0x004fc60004000000 */
[----:B------:R-:W1:Y:S01]  /*1620*/  SHFL.DOWN PT, R0, R10, 0x8, R7 ;  /* 0x090000000a007989 */ /* 0x000e6200000e0007 */
[----:B------:R-:W-:Y:S01]  /*1630*/  ISETP.GT.AND P0, PT, R6, R7, PT ;  /* 0x000000070600720c */ /* 0x000fe20003f04270 */
[----:B------:R-:W-:Y:S01]  /*1640*/  VIADD R6, R3, 0x10 ;  /* 0x0000001003067836 */ /* 0x000fe20000000000 */
[----:B------:R-:W-:Y:S01]  /*1650*/  @!P2 SHF.R.U32.HI R3, RZ, 0x2, R5 ;  /* 0x00000002ff03a819 */ /* 0x000fe20000011605 */
[----:B------:R-:W-:-:S05]  /*1660*/  IMAD.X R11, R4, 0x1, R9, P1 ;  /* 0x00000001040b7824 */ /* 0x000fca00008e0609 */
[----:B------:R-:W2:Y:S01]  /*1670*/  SHFL.DOWN PT, R4, R11, 0x8, R7 ;  /* 0x090000000b047989 */ /* 0x000ea200000e0007 */
[----:B-1----:R-:W-:-:S04]  /*1680*/  SEL R0, R0, RZ, !P0 ;  /* 0x000000ff00007207 */ /* 0x002fc80004000000 */
[----:B------:R-:W-:Y:S02]  /*1690*/  IADD3 R8, P1, PT, R0, R10, RZ ;  /* 0x0000000a00087210 */ /* 0x000fe40007f3e0ff */
[----:B--2---:R-:W-:-:S03]  /*16a0*/  SEL R4, R4, RZ, !P0 ;  /* 0x000000ff04047207 */ /* 0x004fc60004000000 */
[----:B------:R-:W1:Y:S01]  /*16b0*/  SHFL.DOWN PT, R0, R8, 0x10, R7 ;  /* 0x0a00000008007989 */ /* 0x000e6200000e0007 */
[----:B------:R-:W-:Y:S02]  /*16c0*/  ISETP.GT.AND P0, PT, R6, R7, PT ;  /* 0x000000070600720c */ /* 0x000fe40003f04270 */
[----:B------:R-:W-:Y:S01]  /*16d0*/  @!P2 MOV R6, 0x400 ;  /* 0x000004000006a802 */ /* 0x000fe20000000f00 */
[----:B------:R-:W-:-:S03]  /*16e0*/  IMAD.X R9, R4, 0x1, R11, P1 ;  /* 0x0000000104097824 */ /* 0x000fc600008e060b */
[----:B0-----:R-:W-:Y:S02]  /*16f0*/  @!P2 LEA R13, R13, R6, 0x18 ;  /* 0x000000060d0da211 */ /* 0x001fe400078ec0ff */
[----:B------:R-:W0:Y:S01]  /*1700*/  SHFL.DOWN PT, R4, R9, 0x10, R7 ;  /* 0x0a00000009047989 */ /* 0x000e2200000e0007 */
[----:B------:R-:W-:-:S05]  /*1710*/  @!P2 LOP3.LUT R6, R3, 0xf8, RZ, 0xc0, !PT ;  /* 0x000000f80306a812 */ /* 0x000fca00078ec0ff */
[----:B------:R-:W-:Y:S01]  /*1720*/  @!P2 IMAD.IADD R13, R6, 0x1, R13 ;  /* 0x00000001060da824 */ /* 0x000fe200078e020d */
[----:B-1----:R-:W-:-:S04]  /*1730*/  SEL R0, R0, RZ, !P0 ;  /* 0x000000ff00007207 */ /* 0x002fc80004000000 */
[----:B------:R-:W-:Y:S02]  /*1740*/  IADD3 R0, P1, PT, R0, R8, RZ ;  /* 0x0000000800007210 */ /* 0x000fe40007f3e0ff */
[----:B0-----:R-:W-:-:S03]  /*1750*/  SEL R4, R4, RZ, !P0 ;  /* 0x000000ff04047207 */ /* 0x001fc60004000000 */
[----:B------:R-:W-:Y:S01]  /*1760*/  @!P2 IMAD.MOV.U32 R6, RZ, RZ, R0 ;  /* 0x000000ffff06a224 */ /* 0x000fe200078e0000 */
[----:B------:R-:W-:Y:S01]  /*1770*/  ISETP.NE.AND P0, PT, R5, RZ, PT ;  /* 0x000000ff0500720c */ /* 0x000fe20003f05270 */
[----:B------:R-:W-:-:S04]  /*1780*/  IMAD.X R3, R4, 0x1, R9, P1 ;  /* 0x0000000104037824 */ /* 0x000fc800008e0609 */
[----:B------:R-:W-:-:S05]  /*1790*/  @!P2 IMAD.MOV.U32 R7, RZ, RZ, R3 ;  /* 0x000000ffff07a224 */ /* 0x000fca00078e0003 */
[----:B------:R1:W-:Y:S01]  /*17a0*/  @!P2 STS.64 [R13+0x10], R6 ;  /* 0x000010060d00a388 */ /* 0x0003e20000000a00 */
[----:B------:R-:W-:Y:S06]  /*17b0*/  BAR.SYNC.DEFER_BLOCKING 0x0 ;  /* 0x0000000000007b1d */ /* 0x000fec0000010000 */
[----:B------:R-:W-:Y:S05]  /*17c0*/  @P0 BRA `(.L_x_15) ;  /* 0x0000001c00b80947 */ /* 0x000fea0003800000 */
[----:B------:R-:W0:Y:S01]  /*17d0*/  S2UR UR5, SR_CgaCtaId ;  /* 0x00000000000579c3 */ /* 0x000e220000008800 */
[----:B------:R-:W-:Y:S01]  /*17e0*/  UMOV UR4, 0x400 ;  /* 0x0000040000047882 */ /* 0x000fe20000000000 */
[C---:B------:R-:W-:Y:S02]  /*17f0*/  ISETP.GT.AND P1, PT, R2.reuse, 0x20, PT ;  /* 0x000000200200780c */ /* 0x040fe40003f24270 */
[C---:B------:R-:W-:Y:S02]  /*1800*/  ISETP.GT.AND P2, PT, R2.reuse, 0x40, PT ;  /* 0x000000400200780c */ /* 0x040fe40003f44270 */
[----:B------:R-:W-:Y:S01]  /*1810*/  ISETP.GT.AND P6, PT, R2, 0x1a0, PT ;  /* 0x000001a00200780c */ /* 0x000fe20003fc4270 */
[----:B0-----:R-:W-:-:S09]  /*1820*/  ULEA UR4, UR5, UR4, 0x18 ;  /* 0x0000000405047291 */ /* 0x001fd2000f8ec0ff */
[----:B------:R-:W0:Y:S04]  /*1830*/  LDS.64 R20, [UR4+0x18] ;  /* 0x00001804ff147984 */ /* 0x000e280008000a00 */
[----:B------:R-:W2:Y:S04]  /*1840*/  LDS.128 R16, [UR4+0x20] ;  /* 0x00002004ff107984 */ /* 0x000ea80008000c00 */
[----:B-1----:R-:W1:Y:S04]  /*1850*/  LDS.128 R4, [UR4+0x30] ;  /* 0x00003004ff047984 */ /* 0x002e680008000c00 */
[----:B------:R-:W3:Y:S04]  /*1860*/  LDS.128 R12, [UR4+0x40] ;  /* 0x00004004ff0c7984 */ /* 0x000ee80008000c00 */
[----:B------:R-:W4:Y:S04]  /*1870*/  LDS.128 R8, [UR4+0x50] ;  /* 0x00005004ff087984 */ /* 0x000f280008000c00 */
[----:B------:R-:W-:Y:S01]  /*1880*/  LDS.128 R24, [UR4+0x70] ;  /* 0x00007004ff187984 */ /* 0x000fe20008000c00 */
[----:B0-----:R-:W-:-:S02]  /*1890*/  SEL R20, R20, RZ, P1 ;  /* 0x000000ff14147207 */ /* 0x001fc40000800000 */
[----:B------:R-:W-:Y:S02]  /*18a0*/  SEL R21, R21, RZ, P1 ;  /* 0x000000ff15157207 */ /* 0x000fe40000800000 */
[----:B--2---:R-:W-:Y:S02]  /*18b0*/  SEL R23, R16, RZ, P2 ;  /* 0x000000ff10177207 */ /* 0x004fe40001000000 */
[----:B------:R-:W-:Y:S02]  /*18c0*/  SEL R16, R17, RZ, P2 ;  /* 0x000000ff11107207 */ /* 0x000fe40001000000 */
[----:B------:R-:W-:Y:S02]  /*18d0*/  IADD3 R0, P3, P4, R23, R20, R0 ;  /* 0x0000001417007210 */ /* 0x000fe40007c7e000 */
[C---:B------:R-:W-:Y:S02]  /*18e0*/  ISETP.GT.AND P1, PT, R2.reuse, 0x60, PT ;  /* 0x000000600200780c */ /* 0x040fe40003f24270 */
[----:B------:R-:W-:-:S02]  /*18f0*/  ISETP.GT.AND P2, PT, R2, 0x80, PT ;  /* 0x000000800200780c */ /* 0x000fc40003f44270 */
[----:B------:R-:W-:Y:S02]  /*1900*/  IADD3.X R3, PT, PT, R16, R21, R3, P3, P4 ;  /* 0x0000001510037210 */ /* 0x000fe40001fe8403 */
[----:B------:R-:W0:Y:S01]  /*1910*/  LDS.128 R20, [UR4+0x60] ;  /* 0x00006004ff147984 */ /* 0x000e220008000c00 */
[----:B------:R-:W-:Y:S02]  /*1920*/  SEL R17, R18, RZ, P1 ;  /* 0x000000ff12117207 */ /* 0x000fe40000800000 */
[----:B-1----:R-:W-:Y:S02]  /*1930*/  SEL R4, R4, RZ, P2 ;  /* 0x000000ff04047207 */ /* 0x002fe40001000000 */
[----:B------:R-:W-:Y:S02]  /*1940*/  SEL R18, R19, RZ, P1 ;  /* 0x000000ff13127207 */ /* 0x000fe40000800000 */
[----:B------:R-:W-:Y:S02]  /*1950*/  SEL R16, R5, RZ, P2 ;  /* 0x000000ff05107207 */ /* 0x000fe40001000000 */
[----:B------:R-:W-:-:S02]  /*1960*/  IADD3 R4, P3, P4, R4, R0, R17 ;  /* 0x0000000004047210 */ /* 0x000fc40007c7e011 */
[----:B------:R-:W-:Y:S02]  /*1970*/  ISETP.GT.AND P2, PT, R2, 0xa0, PT ;  /* 0x000000a00200780c */ /* 0x000fe40003f44270 */
[----:B------:R-:W-:Y:S02]  /*1980*/  IADD3.X R3, PT, PT, R16, R3, R18, P3, P4 ;  /* 0x0000000310037210 */ /* 0x000fe40001fe8412 */
[----:B------:R-:W1:Y:S01]  /*1990*/  LDS.128 R16, [UR4+0x80] ;  /* 0x00008004ff107984 */ /* 0x000e620008000c00 */
[----:B------:R-:W-:Y:S02]  /*19a0*/  ISETP.GT.AND P1, PT, R2, 0xc0, PT ;  /* 0x000000c00200780c */ /* 0x000fe40003f24270 */
[----:B------:R-:W-:Y:S02]  /*19b0*/  SEL R5, R6, RZ, P2 ;  /* 0x000000ff06057207 */ /* 0x000fe40001000000 */
[----:B---3--:R-:W-:Y:S02]  /*19c0*/  SEL R0, R12, RZ, P1 ;  /* 0x000000ff0c007207 */ /* 0x008fe40000800000 */
[----:B------:R-:W-:-:S02]  /*19d0*/  SEL R6, R7, RZ, P2 ;  /* 0x000000ff07067207 */ /* 0x000fc40001000000 */
[C---:B------:R-:W-:Y:S02]  /*19e0*/  ISETP.GT.AND P2, PT, R2.reuse, 0xe0, PT ;  /* 0x000000e00200780c */ /* 0x040fe40003f44270 */
[----:B------:R-:W-:Y:S02]  /*19f0*/  ISETP.GT.AND P3, PT, R2, 0x100, PT ;  /* 0x000001000200780c */ /* 0x000fe40003f64270 */
[----:B------:R-:W-:Y:S02]  /*1a00*/  IADD3 R0, P4, P5, R0, R4, R5 ;  /* 0x0000000400007210 */ /* 0x000fe40007d9e005 */
[----:B------:R-:W-:Y:S02]  /*1a10*/  SEL R12, R13, RZ, P1 ;  /* 0x000000ff0d0c7207 */ /* 0x000fe40000800000 */
[----:B------:R-:W-:Y:S02]  /*1a20*/  ISETP.GT.AND P1, PT, R2, 0x120, PT ;  /* 0x000001200200780c */ /* 0x000fe40003f24270 */
[----:B------:R-:W-:-:S02]  /*1a30*/  SEL R4, R14, RZ, P2 ;  /* 0x000000ff0e047207 */ /* 0x000fc40001000000 */
[----:B----4-:R-:W-:Y:S02]  /*1a40*/  SEL R5, R8, RZ, P3 ;  /* 0x000000ff08057207 */ /* 0x010fe40001800000 */
[----:B------:R-:W-:Y:S02]  /*1a50*/  SEL R15, R15, RZ, P2 ;  /* 0x000000ff0f0f7207 */ /* 0x000fe40001000000 */
[----:B------:R-:W-:Y:S02]  /*1a60*/  IADD3.X R3, PT, PT, R12, R3, R6, P4, P5 ;  /* 0x000000030c037210 */ /* 0x000fe400027ea406 */
[----:B------:R-:W-:Y:S02]  /*1a70*/  ISETP.GT.AND P2, PT, R2, 0x140, PT ;  /* 0x000001400200780c */ /* 0x000fe40003f44270 */
[----:B------:R-:W-:Y:S02]  /*1a80*/  SEL R6, R9, RZ, P3 ;  /* 0x000000ff09067207 */ /* 0x000fe40001800000 */
[----:B------:R-:W-:-:S02]  /*1a90*/  SEL R7, R10, RZ, P1 ;  /* 0x000000ff0a077207 */ /* 0x000fc40000800000 */
[----:B------:R-:W-:Y:S02]  /*1aa0*/  IADD3 R4, P3, P4, R5, R0, R4 ;  /* 0x0000000005047210 */ /* 0x000fe40007c7e004 */
[----:B------:R-:W-:Y:S02]  /*1ab0*/  SEL R10, R11, RZ, P1 ;  /* 0x000000ff0b0a7207 */ /* 0x000fe40000800000 */
[----:B------:R-:W-:Y:S02]  /*1ac0*/  ISETP.GT.AND P1, PT, R2, 0x160, PT ;  /* 0x000001600200780c */ /* 0x000fe40003f24270 */
[----:B0-----:R-:W-:Y:S02]  /*1ad0*/  SEL R0, R20, RZ, P2 ;  /* 0x000000ff14007207 */ /* 0x001fe40001000000 */
[----:B------:R-:W-:Y:S02]  /*1ae0*/  ISETP.GT.AND P5, PT, R2, 0x180, PT ;  /* 0x000001800200780c */ /* 0x000fe40003fa4270 */
[----:B------:R-:W-:-:S02]  /*1af0*/  IADD3.X R6, PT, PT, R6, R3, R15, P3, P4 ;  /* 0x0000000306067210 */ /* 0x000fc40001fe840f */
[----:B------:R-:W-:Y:S02]  /*1b00*/  SEL R3, R22, RZ, P1 ;  /* 0x000000ff16037207 */ /* 0x000fe40000800000 */
[----:B------:R-:W-:Y:S02]  /*1b10*/  SEL R23, R23, RZ, P1 ;  /* 0x000000ff17177207 */ /* 0x000fe40000800000 */
[----:B------:R-:W-:Y:S02]  /*1b20*/  SEL R5, R21, RZ, P2 ;  /* 0x000000ff15057207 */ /* 0x000fe40001000000 */
[----:B------:R-:W-:Y:S02]  /*1b30*/  IADD3 R0, P1, P3, R0, R4, R7 ;  /* 0x0000000400007210 */ /* 0x000fe40007b3e007 */
[----:B------:R-:W-:Y:S02]  /*1b40*/  SEL R4, R24, RZ, P5 ;  /* 0x000000ff18047207 */ /* 0x000fe40002800000 */
[----:B------:R-:W-:-:S02]  /*1b50*/  ISETP.GT.AND P2, PT, R2, 0x1c0, PT ;  /* 0x000001c00200780c */ /* 0x000fc40003f44270 */
[----:B------:R-:W-:Y:S02]  /*1b60*/  IADD3.X R5, PT, PT, R5, R6, R10, P1, P3 ;  /* 0x0000000605057210 */ /* 0x000fe40000fe640a */
[----:B------:R-:W-:Y:S02]  /*1b70*/  IADD3 R4, P3, P4, R4, R0, R3 ;  /* 0x0000000004047210 */ /* 0x000fe40007c7e003 */
[----:B------:R-:W-:Y:S02]  /*1b80*/  SEL R0, R26, RZ, P6 ;  /* 0x000000ff1a007207 */ /* 0x000fe40003000000 */
[----:B-1----:R-:W-:Y:S02]  /*1b90*/  SEL R3, R16, RZ, P2 ;  /* 0x000000ff10037207 */ /* 0x002fe40001000000 */
[----:B------:R-:W-:Y:S02]  /*1ba0*/  ISETP.GT.AND P1, PT, R2, 0x1e0, PT ;  /* 0x000001e00200780c */ /* 0x000fe40003f24270 */
[----:B------:R-:W-:-:S02]  /*1bb0*/  SEL R24, R25, RZ, P5 ;  /* 0x000000ff19187207 */ /* 0x000fc40002800000 */
[----:B------:R-:W-:Y:S02]  /*1bc0*/  SEL R27, R27, RZ, P6 ;  /* 0x000000ff1b1b7207 */ /* 0x000fe40003000000 */
[----:B------:R-:W-:Y:S02]  /*1bd0*/  IADD3 R3, P5, P6, R3, R4, R0 ;  /* 0x0000000403037210 */ /* 0x000fe40007ebe000 */
[----:B------:R-:W-:Y:S02]  /*1be0*/  SEL R0, R18, RZ, P1 ;  /* 0x000000ff12007207 */ /* 0x000fe40000800000 */
[----:B------:R-:W-:Y:S02]  /*1bf0*/  IADD3.X R4, PT, PT, R24, R5, R23, P3, P4 ;  /* 0x0000000518047210 */ /* 0x000fe40001fe8417 */
[----:B------:R-:W-:Y:S02]  /*1c00*/  SEL R2, R17, RZ, P2 ;  /* 0x000000ff11027207 */ /* 0x000fe40001000000 */
[----:B------:R-:W-:-:S02]  /*1c10*/  IADD3 R0, P2, PT, R0, R3, RZ ;  /* 0x0000000300007210 */ /* 0x000fc40007f5e0ff */
[----:B------:R-:W-:Y:S02]  /*1c20*/  SEL R3, R19, RZ, P1 ;  /* 0x000000ff13037207 */ /* 0x000fe40000800000 */
[----:B------:R-:W-:-:S05]  /*1c30*/  IADD3.X R2, PT, PT, R2, R4, R27, P5, P6 ;  /* 0x0000000402027210 */ /* 0x000fca0002fec41b */
[----:B------:R-:W-:Y:S01]  /*1c40*/  IMAD.X R3, R3, 0x1, R2, P2 ;  /* 0x0000000103037824 */ /* 0x000fe200010e0602 */
[----:B------:R-:W-:Y:S06]  /*1c50*/  BRA `(.L_x_15) ;  /* 0x0000001800947947 */ /* 0x000fec0003800000 */
.L_x_1:
[----:B------:R-:W0:Y:S01]  /*1c60*/  S2R R2, SR_TID.X ;  /* 0x0000000000027919 */ /* 0x000e220000002100 */
[----:B------:R-:W1:Y:S01]  /*1c70*/  LDC.64 R4, c[0x0][0x380] ;  /* 0x0000e000ff047b82 */ /* 0x000e620000000a00 */
[----:B0-----:R-:W-:-:S04]  /*1c80*/  VIADD R19, R2, UR9 ;  /* 0x0000000902137c36 */ /* 0x001fc80008000000 */
[----:B-1----:R-:W-:-:S05]  /*1c90*/  IMAD.WIDE.U32 R18, R19, 0x8, R4 ;  /* 0x0000000813127825 */ /* 0x002fca00078e0004 */
[----:B------:R-:W2:Y:S04]  /*1ca0*/  LDG.E.64 R22, desc[UR16][R18.64] ;  /* 0x0000001012167981 */ /* 0x000ea8000c1e1b00 */
[----:B------:R-:W3:Y:S04]  /*1cb0*/  LDG.E.64 R14, desc[UR16][R18.64+0x1000] ;  /* 0x00100010120e7981 */ /* 0x000ee8000c1e1b00 */
[----:B------:R-:W4:Y:S04]  /*1cc0*/  LDG.E.64 R16, desc[UR16][R18.64+0x2000] ;  /* 0x0020001012107981 */ /* 0x000f28000c1e1b00 */
[----:B------:R-:W5:Y:S04]  /*1cd0*/  LDG.E.64 R10, desc[UR16][R18.64+0x3000] ;  /* 0x00300010120a7981 */ /* 0x000f68000c1e1b00 */
[----:B------:R-:W5:Y:S04]  /*1ce0*/  LDG.E.64 R4, desc[UR16][R18.64+0x5000] ;  /* 0x0050001012047981 */ /* 0x000f68000c1e1b00 */
[----:B------:R-:W5:Y:S04]  /*1cf0*/  LDG.E.64 R12, desc[UR16][R18.64+0x4000] ;  /* 0x00400010120c7981 */ /* 0x000f68000c1e1b00 */
[----:B------:R-:W5:Y:S01]  /*1d00*/  LDG.E.64 R6, desc[UR16][R18.64+0x6000] ;  /* 0x0060001012067981 */ /* 0x000f62000c1e1b00 */
[----:B------:R-:W-:-:S02]  /*1d10*/  ISETP.GE.U32.AND P6, PT, R21, UR5, PT ;  /* 0x0000000515007c0c */ /* 0x000fc4000bfc6070 */
[----:B--2---:R-:W-:Y:S02]  /*1d20*/  ISETP.NE.U32.AND P0, PT, R22, RZ, PT ;  /* 0x000000ff1600720c */ /* 0x004fe40003f05070 */
[----:B---3--:R-:W-:Y:S02]  /*1d30*/  ISETP.NE.U32.AND P1, PT, R14, RZ, PT ;  /* 0x000000ff0e00720c */ /* 0x008fe40003f25070 */
[----:B------:R-:W-:Y:S02]  /*1d40*/  ISETP.NE.AND.EX P0, PT, R23, RZ, PT, P0 ;  /* 0x000000ff1700720c */ /* 0x000fe40003f05300 */
[----:B----4-:R-:W-:Y:S02]  /*1d50*/  ISETP.NE.U32.AND P2, PT, R16, RZ, PT ;  /* 0x000000ff1000720c */ /* 0x010fe40003f45070 */
[----:B------:R-:W-:Y:S02]  /*1d60*/  ISETP.NE.AND.EX P1, PT, R15, RZ, PT, P1 ;  /* 0x000000ff0f00720c */ /* 0x000fe40003f25310 */
[----:B------:R-:W-:-:S02]  /*1d70*/  ISETP.NE.AND.EX P2, PT, R17, RZ, PT, P2 ;  /* 0x000000ff1100720c */ /* 0x000fc40003f45320 */
[----:B------:R-:W-:Y:S02]  /*1d80*/  SEL R0, RZ, 0x1, P0 ;  /* 0x00000001ff007807 */ /* 0x000fe40000000000 */
[----:B-----5:R-:W-:Y:S02]  /*1d90*/  ISETP.NE.U32.AND P0, PT, R10, RZ, PT ;  /* 0x000000ff0a00720c */ /* 0x020fe40003f05070 */
[----:B------:R-:W-:Y:S02]  /*1da0*/  SEL R3, RZ, 0x1, P1 ;  /* 0x00000001ff037807 */ /* 0x000fe40000800000 */
[----:B------:R-:W-:Y:S02]  /*1db0*/  SEL R26, RZ, 0x1, P2 ;  /* 0x00000001ff1a7807 */ /* 0x000fe40001000000 */
[----:B------:R-:W-:Y:S02]  /*1dc0*/  ISETP.NE.AND.EX P0, PT, R11, RZ, PT, P0 ;  /* 0x000000ff0b00720c */ /* 0x000fe40003f05300 */
[----:B------:R-:W-:-:S02]  /*1dd0*/  ISETP.NE.U32.AND P4, PT, R4, RZ, PT ;  /* 0x000000ff0400720c */ /* 0x000fc40003f85070 */
[----:B------:R-:W-:Y:S02]  /*1de0*/  IADD3 R26, P2, P3, R26, R3, R0 ;  /* 0x000000031a1a7210 */ /* 0x000fe40007b5e000 */
[----:B------:R-:W-:Y:S02]  /*1df0*/  ISETP.NE.U32.AND P1, PT, R12, RZ, PT ;  /* 0x000000ff0c00720c */ /* 0x000fe40003f25070 */
[----:B------:R-:W-:Y:S02]  /*1e00*/  SEL R0, RZ, 0x1, P0 ;  /* 0x00000001ff007807 */ /* 0x000fe40000000000 */
[----:B------:R-:W-:Y:S02]  /*1e10*/  ISETP.NE.AND.EX P0, PT, R5, RZ, PT, P4 ;  /* 0x000000ff0500720c */ /* 0x000fe40003f05340 */
[----:B------:R-:W-:Y:S02]  /*1e20*/  ISETP.NE.AND.EX P1, PT, R13, RZ, PT, P1 ;  /* 0x000000ff0d00720c */ /* 0x000fe40003f25310 */
[----:B------:R-:W-:-:S02]  /*1e30*/  ISETP.NE.U32.AND P5, PT, R6, RZ, PT ;  /* 0x000000ff0600720c */ /* 0x000fc40003fa5070 */
[----:B------:R-:W-:Y:S02]  /*1e40*/  SEL R4, RZ, 0x1, P0 ;  /* 0x00000001ff047807 */ /* 0x000fe40000000000 */
[----:B------:R-:W-:Y:S02]  /*1e50*/  ISETP.GE.U32.AND.EX P0, PT, R20, UR4, PT, P6 ;  /* 0x0000000414007c0c */ /* 0x000fe4000bf06160 */
[----:B------:R-:W-:Y:S02]  /*1e60*/  SEL R3, RZ, 0x1, P1 ;  /* 0x00000001ff037807 */ /* 0x000fe40000800000 */
[----:B------:R-:W-:Y:S02]  /*1e70*/  ISETP.NE.AND.EX P1, PT, R7, RZ, PT, P5 ;  /* 0x000000ff0700720c */ /* 0x000fe40003f25350 */
[----:B------:R-:W-:Y:S02]  /*1e80*/  IADD3 R26, P4, P5, R3, R26, R0 ;  /* 0x0000001a031a7210 */ /* 0x000fe40007d9e000 */
[----:B------:R-:W-:-:S02]  /*1e90*/  SEL R3, RZ, 0x1, P1 ;  /* 0x00000001ff037807 */ /* 0x000fc40000800000 */
[----:B------:R-:W-:Y:S02]  /*1ea0*/  IADD3.X R0, PT, PT, RZ, RZ, RZ, P2, P3 ;  /* 0x000000ffff007210 */ /* 0x000fe400017e64ff */
[----:B------:R-:W-:Y:S02]  /*1eb0*/  IADD3 R26, P1, P2, R3, R26, R4 ;  /* 0x0000001a031a7210 */ /* 0x000fe40007a3e004 */
[----:B------:R-:W-:-:S04]  /*1ec0*/  IADD3.X R0, PT, PT, RZ, R0, RZ, P4, P5 ;  /* 0x00000000ff007210 */ /* 0x000fc800027ea4ff */
[----:B------:R-:W-:Y:S01]  /*1ed0*/  IADD3.X R0, PT, PT, RZ, R0, RZ, P1, P2 ;  /* 0x00000000ff007210 */ /* 0x000fe20000fe44ff */
[----:B------:R-:W-:Y:S06]  /*1ee0*/  @!P0 BRA `(.L_x_16) ;  /* 0x0000001000c08947 */ /* 0x000fec0003800000 */
[----:B------:R-:W-:Y:S01]  /*1ef0*/  UIADD3 UR7, UP0, UPT, UR5, UR9, URZ ;  /* 0x0000000905077290 */ /* 0x000fe2000ff1e0ff */
[----:B------:R-:W-:Y:S01]  /*1f00*/  IADD3 R5, P2, PT, R8, -0xe00, RZ ;  /* 0xfffff20008057810 */ /* 0x000fe20007f5e0ff */
[----:B------:R-:W0:Y:S01]  /*1f10*/  LDCU.64 UR12, c[0x0][0x380] ;  /* 0x00007000ff0c77ac */ /* 0x000e220008000a00 */
[----:B------:R-:W-:Y:S02]  /*1f20*/  LOP3.LUT R7, RZ, R2, RZ, 0x33, !PT ;  /* 0x00000002ff077212 */ /* 0x000fe400078e33ff */
[----:B------:R-:W-:Y:S01]  /*1f30*/  IADD3.X R3, PT, PT, R9, -0x1, RZ, P2, !PT ;  /* 0xffffffff09037810 */ /* 0x000fe200017fe4ff */
[----:B------:R-:W-:Y:S01]  /*1f40*/  UIADD3.X UR8, UPT, UPT, URZ, UR4, URZ, UP0, !UPT ;  /* 0x00000004ff087290 */ /* 0x000fe200087fe4ff */
[----:B------:R-:W-:Y:S01]  /*1f50*/  ISETP.LT.U32.AND P0, PT, R5, UR7, PT ;  /* 0x0000000705007c0c */ /* 0x000fe2000bf01070 */
[----:B------:R-:W-:Y:S01]  /*1f60*/  UMOV UR6, UR5 ;  /* 0x0000000500067c82 */ /* 0x000fe20008000000 */
[----:B------:R-:W-:Y:S01]  /*1f70*/  IADD3 R10, P1, PT, R2, UR7, RZ ;  /* 0x00000007020a7c10 */ /* 0x000fe2000ff3e0ff */
[----:B------:R-:W-:Y:S01]  /*1f80*/  UMOV UR4, URZ ;  /* 0x000000ff00047c82 */ /* 0x000fe20008000000 */
[----:B------:R-:W-:Y:S01]  /*1f90*/  IADD3 R7, PT, PT, R8, -UR5, R7 ;  /* 0x8000000508077c10 */ /* 0x000fe2000fffe007 */
[----:B------:R-:W-:Y:S01]  /*1fa0*/  IMAD.U32 R4, RZ, RZ, UR8 ;  /* 0x00000008ff047e24 */ /* 0x000fe2000f8e00ff */
[----:B------:R-:W-:Y:S01]  /*1fb0*/  UMOV UR10, UR8 ;  /* 0x00000008000a7c82 */ /* 0x000fe20008000000 */
[----:B------:R-:W-:-:S03]  /*1fc0*/  IMAD.X R11, RZ, RZ, UR8, P1 ;  /* 0x00000008ff0b7e24 */ /* 0x000fc600088e06ff */
[----:B------:R-:W-:Y:S01]  /*1fd0*/  ISETP.GT.U32.AND.EX P0, PT, R4, R3, PT, P0 ;  /* 0x000000030400720c */ /* 0x000fe20003f04100 */
[----:B------:R-:W-:Y:S01]  /*1fe0*/  VIADD R4, R7, -UR9 ;  /* 0x8000000907047c36 */ /* 0x000fe20008000000 */
[----:B------:R-:W-:Y:S01]  /*1ff0*/  UMOV UR9, UR7 ;  /* 0x0000000700097c82 */ /* 0x000fe20008000000 */
[----:B0-----:R-:W-:-:S04]  /*2000*/  LEA R6, P2, R10, UR12, 0x3 ;  /* 0x0000000c0a067c11 */ /* 0x001fc8000f8418ff */
[----:B------:R-:W-:Y:S02]  /*2010*/  IADD3 R6, P1, PT, R6, 0x8000, RZ ;  /* 0x0000800006067810 */ /* 0x000fe40007f3e0ff */
[----:B------:R-:W-:-:S05]  /*2020*/  LEA.HI.X R10, R10, UR13, R11, 0x3, P2 ;  /* 0x0000000d0a0a7c11 */ /* 0x000fca00090f1c0b */
[----:B------:R-:W-:Y:S01]  /*2030*/  IMAD.X R7, RZ, RZ, R10, P1 ;  /* 0x000000ffff077224 */ /* 0x000fe200008e060a */
[----:B------:R-:W-:Y:S06]  /*2040*/  @P0 BRA `(.L_x_17) ;  /* 0x0000000400080947 */ /* 0x000fec0003800000 */
[----:B------:R-:W0:Y:S01]  /*2050*/  LDC.64 R8, c[0x0][0x3c0] ;  /* 0x0000f000ff087b82 */ /* 0x000e220000000a00 */
[----:B------:R-:W1:Y:S01]  /*2060*/  LDCU UR11, c[0x0][0x3c8] ;  /* 0x00007900ff0b77ac */ /* 0x000e620008000800 */
[----:B------:R-:W2:Y:S01]  /*2070*/  LDCU.64 UR12, c[0x0][0x380] ;  /* 0x00007000ff0c77ac */ /* 0x000ea20008000a00 */
[----:B------:R-:W-:Y:S01]  /*2080*/  NOP ;  /* 0x0000000000007918 */ /* 0x000fe20000000000 */
.L_x_18:
[----:B------:R-:W-:-:S05]  /*2090*/  IADD3 R10, P0, PT, R2, UR7, RZ ;  /* 0x00000007020a7c10 */ /* 0x000fca000ff1e0ff */
[----:B------:R-:W-:Y:S01]  /*20a0*/  IMAD.X R11, RZ, RZ, UR8, P0 ;  /* 0x00000008ff0b7e24 */ /* 0x000fe200080e06ff */
[----:B--2---:R-:W-:-:S04]  /*20b0*/  LEA R24, P0, R10, UR12, 0x3 ;  /* 0x0000000c0a187c11 */ /* 0x004fc8000f8018ff */
[----:B------:R-:W-:-:S05]  /*20c0*/  LEA.HI.X R25, R10, UR13, R11, 0x3, P0 ;  /* 0x0000000d0a197c11 */ /* 0x000fca00080f1c0b */
[----:B------:R-:W2:Y:S04]  /*20d0*/  LDG.E.64 R22, desc[UR16][R24.64] ;  /* 0x0000001018167981 */ /* 0x000ea8000c1e1b00 */
[----:B------:R-:W3:Y:S04]  /*20e0*/  LDG.E.64 R10, desc[UR16][R24.64+0x1000] ;  /* 0x00100010180a7981 */ /* 0x000ee8000c1e1b00 */
[----:B------:R-:W4:Y:S04]  /*20f0*/  LDG.E.64 R12, desc[UR16][R24.64+0x2000] ;  /* 0x00200010180c7981 */ /* 0x000f28000c1e1b00 */
[----:B------:R-:W5:Y:S04]  /*2100*/  LDG.E.64 R14, desc[UR16][R24.64+0x3000] ;  /* 0x00300010180e7981 */ /* 0x000f68000c1e1b00 */
[----:B------:R-:W5:Y:S04]  /*2110*/  LDG.E.64 R16, desc[UR16][R24.64+0x4000] ;  /* 0x0040001018107981 */ /* 0x000f68000c1e1b00 */
[----:B------:R-:W5:Y:S04]  /*2120*/  LDG.E.64 R18, desc[UR16][R24.64+0x5000] ;  /* 0x0050001018127981 */ /* 0x000f68000c1e1b00 */
[----:B------:R-:W5:Y:S01]  /*2130*/  LDG.E.64 R20, desc[UR16][R24.64+0x6000] ;  /* 0x0060001018147981 */ /* 0x000f62000c1e1b00 */
[----:B-1----:R-:W-:-:S04]  /*2140*/  UIMAD UR14, UR11, 0xe00, URZ ;  /* 0x00000e000b0e78a4 */ /* 0x002fc8000f8e02ff */
[----:B------:R-:W-:Y:S02]  /*2150*/  USHF.R.S32.HI UR15, URZ, 0x1f, UR14 ;  /* 0x0000001fff0f7899 */ /* 0x000fe4000801140e */
[----:B------:R-:W-:-:S04]  /*2160*/  UIADD3 UR5, UP0, UPT, UR14, UR9, URZ ;  /* 0x000000090e057290 */ /* 0x000fc8000ff1e0ff */
[----:B------:R-:W-:Y:S01]  /*2170*/  UIADD3.X UR6, UPT, UPT, UR15, UR10, URZ, UP0, !UPT ;  /* 0x0000000a0f067290 */ /* 0x000fe200087fe4ff */
[----:B--2---:R-:W-:Y:S02]  /*2180*/  ISETP.NE.U32.AND P1, PT, R22, RZ, PT ;  /* 0x000000ff1600720c */ /* 0x004fe40003f25070 */
[----:B0-----:R-:W-:Y:S02]  /*2190*/  IADD3 R22, P4, PT, R8, -UR7, RZ ;  /* 0x8000000708167c10 */ /* 0x001fe4000ff9e0ff */
[----:B---3--:R-:W-:Y:S02]  /*21a0*/  ISETP.NE.U32.AND P3, PT, R10, RZ, PT ;  /* 0x000000ff0a00720c */ /* 0x008fe40003f65070 */
[----:B------:R-:W-:Y:S02]  /*21b0*/  ISETP.NE.AND.EX P1, PT, R23, RZ, PT, P1 ;  /* 0x000000ff1700720c */ /* 0x000fe40003f25310 */
[----:B------:R-:W-:Y:S02]  /*21c0*/  ISETP.NE.AND.EX P3, PT, R11, RZ, PT, P3 ;  /* 0x000000ff0b00720c */ /* 0x000fe40003f65330 */
[----:B----4-:R-:W-:-:S02]  /*21d0*/  ISETP.NE.U32.AND P5, PT, R12, RZ, PT ;  /* 0x000000ff0c00720c */ /* 0x010fc40003fa5070 */
[----:B-----5:R-:W-:Y:S02]  /*21e0*/  ISETP.NE.U32.AND P2, PT, R14, RZ, PT ;  /* 0x000000ff0e00720c */ /* 0x020fe40003f45070 */
[----:B------:R-:W-:Y:S02]  /*21f0*/  SEL R10, RZ, 0x1, P1 ;  /* 0x00000001ff0a7807 */ /* 0x000fe40000800000 */
[----:B------:R-:W-:Y:S02]  /*2200*/  SEL R11, RZ, 0x1, P3 ;  /* 0x00000001ff0b7807 */ /* 0x000fe40001800000 */
[----:B------:R-:W-:Y:S02]  /*2210*/  ISETP.NE.AND.EX P5, PT, R13, RZ, PT, P5 ;  /* 0x000000ff0d00720c */ /* 0x000fe40003fa5350 */
[----:B------:R-:W-:Y:S02]  /*2220*/  ISETP.NE.U32.AND P1, PT, R16, RZ, PT ;  /* 0x000000ff1000720c */ /* 0x000fe40003f25070 */
[----:B------:R-:W-:-:S02]  /*2230*/  ISETP.NE.U32.AND P3, PT, R18, RZ, PT ;  /* 0x000000ff1200720c */ /* 0x000fc40003f65070 */
[----:B------:R-:W-:Y:S02]  /*2240*/  ISETP.NE.AND.EX P2, PT, R15, RZ, PT, P2 ;  /* 0x000000ff0f00720c */ /* 0x000fe40003f45320 */
[----:B------:R-:W-:Y:S02]  /*2250*/  SEL R12, RZ, 0x1, P5 ;  /* 0x00000001ff0c7807 */ /* 0x000fe40002800000 */
[----:B------:R-:W-:Y:S02]  /*2260*/  ISETP.NE.AND.EX P1, PT, R17, RZ, PT, P1 ;  /* 0x000000ff1100720c */ /* 0x000fe40003f25310 */
[----:B------:R-:W-:Y:S02]  /*2270*/  ISETP.NE.AND.EX P3, PT, R19, RZ, PT, P3 ;  /* 0x000000ff1300720c */ /* 0x000fe40003f65330 */
[----:B------:R-:W-:Y:S02]  /*2280*/  IADD3 R26, P6, P5, R11, R26, R10 ;  /* 0x0000001a0b1a7210 */ /* 0x000fe40007dde00a */
[----:B------:R-:W-:-:S02]  /*2290*/  SEL R13, RZ, 0x1, P2 ;  /* 0x00000001ff0d7807 */ /* 0x000fc40001000000 */
[----:B------:R-:W-:Y:S02]  /*22a0*/  SEL R10, RZ, 0x1, P1 ;  /* 0x00000001ff0a7807 */ /* 0x000fe40000800000 */
[----:B------:R-:W-:Y:S02]  /*22b0*/  SEL R11, RZ, 0x1, P3 ;  /* 0x00000001ff0b7807 */ /* 0x000fe40001800000 */
[----:B------:R-:W-:Y:S02]  /*22c0*/  IADD3 R26, P1, P3, R13, R26, R12 ;  /* 0x0000001a0d1a7210 */ /* 0x000fe40007b3e00c */
[----:B------:R-:W-:Y:S02]  /*22d0*/  IADD3.X R0, PT, PT, RZ, R0, RZ, P6, P5 ;  /* 0x00000000ff007210 */ /* 0x000fe400037ea4ff */
[----:B------:R-:W-:Y:S02]  /*22e0*/  IADD3 R26, P6, P5, R11, R26, R10 ;  /* 0x0000001a0b1a7210 */ /* 0x000fe40007dde00a */
[----:B------:R-:W-:-:S02]  /*22f0*/  ISETP.GE.U32.AND P0, PT, R22, UR14, PT ;  /* 0x0000000e16007c0c */ /* 0x000fc4000bf06070 */
[----:B------:R-:W-:Y:S02]  /*2300*/  IADD3.X R10, PT, PT, R9, ~UR8, RZ, P4, !PT ;  /* 0x80000008090a7c10 */ /* 0x000fe4000a7fe4ff */
[----:B------:R-:W-:Y:S02]  /*2310*/  ISETP.NE.U32.AND P2, PT, R20, RZ, PT ;  /* 0x000000ff1400720c */ /* 0x000fe40003f45070 */
[----:B------:R-:W-:Y:S02]  /*2320*/  ISETP.GE.U32.AND.EX P0, PT, R10, UR15, PT, P0 ;  /* 0x0000000f0a007c0c */ /* 0x000fe4000bf06100 */
[----:B------:R-:W-:Y:S02]  /*2330*/  ISETP.NE.AND.EX P2, PT, R21, RZ, PT, P2 ;  /* 0x000000ff1500720c */ /* 0x000fe40003f45320 */
[----:B------:R-:W-:Y:S02]  /*2340*/  IADD3.X R0, PT, PT, RZ, R0, RZ, P1, P3 ;  /* 0x00000000ff007210 */ /* 0x000fe40000fe64ff */
[----:B------:R-:W-:-:S02]  /*2350*/  SEL R11, RZ, 0x1, P2 ;  /* 0x00000001ff0b7807 */ /* 0x000fc40001000000 */
[----:B------:R-:W-:Y:S02]  /*2360*/  IADD3.X R0, PT, PT, RZ, R0, RZ, P6, P5 ;  /* 0x00000000ff007210 */ /* 0x000fe400037ea4ff */
[----:B------:R-:W-:-:S05]  /*2370*/  IADD3 R26, P1, PT, R26, R11, RZ ;  /* 0x0000000b1a1a7210 */ /* 0x000fca0007f3e0ff */
[----:B------:R-:W-:Y:S01]  /*2380*/  IMAD.X R0, RZ, RZ, R0, P1 ;  /* 0x000000ffff007224 */ /* 0x000fe200008e0600 */
[----:B------:R-:W-:Y:S07]  /*2390*/  @!P0 BRA `(.L_x_16) ;  /* 0x0000000c00948947 */ /* 0x000fee0003800000 */
[----:B------:R-:W-:Y:S02]  /*23a0*/  UIADD3 UR7, UP0, UPT, UR14, UR7, URZ ;  /* 0x000000070e077290 */ /* 0x000fe4000ff1e0ff */
[----:B------:R-:W-:Y:S01]  /*23b0*/  IMAD.U32 R11, RZ, RZ, UR14 ;  /* 0x0000000eff0b7e24 */ /* 0x000fe2000f8e00ff */
[----:B------:R-:W-:Y:S01]  /*23c0*/  UIADD3 UR4, UPT, UPT, UR4, 0x1, URZ ;  /* 0x0000000104047890 */ /* 0x000fe2000fffe0ff */
[----:B------:R-:W-:Y:S01]  /*23d0*/  VIADD R4, R4, -UR14 ;  /* 0x8000000e04047c36 */ /* 0x000fe20008000000 */
[----:B------:R-:W-:Y:S01]  /*23e0*/  UIADD3.X UR8, UPT, UPT, UR15, UR8, URZ, UP0, !UPT ;  /* 0x000000080f087290 */ /* 0x000fe200087fe4ff */
[----:B------:R-:W-:Y:S01]  /*23f0*/  IMAD.WIDE R6, R11, 0x8, R6 ;  /* 0x000000080b067825 */ /* 0x000fe200078e0206 */
[----:B------:R-:W-:Y:S01]  /*2400*/  ISETP.LT.U32.AND P0, PT, R5, UR7, PT ;  /* 0x0000000705007c0c */ /* 0x000fe2000bf01070 */
[----:B------:R-:W-:Y:S01]  /*2410*/  UMOV UR9, UR5 ;  /* 0x0000000500097c82 */ /* 0x000fe20008000000 */
[----:B------:R-:W-:Y:S02]  /*2420*/  UMOV UR10, UR6 ;  /* 0x00000006000a7c82 */ /* 0x000fe40008000000 */
[----:B------:R-:W-:-:S05]  /*2430*/  IMAD.U32 R10, RZ, RZ, UR8 ;  /* 0x00000008ff0a7e24 */ /* 0x000fca000f8e00ff */
[----:B------:R-:W-:-:S13]  /*2440*/  ISETP.GT.U32.AND.EX P0, PT, R10, R3, PT, P0 ;  /* 0x000000030a00720c */ /* 0x000fda0003f04100 */
[----:B------:R-:W-:Y:S05]  /*2450*/  @!P0 BRA `(.L_x_18) ;  /* 0xfffffffc000c8947 */ /* 0x000fea000383ffff */
[----:B------:R-:W-:-:S05]  /*2460*/  UMOV UR6, UR14 ;  /* 0x0000000e00067c82 */ /* 0x000fca0008000000 */
.L_x_17:
[C---:B------:R-:W-:Y:S01]  /*2470*/  VIADD R3, R8.reuse, -UR7 ;  /* 0x8000000708037c36 */ /* 0x040fe20008000000 */
[----:B------:R-:W-:Y:S01]  /*2480*/  ISETP.LE.U32.AND P1, PT, R8, UR7, PT ;  /* 0x0000000708007c0c */ /* 0x000fe2000bf23070 */
[----:B------:R-:W-:Y:S01]  /*2490*/  IMAD.U32 R10, RZ, RZ, UR8 ;  /* 0x00000008ff0a7e24 */ /* 0x000fe2000f8e00ff */
[----:B------:R-:W-:Y:S02]  /*24a0*/  BSSY.RECONVERGENT B1, `(.L_x_16) ;  /* 0x00000d4000017945 */ /* 0x000fe40003800200 */
[----:B------:R-:W-:-:S04]  /*24b0*/  ISETP.GE.AND P0, PT, R2, R3, PT ;  /* 0x000000030200720c */ /* 0x000fc80003f06270 */
[----:B------:R-:W-:-:S13]  /*24c0*/  ISETP.GE.U32.OR.EX P0, PT, R10, R9, P0, P1 ;  /* 0x000000090a00720c */ /* 0x000fda0000706510 */
[----:B------:R-:W-:Y:S05]  /*24d0*/  @P0 BRA `(.L_x_19) ;  /* 0x0000000c00400947 */ /* 0x000fea0003800000 */
[----:B------:R-:W-:Y:S01]  /*24e0*/  UIMAD UR5, UR18, 0xe00, URZ ;  /* 0x00000e00120578a4 */ /* 0x000fe2000f8e02ff */
[----:B------:R-:W-:Y:S01]  /*24f0*/  LOP3.LUT R3, RZ, R2, RZ, 0x33, !PT ;  /* 0x00000002ff037212 */ /* 0x000fe200078e33ff */
[----:B------:R-:W-:Y:S01]  /*2500*/  UIMAD UR14, UR4, UR11, URZ ;  /* 0x0000000b040e72a4 */ /* 0x000fe2000f8e02ff */
[----:B------:R-:W-:Y:S01]  /*2510*/  BSSY.RECONVERGENT B2, `(.L_x_20) ;  /* 0x0000065000027945 */ /* 0x000fe20003800200 */
[----:B------:R-:W-:-:S04]  /*2520*/  UIADD3 UR5, UPT, UPT, UR5, UR6, URZ ;  /* 0x0000000605057290 */ /* 0x000fc8000fffe0ff */
[----:B------:R-:W-:Y:S02]  /*2530*/  IMAD.U32 R5, RZ, RZ, UR14 ;  /* 0x0000000eff057e24 */ /* 0x000fe4000f8e00ff */
[----:B------:R-:W-:-:S05]  /*2540*/  IADD3 R8, PT, PT, R8, -UR5, R3 ;  /* 0x8000000508087c10 */ /* 0x000fca000fffe003 */
[----:B------:R-:W-:Y:S02]  /*2550*/  IMAD R8, R5, -0xe00, R8 ;  /* 0xfffff20005087824 */ /* 0x000fe400078e0208 */
[----:B------:R-:W-:-:S03]  /*2560*/  IMAD.MOV.U32 R5, RZ, RZ, R2 ;  /* 0x000000ffff057224 */ /* 0x000fc600078e0002 */
[C---:B------:R-:W-:Y:S02]  /*2570*/  ISETP.GE.U32.AND P0, PT, R8.reuse, 0x1e00, PT ;  /* 0x00001e000800780c */ /* 0x040fe40003f06070 */
[----:B------:R-:W-:-:S04]  /*2580*/  LEA.HI R24, R8, 0x1, RZ, 0x17 ;  /* 0x0000000108187811 */ /* 0x000fc800078fb8ff */
[----:B------:R-:W-:-:S04]  /*2590*/  LOP3.LUT R25, R24, 0xf, RZ, 0xc0, !PT ;  /* 0x0000000f18197812 */ /* 0x000fc800078ec0ff */
[----:B------:R-:W-:-:S03]  /*25a0*/  ISETP.NE.AND P6, PT, R25, RZ, PT ;  /* 0x000000ff1900720c */ /* 0x000fc60003fc5270 */
[----:B------:R-:W-:Y:S10]  /*25b0*/  @!P0 BRA `(.L_x_21) ;  /* 0x0000000400688947 */ /* 0x000ff40003800000 */
[----:B------:R-:W-:Y:S01]  /*25c0*/  LEA.HI R3, R4, 0x1, RZ, 0x17 ;  /* 0x0000000104037811 */ /* 0x000fe200078fb8ff */
[----:B------:R-:W-:-:S03]  /*25d0*/  IMAD.MOV.U32 R5, RZ, RZ, R2 ;  /* 0x000000ffff057224 */ /* 0x000fc600078e0002 */
[----:B------:R-:W-:-:S05]  /*25e0*/  LOP3.LUT R3, R3, 0xfffff0, RZ, 0xc0, !PT ;  /* 0x00fffff003037812 */ /* 0x000fca00078ec0ff */
[----:B------:R-:W-:-:S07]  /*25f0*/  IMAD.MOV R3, RZ, RZ, -R3 ;  /* 0x000000ffff037224 */ /* 0x000fce00078e0a03 */
.L_x_22:
        /* <DEDUP_REMOVED lines=86> */
.L_x_21:
[----:B------:R-:W-:Y:S05]  /*2b60*/  BSYNC.RECONVERGENT B2 ;  /* 0x0000000000027941 */ /* 0x000fea0003800200 */
.L_x_20:
[----:B------:R-:W-:Y:S05]  /*2b70*/  @!P6 BRA `(.L_x_19) ;  /* 0x000000040098e947 */ /* 0x000fea0003800000 */
[----:B------:R-:W-:Y:S01]  /*2b80*/  ISETP.GE.U32.AND P0, PT, R25, 0x8, PT ;  /* 0x000000081900780c */ /* 0x000fe20003f06070 */
[----:B------:R-:W-:Y:S01]  /*2b90*/  BSSY.RECONVERGENT B2, `(.L_x_23) ;  /* 0x0000031000027945 */ /* 0x000fe20003800200 */
[----:B------:R-:W-:-:S04]  /*2ba0*/  LOP3.LUT R27, R24, 0x7, RZ, 0xc0, !PT ;  /* 0x00000007181b7812 */ /* 0x000fc800078ec0ff */
[----:B------:R-:W-:-:S07]  /*2bb0*/  ISETP.NE.AND P4, PT, R27, RZ, PT ;  /* 0x000000ff1b00720c */ /* 0x000fce0003f85270 */
[----:B------:R-:W-:Y:S06]  /*2bc0*/  @!P0 BRA `(.L_x_24) ;  /* 0x0000000000b48947 */ /* 0x000fec0003800000 */
[----:B------:R-:W-:-:S05]  /*2bd0*/  IADD3 R3, P0, PT, R5, UR7, RZ ;  /* 0x0000000705037c10 */ /* 0x000fca000ff1e0ff */
[----:B------:R-:W-:Y:S01]  /*2be0*/  IMAD.X R6, RZ, RZ, UR8, P0 ;  /* 0x00000008ff067e24 */ /* 0x000fe200080e06ff */
[----:B------:R-:W-:-:S04]  /*2bf0*/  LEA R18, P0, R3, UR12, 0x3 ;  /* 0x0000000c03127c11 */ /* 0x000fc8000f8018ff */
        /* <DEDUP_REMOVED lines=15> */
[----:B-----5:R-:W-:Y:S02]  /*2cf0*/  ISETP.NE.U32.AND P2, PT, R14, RZ, PT ;  /* 0x000000ff0e00720c */ /* 0x020fe40003f45070 */
[----:B------:R-:W-:-:S02]  /*2d00*/  SEL R16, RZ, 0x1, P0 ;  /* 0x00000001ff107807 */ /* 0x000fc40000000000 */
[----:B------:R-:W-:Y:S02]  /*2d10*/  SEL R3, RZ, 0x1, P1 ;  /* 0x00000001ff037807 */ /* 0x000fe40000800000 */
[----:B------:R-:W-:Y:S02]  /*2d20*/  ISETP.NE.U32.AND P0, PT, R12, RZ, PT ;  /* 0x000000ff0c00720c */ /* 0x000fe40003f05070 */
[----:B------:R-:W-:Y:S02]  /*2d30*/  ISETP.NE.U32.AND P1, PT, R10, RZ, PT ;  /* 0x000000ff0a00720c */ /* 0x000fe40003f25070 */
[----:B------:R-:W-:Y:S02]  /*2d40*/  ISETP.NE.AND.EX P3, PT, R7, RZ, PT, P3 ;  /* 0x000000ff0700720c */ /* 0x000fe40003f65330 */
[----:B------:R-:W-:Y:S02]  /*2d50*/  ISETP.NE.AND.EX P2, PT, R15, RZ, PT, P2 ;  /* 0x000000ff0f00720c */ /* 0x000fe40003f45320 */
[----:B------:R-:W-:-:S02]  /*2d60*/  ISETP.NE.AND.EX P0, PT, R13, RZ, PT, P0 ;  /* 0x000000ff0d00720c */ /* 0x000fc40003f05300 */
[----:B------:R-:W-:Y:S02]  /*2d70*/  ISETP.NE.AND.EX P1, PT, R11, RZ, PT, P1 ;  /* 0x000000ff0b00720c */ /* 0x000fe40003f25310 */
[----:B------:R-:W-:Y:S02]  /*2d80*/  IADD3 R26, P6, P5, R3, R26, R16 ;  /* 0x0000001a031a7210 */ /* 0x000fe40007dde010 */
[----:B------:R-:W-:Y:S02]  /*2d90*/  SEL R10, RZ, 0x1, P3 ;  /* 0x00000001ff0a7807 */ /* 0x000fe40001800000 */
[----:B------:R-:W-:Y:S02]  /*2da0*/  SEL R7, RZ, 0x1, P2 ;  /* 0x00000001ff077807 */ /* 0x000fe40001000000 */
[----:B------:R-:W-:Y:S02]  /*2db0*/  ISETP.NE.U32.AND P3, PT, R8, RZ, PT ;  /* 0x000000ff0800720c */ /* 0x000fe40003f65070 */
        /* <DEDUP_REMOVED lines=14> */
.L_x_24:
[----:B------:R-:W-:Y:S05]  /*2ea0*/  BSYNC.RECONVERGENT B2 ;  /* 0x0000000000027941 */ /* 0x000fea0003800200 */
.L_x_23:
[----:B------:R-:W-:Y:S05]  /*2eb0*/  @!P4 BRA `(.L_x_19) ;  /* 0x0000000000c8c947 */ /* 0x000fea0003800000 */
[----:B------:R-:W-:Y:S01]  /*2ec0*/  ISETP.GE.U32.AND P0, PT, R27, 0x4, PT ;  /* 0x000000041b00780c */ /* 0x000fe20003f06070 */
[----:B------:R-:W-:Y:S01]  /*2ed0*/  BSSY.RECONVERGENT B2, `(.L_x_25) ;  /* 0x000001c000027945 */ /* 0x000fe20003800200 */
[----:B------:R-:W-:-:S11]  /*2ee0*/  LOP3.LUT P4, RZ, R24, 0x3, RZ, 0xc0, !PT ;  /* 0x0000000318ff7812 */ /* 0x000fd6000788c0ff */
[----:B------:R-:W-:Y:S05]  /*2ef0*/  @!P0 BRA `(.L_x_26) ;  /* 0x0000000000648947 */ /* 0x000fea0003800000 */
[----:B------:R-:W-:-:S05]  /*2f00*/  IADD3 R3, P0, PT, R5, UR7, RZ ;  /* 0x0000000705037c10 */ /* 0x000fca000ff1e0ff */
[----:B------:R-:W-:Y:S01]  /*2f10*/  IMAD.X R8, RZ, RZ, UR8, P0 ;  /* 0x00000008ff087e24 */ /* 0x000fe200080e06ff */
[----:B------:R-:W-:-:S04]  /*2f20*/  LEA R6, P0, R3, UR12, 0x3 ;  /* 0x0000000c03067c11 */ /* 0x000fc8000f8018ff */
        /* <DEDUP_REMOVED lines=22> */
.L_x_26:
[----:B------:R-:W-:Y:S05]  /*3090*/  BSYNC.RECONVERGENT B2 ;  /* 0x0000000000027941 */ /* 0x000fea0003800200 */
.L_x_25:
[----:B------:R-:W-:Y:S05]  /*30a0*/  @!P4 BRA `(.L_x_19) ;  /* 0x00000000004cc947 */ /* 0x000fea0003800000 */
[----:B------:R-:W-:Y:S02]  /*30b0*/  LOP3.LUT R3, R4, 0xffff, RZ, 0xc0, !PT ;  /* 0x0000ffff04037812 */ /* 0x000fe400078ec0ff */
[----:B------:R-:W-:Y:S02]  /*30c0*/  IADD3 R5, P0, PT, R5, UR9, RZ ;  /* 0x0000000905057c10 */ /* 0x000fe4000ff1e0ff */
[----:B------:R-:W-:Y:S02]  /*30d0*/  LEA.HI R3, R3, 0x1, RZ, 0x17 ;  /* 0x0000000103037811 */ /* 0x000fe400078fb8ff */
[----:B------:R-:W-:Y:S01]  /*30e0*/  LEA R4, P1, R5, UR12, 0x3 ;  /* 0x0000000c05047c11 */ /* 0x000fe2000f8218ff */
[----:B------:R-:W-:Y:S01]  /*30f0*/  IMAD.X R6, RZ, RZ, UR10, P0 ;  /* 0x0000000aff067e24 */ /* 0x000fe200080e06ff */
[----:B------:R-:W-:-:S04]  /*3100*/  LOP3.LUT R3, R3, 0x3, RZ, 0xc0, !PT ;  /* 0x0000000303037812 */ /* 0x000fc800078ec0ff */
[----:B------:R-:W-:Y:S01]  /*3110*/  LEA.HI.X R5, R5, UR13, R6, 0x3, P1 ;  /* 0x0000000d05057c11 */ /* 0x000fe200088f1c06 */
[----:B------:R-:W-:-:S07]  /*3120*/  IMAD.MOV R3, RZ, RZ, -R3 ;  /* 0x000000ffff037224 */ /* 0x000fce00078e0a03 */
.L_x_27:
[----:B------:R0:W2:Y:S01]  /*3130*/  LDG.E.64 R6, desc[UR16][R4.64] ;  /* 0x0000001004067981 */ /* 0x0000a2000c1e1b00 */
[----:B------:R-:W-:Y:S01]  /*3140*/  VIADD R3, R3, 0x1 ;  /* 0x0000000103037836 */ /* 0x000fe20000000000 */
[----:B0-----:R-:W-:-:S05]  /*3150*/  IADD3 R4, P2, PT, R4, 0x1000, RZ ;  /* 0x0000100004047810 */ /* 0x001fca0007f5e0ff */
[----:B------:R-:W-:Y:S01]  /*3160*/  IMAD.X R5, RZ, RZ, R5, P2 ;  /* 0x000000ffff057224 */ /* 0x000fe200010e0605 */
[----:B--2---:R-:W-:-:S04]  /*3170*/  ISETP.NE.U32.AND P0, PT, R6, RZ, PT ;  /* 0x000000ff0600720c */ /* 0x004fc80003f05070 */
[----:B------:R-:W-:-:S04]  /*3180*/  ISETP.NE.AND.EX P0, PT, R7, RZ, PT, P0 ;  /* 0x000000ff0700720c */ /* 0x000fc80003f05300 */
[----:B------:R-:W-:Y:S02]  /*3190*/  SEL R7, RZ, 0x1, P0 ;  /* 0x00000001ff077807 */ /* 0x000fe40000000000 */
[----:B------:R-:W-:Y:S02]  /*31a0*/  ISETP.NE.AND P0, PT, R3, RZ, PT ;  /* 0x000000ff0300720c */ /* 0x000fe40003f05270 */
[----:B------:R-:W-:-:S05]  /*31b0*/  IADD3 R26, P1, PT, R26, R7, RZ ;  /* 0x000000071a1a7210 */ /* 0x000fca0007f3e0ff */
[----:B------:R-:W-:-:S06]  /*31c0*/  IMAD.X R0, RZ, RZ, R0, P1 ;  /* 0x000000ffff007224 */ /* 0x000fcc00008e0600 */
[----:B------:R-:W-:Y:S05]  /*31d0*/  @P0 BRA `(.L_x_27) ;  /* 0xfffffffc00d40947 */ /* 0x000fea000383ffff */
.L_x_19:
[----:B------:R-:W-:Y:S05]  /*31e0*/  BSYNC.RECONVERGENT B1 ;  /* 0x0000000000017941 */ /* 0x000fea0003800200 */
.L_x_16:
[----:B------:R-:W0:Y:S01]  /*31f0*/  S2R R8, SR_LANEID ;  /* 0x0000000000087919 */ /* 0x000e220000000000 */
[----:B------:R-:W1:Y:S04]  /*3200*/  SHFL.DOWN PT, R3, R26, 0x1, 0x1f ;  /* 0x08201f001a037f89 */ /* 0x000e6800000e0000 */
[----:B------:R-:W2:Y:S01]  /*3210*/  SHFL.DOWN PT, R4, R0, 0x1, 0x1f ;  /* 0x08201f0000047f89 */ /* 0x000ea200000e0000 */
[C---:B0-----:R-:W-:Y:S02]  /*3220*/  ISETP.GT.AND P0, PT, R8.reuse, 0x1e, PT ;  /* 0x0000001e0800780c */ /* 0x041fe40003f04270 */
[----:B------:R-:W-:Y:S02]  /*3230*/  ISETP.GT.AND P1, PT, R8, 0x1d, PT ;  /* 0x0000001d0800780c */ /* 0x000fe40003f24270 */
[----:B-1----:R-:W-:-:S02]  /*3240*/  SEL R3, R3, RZ, !P0 ;  /* 0x000000ff03037207 */ /* 0x002fc40004000000 */
[----:B--2---:R-:W-:Y:S02]  /*3250*/  SEL R9, R4, RZ, !P0 ;  /* 0x000000ff04097207 */ /* 0x004fe40004000000 */
[----:B------:R-:W-:Y:S02]  /*3260*/  IADD3 R6, P0, PT, R26, R3, RZ ;  /* 0x000000031a067210 */ /* 0x000fe40007f1e0ff */
[----:B------:R-:W-:-:S03]  /*3270*/  ISETP.NE.AND P2, PT, R8, RZ, PT ;  /* 0x000000ff0800720c */ /* 0x000fc60003f45270 */
[----:B------:R-:W-:Y:S01]  /*3280*/  IMAD.X R9, R0, 0x1, R9, P0 ;  /* 0x0000000100097824 */ /* 0x000fe200000e0609 */
[----:B------:R-:W0:Y:S04]  /*3290*/  SHFL.DOWN PT, R3, R6, 0x2, 0x1f ;  /* 0x08401f0006037f89 */ /* 0x000e2800000e0000 */
[----:B------:R-:W1:Y:S05]  /*32a0*/  SHFL.DOWN PT, R4, R9, 0x2, 0x1f ;  /* 0x08401f0009047f89 */ /* 0x000e6a00000e0000 */
[----:B------:R-:W2:Y:S01]  /*32b0*/  @!P2 S2R R10, SR_CgaCtaId ;  /* 0x00000000000aa919 */ /* 0x000ea20000008800 */
        /* <DEDUP_REMOVED lines=12> */
[----:B------:R-:W-:-:S05]  /*3380*/  IMAD.X R6, R3, 0x1, R4, P0 ;  /* 0x0000000103067824 */ /* 0x000fca00000e0604 */
[----:B------:R-:W1:Y:S01]  /*3390*/  SHFL.DOWN PT, R3, R6, 0x8, 0x1f ;  /* 0x09001f0006037f89 */ /* 0x000e6200000e0000 */
[----:B0-----:R-:W-:-:S04]  /*33a0*/  SEL R0, R0, RZ, !P1 ;  /* 0x000000ff00007207 */ /* 0x001fc80004800000 */
[----:B------:R-:W-:Y:S02]  /*33b0*/  IADD3 R5, P0, PT, R0, R7, RZ ;  /* 0x0000000700057210 */ /* 0x000fe40007f1e0ff */
[----:B------:R-:W-:Y:S02]  /*33c0*/  @!P2 MOV R7, 0x400 ;  /* 0x000004000007a802 */ /* 0x000fe40000000f00 */
[----:B-1----:R-:W-:Y:S01]  /*33d0*/  SEL R3, R3, RZ, !P1 ;  /* 0x000000ff03037207 */ /* 0x002fe20004800000 */
[----:B------:R-:W0:Y:S01]  /*33e0*/  SHFL.DOWN PT, R0, R5, 0x10, 0x1f ;  /* 0x0a001f0005007f89 */ /* 0x000e2200000e0000 */
[----:B------:R-:W-:Y:S02]  /*33f0*/  ISETP.GT.AND P1, PT, R8, 0xf, PT ;  /* 0x0000000f0800780c */ /* 0x000fe40003f24270 */
[----:B--2---:R-:W-:Y:S01]  /*3400*/  @!P2 LEA R7, R10, R7, 0x18 ;  /* 0x000000070a07a211 */ /* 0x004fe200078ec0ff */
[----:B------:R-:W-:Y:S01]  /*3410*/  IMAD.X R4, R3, 0x1, R6, P0 ;  /* 0x0000000103047824 */ /* 0x000fe200000e0606 */
[----:B------:R-:W-:-:S04]  /*3420*/  @!P2 SHF.R.U32.HI R6, RZ, 0x2, R2 ;  /* 0x00000002ff06a819 */ /* 0x000fc80000011602 */
[----:B------:R-:W1:Y:S01]  /*3430*/  SHFL.DOWN PT, R3, R4, 0x10, 0x1f ;  /* 0x0a001f0004037f89 */ /* 0x000e6200000e0000 */
[----:B------:R-:W-:-:S05]  /*3440*/  @!P2 LOP3.LUT R6, R6, 0xf8, RZ, 0xc0, !PT ;  /* 0x000000f80606a812 */ /* 0x000fca00078ec0ff */
[----:B------:R-:W-:Y:S01]  /*3450*/  @!P2 IMAD.IADD R7, R6, 0x1, R7 ;  /* 0x000000010607a824 */ /* 0x000fe200078e0207 */
[----:B0-----:R-:W-:-:S04]  /*3460*/  SEL R0, R0, RZ, !P1 ;  /* 0x000000ff00007207 */ /* 0x001fc80004800000 */
[----:B------:R-:W-:Y:S02]  /*3470*/  IADD3 R0, P0, PT, R0, R5, RZ ;  /* 0x0000000500007210 */ /* 0x000fe40007f1e0ff */
[----:B-1----:R-:W-:-:S05]  /*3480*/  SEL R3, R3, RZ, !P1 ;  /* 0x000000ff03037207 */ /* 0x002fca0004800000 */
[----:B------:R-:W-:Y:S01]  /*3490*/  IMAD.X R3, R3, 0x1, R4, P0 ;  /* 0x0000000103037824 */ /* 0x000fe200000e0604 */
[----:B------:R-:W-:Y:S01]  /*34a0*/  ISETP.NE.AND P0, PT, R2, RZ, PT ;  /* 0x000000ff0200720c */ /* 0x000fe20003f05270 */
[----:B------:R-:W-:Y:S02]  /*34b0*/  @!P2 IMAD.MOV.U32 R4, RZ, RZ, R0 ;  /* 0x000000ffff04a224 */ /* 0x000fe400078e0000 */
[----:B------:R-:W-:-:S05]  /*34c0*/  @!P2 IMAD.MOV.U32 R5, RZ, RZ, R3 ;  /* 0x000000ffff05a224 */ /* 0x000fca00078e0003 */
[----:B------:R0:W-:Y:S01]  /*34d0*/  @!P2 STS.64 [R7+0x10], R4 ;  /* 0x000010040700a388 */ /* 0x0001e20000000a00 */
[----:B------:R-:W-:Y:S06]  /*34e0*/  BAR.SYNC.DEFER_BLOCKING 0x0 ;  /* 0x0000000000007b1d */ /* 0x000fec0000010000 */
[----:B------:R-:W-:Y:S05]  /*34f0*/  @P0 BRA `(.L_x_15) ;  /* 0x00000000006c0947 */ /* 0x000fea0003800000 */
[----:B------:R-:W1:Y:S01]  /*3500*/  S2UR UR5, SR_CgaCtaId ;  /* 0x00000000000579c3 */ /* 0x000e620000008800 */
[----:B------:R-:W-:Y:S02]  /*3510*/  UMOV UR4, 0x400 ;  /* 0x0000040000047882 */ /* 0x000fe40000000000 */
[----:B-1----:R-:W-:-:S09]  /*3520*/  ULEA UR4, UR5, UR4, 0x18 ;  /* 0x0000000405047291 */ /* 0x002fd2000f8ec0ff */
[----:B------:R-:W-:Y:S04]  /*3530*/  LDS.64 R8, [UR4+0x18] ;  /* 0x00001804ff087984 */ /* 0x000fe80008000a00 */
[----:B------:R-:W1:Y:S04]  /*3540*/  LDS.128 R24, [UR4+0x20] ;  /* 0x00002004ff187984 */ /* 0x000e680008000c00 */
[----:B0-----:R-:W0:Y:S04]  /*3550*/  LDS.128 R4, [UR4+0x30] ;  /* 0x00003004ff047984 */ /* 0x001e280008000c00 */
[----:B------:R-:W2:Y:S04]  /*3560*/  LDS.128 R20, [UR4+0x40] ;  /* 0x00004004ff147984 */ /* 0x000ea80008000c00 */
[----:B------:R-:W3:Y:S04]  /*3570*/  LDS.128 R16, [UR4+0x50] ;  /* 0x00005004ff107984 */ /* 0x000ee80008000c00 */
[----:B------:R-:W4:Y:S01]  /*3580*/  LDS.128 R12, [UR4+0x60] ;  /* 0x00006004ff0c7984 */ /* 0x000f220008000c00 */
[----:B-1----:R-:W-:-:S04]  /*3590*/  IADD3 R11, P1, P2, R24, R8, R0 ;  /* 0x00000008180b7210 */ /* 0x002fc80007a3e000 */
[----:B------:R-:W-:Y:S02]  /*35a0*/  IADD3.X R25, PT, PT, R25, R9, R3, P1, P2 ;  /* 0x0000000919197210 */ /* 0x000fe40000fe4403 */
[----:B0-----:R-:W-:Y:S02]  /*35b0*/  IADD3 R3, P1, P2, R4, R11, R26 ;  /* 0x0000000b04037210 */ /* 0x001fe40007a3e01a */
        /* <DEDUP_REMOVED lines=14> */
[----:B------:R-:W-:-:S07]  /*36a0*/  IMAD.X R3, R3, 0x1, R27, P3 ;  /* 0x0000000103037824 */ /* 0x000fce00018e061b */
.L_x_15:
[----:B------:R-:W-:Y:S05]  /*36b0*/  BSYNC.RECONVERGENT B0 ;  /* 0x0000000000007941 */ /* 0x000fea0003800200 */
.L_x_0:
[----:B------:R-:W-:Y:S05]  /*36c0*/  @P0 EXIT ;  /* 0x000000000000094d */ /* 0x000fea0003800000 */
[----:B------:R-:W3:Y:S01]  /*36d0*/  LDCU.64 UR4, c[0x0][0x390] ;  /* 0x00007200ff0477ac */ /* 0x000ee20008000a00 */
[----:B--2---:R-:W-:Y:S01]  /*36e0*/  IMAD.MOV.U32 R2, RZ, RZ, R0 ;  /* 0x000000ffff027224 */ /* 0x004fe200078e0000 */
[----:B---3--:R-:W-:-:S06]  /*36f0*/  UIMAD.WIDE.U32 UR4, UR18, 0x8, UR4 ;  /* 0x00000008120478a5 */ /* 0x008fcc000f8e0004 */
[----:B0-----:R-:W-:Y:S02]  /*3700*/  IMAD.U32 R4, RZ, RZ, UR4 ;  /* 0x00000004ff047e24 */ /* 0x001fe4000f8e00ff */
[----:B------:R-:W-:-:S05]  /*3710*/  IMAD.U32 R5, RZ, RZ, UR5 ;  /* 0x00000005ff057e24 */ /* 0x000fca000f8e00ff */
[----:B------:R-:W-:Y:S01]  /*3720*/  STG.E.64 desc[UR16][R4.64], R2 ;  /* 0x0000000204007986 */ /* 0x000fe2000c101b10 */
[----:B------:R-:W-:Y:S05]  /*3730*/  EXIT ;  /* 0x000000000000794d */ /* 0x000fea0003800000 */
.L_x_28:
[----:B------:R-:W-:-:S00]  /*3740*/  BRA `(.L_x_28) ;  /* 0xfffffffc00fc7947 */ /* 0x000fc0000383ffff */
[----:B------:R-:W-:-:S00]  /*3750*/  NOP ;  /* 0x0000000000007918 */ /* 0x000fc00000000000 */
        /* <DEDUP_REMOVED lines=10> */
.L_x_785:


//--------------------- .text._ZN3cub18CUB_300001_SM_10006detail6reduce28DeviceReduceSingleTileKernelINS2_10policy_hubIlyN4cuda3std3__44plusIlEEE10Policy1000EN6thrust24THRUST_300001_SM_1000_NS18transform_iteratorI7is_zeroNSD_10device_ptrIlEEllEEPlyS9_llNS7_10__identityEEEvT0_T1_T2_T3_T4_T6_ --------------------------
	.section	.text._ZN3cub18CUB_300001_SM_10006detail6reduce28DeviceReduceSingleTileKernelINS2_10policy_hubIlyN4cuda3std3__44plusIlEEE10Policy1000EN6thrust24THRUST_300001_SM_1000_NS18transform_iteratorI7is_zeroNSD_10device_ptrIlEEllEEPlyS9_llNS7_10__identityEEEvT0_T1_T2_T3_T4_T6_,"ax",@progbits
	.align	128
        .global         _ZN3cub18CUB_300001_SM_10006detail6reduce28DeviceReduceSingleTileKernelINS2_10policy_hubIlyN4cuda3std3__44plusIlEEE10Policy1000EN6thrust24THRUST_300001_SM_1000_NS18transform_iteratorI7is_zeroNSD_10device_ptrIlEEllEEPlyS9_llNS7_10__identityEEEvT0_T1_T2_T3_T4_T6_
        .type           _ZN3cub18CUB_300001_SM_10006detail6reduce28DeviceReduceSingleTileKernelINS2_10policy_hubIlyN4cuda3std3__44plusIlEEE10Policy1000EN6thrust24THRUST_300001_SM_1000_NS18transform_iteratorI7is_zeroNSD_10device_ptrIlEEllEEPlyS9_llNS7_10__identityEEEvT0_T1_T2_T3_T4_T6_,@function
        .size           _ZN3cub18CUB_300001_SM_10006detail6reduce28DeviceReduceSingleTileKernelINS2_10policy_hubIlyN4cuda3std3__44plusIlEEE10Policy1000EN6thrust24THRUST_300001_SM_1000_NS18transform_iteratorI7is_zeroNSD_10device_ptrIlEEllEEPlyS9_llNS7_10__identityEEEvT0_T1_T2_T3_T4_T6_,(.L_x_786 - _ZN3cub18CUB_300001_SM_10006detail6reduce28DeviceReduceSingleTileKernelINS2_10policy_hubIlyN4cuda3std3__44plusIlEEE10Policy1000EN6thrust24THRUST_300001_SM_1000_NS18transform_iteratorI7is_zeroNSD_10device_ptrIlEEllEEPlyS9_llNS7_10__identityEEEvT0_T1_T2_T3_T4_T6_)
        .other          _ZN3cub18CUB_300001_SM_10006detail6reduce28DeviceReduceSingleTileKernelINS2_10policy_hubIlyN4cuda3std3__44plusIlEEE10Policy1000EN6thrust24THRUST_300001_SM_1000_NS18transform_iteratorI7is_zeroNSD_10device_ptrIlEEllEEPlyS9_llNS7_10__identityEEEvT0_T1_T2_T3_T4_T6_,@"STO_CUDA_ENTRY STV_DEFAULT"
_ZN3cub18CUB_300001_SM_10006detail6reduce28DeviceReduceSingleTileKernelINS2_10policy_hubIlyN4cuda3std3__44plusIlEEE10Policy1000EN6thrust24THRUST_300001_SM_1000_NS18transform_iteratorI7is_zeroNSD_10device_ptrIlEEllEEPlyS9_llNS7_10__identityEEEvT0_T1_T2_T3_T4_T6_:
.text._ZN3cub18CUB_300001_SM_10006detail6reduce28DeviceReduceSingleTileKernelINS2_10policy_hubIlyN4cuda3std3__44plusIlEEE10Policy1000EN6thrust24THRUST_300001_SM_1000_NS18transform_iteratorI7is_zeroNSD_10device_ptrIlEEllEEPlyS9_llNS7_10__identityEEEvT0_T1_T2_T3_T4_T6_:
[----:B------:R-:W-:Y:S01]  /*0000*/  LDC R1, c[0x0][0x37c] ;  /* 0x0000df00ff017b82 */ /* 0x000fe20000000800 */
[----:B------:R-:W0:Y:S01]  /*0010*/  LDCU.64 UR4, c[0x0][0x398] ;  /* 0x00007300ff0477ac */ /* 0x000e220008000a00 */
[----:B------:R-:W1:Y:S01]  /*0020*/  LDCU.64 UR6, c[0x0][0x358] ;  /* 0x00006b00ff0677ac */ /* 0x000e620008000a00 */
[----:B0-----:R-:W-:Y:S02]  /*0030*/  IMAD.U32 R2, RZ, RZ, UR4 ;  /* 0x00000004ff027e24 */ /* 0x001fe4000f8e00ff */
[----:B------:R-:W-:-:S03]  /*0040*/  IMAD.U32 R0, RZ, RZ, UR5 ;  /* 0x00000005ff007e24 */ /* 0x000fc6000f8e00ff */
[----:B------:R-:W-:-:S04]  /*0050*/  ISETP.NE.U32.AND P0, PT, R2, RZ, PT ;  /* 0x000000ff0200720c */ /* 0x000fc80003f05070 */
[----:B------:R-:W-:-:S13]  /*0060*/  ISETP.NE.AND.EX P0, PT, R0, RZ, PT, P0 ;  /* 0x000000ff0000720c */ /* 0x000fda0003f05300 */
[----:B-1----:R-:W-:Y:S05]  /*0070*/  @P0 BRA `(.L_x_29) ;  /* 0x00000000001c0947 */ /* 0x002fea0003800000 */
[----:B------:R-:W0:Y:S02]  /*0080*/  S2R R0, SR_TID.X ;  /* 0x0000000000007919 */ /* 0x000e240000002100 */
[----:B0-----:R-:W-:-:S13]  /*0090*/  ISETP.NE.AND P0, PT, R0, RZ, PT ;  /* 0x000000ff0000720c */ /* 0x001fda0003f05270 */
[----:B------:R-:W-:Y:S05]  /*00a0*/  @P0 EXIT ;  /* 0x000000000000094d */ /* 0x000fea0003800000 */
[----:B------:R-:W0:Y:S08]  /*00b0*/  LDC.64 R2, c[0x0][0x390] ;  /* 0x0000e400ff027b82 */ /* 0x000e300000000a00 */
[----:B------:R-:W0:Y:S02]  /*00c0*/  LDC.64 R4, c[0x0][0x3a8] ;  /* 0x0000ea00ff047b82 */ /* 0x000e240000000a00 */
[----:B0-----:R-:W-:Y:S01]  /*00d0*/  STG.E.64 desc[UR6][R2.64], R4 ;  /* 0x0000000402007986 */ /* 0x001fe2000c101b06 */
[----:B------:R-:W-:Y:S05]  /*00e0*/  EXIT ;  /* 0x000000000000794d */ /* 0x000fea0003800000 */
.L_x_29:
[----:B------:R-:W-:Y:S01]  /*00f0*/  ISETP.GT.U32.AND P0, PT, R2, 0xdff, PT ;  /* 0x00000dff0200780c */ /* 0x000fe20003f04070 */
[----:B------:R-:W-:Y:S03]  /*0100*/  BSSY.RECONVERGENT B0, `(.L_x_30) ;  /* 0x000033e000007945 */ /* 0x000fe60003800200 */
[----:B------:R-:W-:-:S13]  /*0110*/  ISETP.GT.U32.AND.EX P0, PT, R0, RZ, PT, P0 ;  /* 0x000000ff0000720c */ /* 0x000fda0003f04100 */
[----:B------:R-:W-:Y:S05]  /*0120*/  @P0 BRA `(.L_x_31) ;  /* 0x0000001800dc0947 */ /* 0x000fea0003800000 */
[----:B------:R-:W0:Y:S01]  /*0130*/  S2R R37, SR_TID.X ;  /* 0x0000000000257919 */ /* 0x000e220000002100 */
[----:B------:R-:W-:Y:S01]  /*0140*/  BSSY.RECONVERGENT B1, `(.L_x_32) ;  /* 0x000000d000017945 */ /* 0x000fe20003800200 */
[----:B------:R-:W-:Y:S02]  /*0150*/  CS2R R40, SRZ ;  /* 0x0000000000287805 */ /* 0x000fe4000001ff00 */
[----:B0-----:R-:W-:Y:S01]  /*0160*/  ISETP.GE.U32.AND P0, PT, R37, R2, PT ;  /* 0x000000022500720c */ /* 0x001fe20003f06070 */
[----:B------:R-:W-:-:S12]  /*0170*/  IMAD.MOV.U32 R3, RZ, RZ, R37 ;  /* 0x000000ffff037224 */ /* 0x000fd800078e0025 */
[----:B------:R-:W-:Y:S05]  /*0180*/  @P0 BRA `(.L_x_33) ;  /* 0x0000000000200947 */ /* 0x000fea0003800000 */
[----:B------:R-:W0:Y:S02]  /*0190*/  LDC.64 R4, c[0x0][0x380] ;  /* 0x0000e000ff047b82 */ /* 0x000e240000000a00 */
[----:B0-----:R-:W-:-:S06]  /*01a0*/  IMAD.WIDE.U32 R4, R37, 0x8, R4 ;  /* 0x0000000825047825 */ /* 0x001fcc00078e0004 */
[----:B------:R-:W2:Y:S01]  /*01b0*/  LDG.E.64 R4, desc[UR6][R4.64] ;  /* 0x0000000604047981 */ /* 0x000ea2000c1e1b00 */
[----:B------:R-:W-:Y:S02]  /*01c0*/  VIADD R3, R37, 0x200 ;  /* 0x0000020025037836 */ /* 0x000fe40000000000 */
[----:B------:R-:W-:Y:S01]  /*01d0*/  IMAD.MOV.U32 R40, RZ, RZ, RZ ;  /* 0x000000ffff287224 */ /* 0x000fe200078e00ff */
[----:B--2---:R-:W-:-:S04]  /*01e0*/  ISETP.NE.U32.AND P0, PT, R4, RZ, PT ;  /* 0x000000ff0400720c */ /* 0x004fc80003f05070 */
[----:B------:R-:W-:-:S04]  /*01f0*/  ISETP.NE.AND.EX P0, PT, R5, RZ, PT, P0 ;  /* 0x000000ff0500720c */ /* 0x000fc80003f05300 */
[----:B------:R-:W-:-:S09]  /*0200*/  SEL R41, RZ, 0x1, P0 ;  /* 0x00000001ff297807 */ /* 0x000fd20000000000 */
.L_x_33:
[----:B------:R-:W-:Y:S05]  /*0210*/  BSYNC.RECONVERGENT B1 ;  /* 0x0000000000017941 */ /* 0x000fea0003800200 */
.L_x_32:
[----:B------:R-:W-:Y:S01]  /*0220*/  ISETP.GE.U32.AND P0, PT, R3, R2, PT ;  /* 0x000000020300720c */ /* 0x000fe20003f06070 */
[----:B------:R-:W-:-:S12]  /*0230*/  BSSY.RECONVERGENT B1, `(.L_x_34) ;  /* 0x00000c5000017945 */ /* 0x000fd80003800200 */
[----:B------:R-:W-:Y:S05]  /*0240*/  @P0 BRA `(.L_x_35) ;  /* 0x0000000c000c0947 */ /* 0x000fea0003800000 */
[----:B------:R-:W-:Y:S01]  /*0250*/  LOP3.LUT R5, RZ, R3, RZ, 0x33, !PT ;  /* 0x00000003ff057212 */ /* 0x000fe200078e33ff */
[----:B------:R-:W-:Y:S04]  /*0260*/  BSSY.RECONVERGENT B2, `(.L_x_36) ;  /* 0x0000063000027945 */ /* 0x000fe80003800200 */
[----:B------:R-:W-:-:S05]  /*0270*/  IMAD.IADD R5, R5, 0x1, R2 ;  /* 0x0000000105057824 */ /* 0x000fca00078e0202 */
[C---:B------:R-:W-:Y:S02]  /*0280*/  ISETP.GE.U32.AND P0, PT, R5.reuse, 0x1e00, PT ;  /* 0x00001e000500780c */ /* 0x040fe40003f06070 */
[----:B------:R-:W-:-:S04]  /*0290*/  LEA.HI R36, R5, 0x1, RZ, 0x17 ;  /* 0x0000000105247811 */ /* 0x000fc800078fb8ff */
[----:B------:R-:W-:-:S04]  /*02a0*/  LOP3.LUT R43, R36, 0xf, RZ, 0xc0, !PT ;  /* 0x0000000f242b7812 */ /* 0x000fc800078ec0ff */
[----:B------:R-:W-:-:S03]  /*02b0*/  ISETP.NE.AND P4, PT, R43, RZ, PT ;  /* 0x000000ff2b00720c */ /* 0x000fc60003f85270 */
[----:B------:R-:W-:Y:S10]  /*02c0*/  @!P0 BRA `(.L_x_37) ;  /* 0x0000000400708947 */ /* 0x000ff40003800000 */
[----:B------:R-:W0:Y:S01]  /*02d0*/  LDC.64 R4, c[0x0][0x380] ;  /* 0x0000e000ff047b82 */ /* 0x000e220000000a00 */
[----:B------:R-:W-:-:S05]  /*02e0*/  LOP3.LUT R42, R36, 0xfffff0, RZ, 0xc0, !PT ;  /* 0x00fffff0242a7812 */ /* 0x000fca00078ec0ff */
[----:B------:R-:W-:Y:S02]  /*02f0*/  IMAD.MOV R42, RZ, RZ, -R42 ;  /* 0x000000ffff2a7224 */ /* 0x000fe400078e0a2a */
[----:B0-----:R-:W-:-:S03]  /*0300*/  IMAD.WIDE.U32 R4, R3, 0x8, R4 ;  /* 0x0000000803047825 */ /* 0x001fc600078e0004 */
[----:B------:R-:W-:-:S05]  /*0310*/  IADD3 R4, P0, PT, R4, 0x8000, RZ ;  /* 0x0000800004047810 */ /* 0x000fca0007f1e0ff */
[----:B------:R-:W-:-:S08]  /*0320*/  IMAD.X R5, RZ, RZ, R5, P0 ;  /* 0x000000ffff057224 */ /* 0x000fd000000e0605 */
.L_x_38:
[----:B------:R-:W2:Y:S04]  /*0330*/  LDG.E.64 R38, desc[UR6][R4.64+-0x8000] ;  /* 0xff80000604267981 */ /* 0x000ea8000c1e1b00 */
[----:B------:R-:W3:Y:S04]  /*0340*/  LDG.E.64 R6, desc[UR6][R4.64+-0x7000] ;  /* 0xff90000604067981 */ /* 0x000ee8000c1e1b00 */
[----:B------:R-:W4:Y:S04]  /*0350*/  LDG.E.64 R10, desc[UR6][R4.64+-0x5000] ;  /* 0xffb00006040a7981 */ /* 0x000f28000c1e1b00 */
[----:B------:R-:W5:Y:S04]  /*0360*/  LDG.E.64 R12, desc[UR6][R4.64+-0x4000] ;  /* 0xffc00006040c7981 */ /* 0x000f68000c1e1b00 */
        /* <DEDUP_REMOVED lines=11> */
[----:B------:R-:W5:Y:S01]  /*0420*/  LDG.E.64 R32, desc[UR6][R4.64+0x6000] ;  /* 0x0060000604207981 */ /* 0x000f62000c1e1b00 */
[----:B------:R-:W-:-:S02]  /*0430*/  VIADD R42, R42, 0x10 ;  /* 0x000000102a2a7836 */ /* 0x000fc40000000000 */
[----:B------:R-:W-:Y:S01]  /*0440*/  VIADD R3, R3, 0x2000 ;  /* 0x0000200003037836 */ /* 0x000fe20000000000 */
[----:B--2---:R-:W-:Y:S02]  /*0450*/  ISETP.NE.U32.AND P0, PT, R38, RZ, PT ;  /* 0x000000ff2600720c */ /* 0x004fe40003f05070 */
[----:B---3--:R-:W-:Y:S02]  /*0460*/  ISETP.NE.U32.AND P1, PT, R6, RZ, PT ;  /* 0x000000ff0600720c */ /* 0x008fe40003f25070 */
[----:B------:R-:W-:Y:S02]  /*0470*/  ISETP.NE.AND.EX P0, PT, R39, RZ, PT, P0 ;  /* 0x000000ff2700720c */ /* 0x000fe40003f05300 */
[----:B------:R-:W-:Y:S02]  /*0480*/  ISETP.NE.AND.EX P1, PT, R7, RZ, PT, P1 ;  /* 0x000000ff0700720c */ /* 0x000fe40003f25310 */
[----:B----4-:R-:W-:Y:S02]  /*0490*/  ISETP.NE.U32.AND P2, PT, R10, RZ, PT ;  /* 0x000000ff0a00720c */ /* 0x010fe40003f45070 */
[----:B------:R-:W-:-:S02]  /*04a0*/  SEL R7, RZ, 0x1, P0 ;  /* 0x00000001ff077807 */ /* 0x000fc40000000000 */
[----:B------:R-:W-:Y:S02]  /*04b0*/  SEL R6, RZ, 0x1, P1 ;  /* 0x00000001ff067807 */ /* 0x000fe40000800000 */
[----:B-----5:R-:W-:Y:S02]  /*04c0*/  ISETP.NE.U32.AND P0, PT, R12, RZ, PT ;  /* 0x000000ff0c00720c */ /* 0x020fe40003f05070 */
[----:B------:R-:W-:Y:S02]  /*04d0*/  ISETP.NE.U32.AND P1, PT, R14, RZ, PT ;  /* 0x000000ff0e00720c */ /* 0x000fe40003f25070 */
[----:B------:R-:W-:Y:S02]  /*04e0*/  ISETP.NE.AND.EX P2, PT, R11, RZ, PT, P2 ;  /* 0x000000ff0b00720c */ /* 0x000fe40003f45320 */
[----:B------:R-:W-:Y:S02]  /*04f0*/  ISETP.NE.U32.AND P3, PT, R8, RZ, PT ;  /* 0x000000ff0800720c */ /* 0x000fe40003f65070 */
[----:B------:R-:W-:-:S02]  /*0500*/  ISETP.NE.AND.EX P0, PT, R13, RZ, PT, P0 ;  /* 0x000000ff0d00720c */ /* 0x000fc40003f05300 */
[----:B------:R-:W-:Y:S02]  /*0510*/  ISETP.NE.AND.EX P1, PT, R15, RZ, PT, P1 ;  /* 0x000000ff0f00720c */ /* 0x000fe40003f25310 */
[----:B------:R-:W-:Y:S02]  /*0520*/  SEL R8, RZ, 0x1, P2 ;  /* 0x00000001ff087807 */ /* 0x000fe40001000000 */
[----:B------:R-:W-:Y:S02]  /*0530*/  ISETP.NE.U32.AND P2, PT, R18, RZ, PT ;  /* 0x000000ff1200720c */ /* 0x000fe40003f45070 */
[----:B------:R-:W-:Y:S02]  /*0540*/  ISETP.NE.AND.EX P3, PT, R9, RZ, PT, P3 ;  /* 0x000000ff0900720c */ /* 0x000fe40003f65330 */
[----:B------:R-:W-:Y:S02]  /*0550*/  SEL R9, RZ, 0x1, P0 ;  /* 0x00000001ff097807 */ /* 0x000fe40000000000 */
[----:B------:R-:W-:-:S02]  /*0560*/  SEL R12, RZ, 0x1, P1 ;  /* 0x00000001ff0c7807 */ /* 0x000fc40000800000 */
[----:B------:R-:W-:Y:S02]  /*0570*/  ISETP.NE.U32.AND P0, PT, R20, RZ, PT ;  /* 0x000000ff1400720c */ /* 0x000fe40003f05070 */
[----:B------:R-:W-:Y:S02]  /*0580*/  ISETP.NE.U32.AND P1, PT, R22, RZ, PT ;  /* 0x000000ff1600720c */ /* 0x000fe40003f25070 */
[----:B------:R-:W-:Y:S02]  /*0590*/  ISETP.NE.AND.EX P2, PT, R19, RZ, PT, P2 ;  /* 0x000000ff1300720c */ /* 0x000fe40003f45320 */
[----:B------:R-:W-:Y:S02]  /*05a0*/  IADD3 R41, P5, P6, R6, R41, R7 ;  /* 0x0000002906297210 */ /* 0x000fe40007ebe007 */
[----:B------:R-:W-:Y:S02]  /*05b0*/  SEL R13, RZ, 0x1, P3 ;  /* 0x00000001ff0d7807 */ /* 0x000fe40001800000 */
[----:B------:R-:W-:-:S02]  /*05c0*/  ISETP.NE.U32.AND P3, PT, R16, RZ, PT ;  /* 0x000000ff1000720c */ /* 0x000fc40003f65070 */
[----:B------:R-:W-:Y:S02]  /*05d0*/  ISETP.NE.AND.EX P0, PT, R21, RZ, PT, P0 ;  /* 0x000000ff1500720c */ /* 0x000fe40003f05300 */
[----:B------:R-:W-:Y:S02]  /*05e0*/  ISETP.NE.AND.EX P1, PT, R23, RZ, PT, P1 ;  /* 0x000000ff1700720c */ /* 0x000fe40003f25310 */
[----:B------:R-:W-:Y:S02]  /*05f0*/  SEL R6, RZ, 0x1, P2 ;  /* 0x00000001ff067807 */ /* 0x000fe40001000000 */
[----:B------:R-:W-:Y:S02]  /*0600*/  ISETP.NE.U32.AND P2, PT, R26, RZ, PT ;  /* 0x000000ff1a00720c */ /* 0x000fe40003f45070 */
[----:B------:R-:W-:Y:S02]  /*0610*/  ISETP.NE.AND.EX P3, PT, R17, RZ, PT, P3 ;  /* 0x000000ff1100720c */ /* 0x000fe40003f65330 */
[----:B------:R-:W-:-:S02]  /*0620*/  SEL R7, RZ, 0x1, P0 ;  /* 0x00000001ff077807 */ /* 0x000fc40000000000 */
[----:B------:R-:W-:Y:S02]  /*0630*/  SEL R10, RZ, 0x1, P1 ;  /* 0x00000001ff0a7807 */ /* 0x000fe40000800000 */
[----:B------:R-:W-:Y:S02]  /*0640*/  IADD3 R41, P1, P0, R8, R41, R13 ;  /* 0x0000002908297210 */ /* 0x000fe4000783e00d */
[----:B------:R-:W-:Y:S02]  /*0650*/  ISETP.NE.AND.EX P2, PT, R27, RZ, PT, P2 ;  /* 0x000000ff1b00720c */ /* 0x000fe40003f45320 */
[----:B------:R-:W-:Y:S02]  /*0660*/  SEL R11, RZ, 0x1, P3 ;  /* 0x00000001ff0b7807 */ /* 0x000fe40001800000 */
[----:B------:R-:W-:Y:S02]  /*0670*/  IADD3.X R40, PT, PT, RZ, R40, RZ, P5, P6 ;  /* 0x00000028ff287210 */ /* 0x000fe40002fec4ff */
[----:B------:R-:W-:-:S02]  /*0680*/  ISETP.NE.U32.AND P3, PT, R24, RZ, PT ;  /* 0x000000ff1800720c */ /* 0x000fc40003f65070 */
[----:B------:R-:W-:Y:S02]  /*0690*/  IADD3 R12, P5, P6, R12, R41, R9 ;  /* 0x000000290c0c7210 */ /* 0x000fe40007ebe009 */
[----:B------:R-:W-:Y:S02]  /*06a0*/  SEL R8, RZ, 0x1, P2 ;  /* 0x00000001ff087807 */ /* 0x000fe40001000000 */
[----:B------:R-:W-:Y:S02]  /*06b0*/  ISETP.NE.U32.AND P2, PT, R30, RZ, PT ;  /* 0x000000ff1e00720c */ /* 0x000fe40003f45070 */
[----:B------:R-:W-:Y:S02]  /*06c0*/  IADD3.X R40, PT, PT, RZ, R40, RZ, P1, P0 ;  /* 0x00000028ff287210 */ /* 0x000fe40000fe04ff */
[----:B------:R-:W-:Y:S02]  /*06d0*/  ISETP.NE.AND.EX P3, PT, R25, RZ, PT, P3 ;  /* 0x000000ff1900720c */ /* 0x000fe40003f65330 */
[----:B------:R-:W-:-:S02]  /*06e0*/  IADD3 R6, P1, P0, R6, R12, R11 ;  /* 0x0000000c06067210 */ /* 0x000fc4000783e00b */
[----:B------:R-:W-:Y:S02]  /*06f0*/  ISETP.NE.AND.EX P2, PT, R31, RZ, PT, P2 ;  /* 0x000000ff1f00720c */ /* 0x000fe40003f45320 */
[----:B------:R-:W-:Y:S02]  /*0700*/  IADD3.X R40, PT, PT, RZ, R40, RZ, P5, P6 ;  /* 0x00000028ff287210 */ /* 0x000fe40002fec4ff */
[----:B------:R-:W-:Y:S02]  /*0710*/  SEL R9, RZ, 0x1, P3 ;  /* 0x00000001ff097807 */ /* 0x000fe40001800000 */
[----:B------:R-:W-:Y:S02]  /*0720*/  IADD3 R10, P5, P6, R10, R6, R7 ;  /* 0x000000060a0a7210 */ /* 0x000fe40007ebe007 */
[----:B------:R-:W-:Y:S02]  /*0730*/  ISETP.NE.U32.AND P3, PT, R28, RZ, PT ;  /* 0x000000ff1c00720c */ /* 0x000fe40003f65070 */
[----:B------:R-:W-:-:S02]  /*0740*/  SEL R7, RZ, 0x1, P2 ;  /* 0x00000001ff077807 */ /* 0x000fc40001000000 */
[----:B------:R-:W-:Y:S02]  /*0750*/  ISETP.NE.U32.AND P2, PT, R34, RZ, PT ;  /* 0x000000ff2200720c */ /* 0x000fe40003f45070 */
[----:B------:R-:W-:Y:S02]  /*0760*/  ISETP.NE.AND.EX P3, PT, R29, RZ, PT, P3 ;  /* 0x000000ff1d00720c */ /* 0x000fe40003f65330 */
[----:B------:R-:W-:Y:S02]  /*0770*/  ISETP.NE.AND.EX P2, PT, R35, RZ, PT, P2 ;  /* 0x000000ff2300720c */ /* 0x000fe40003f45320 */
[----:B------:R-:W-:Y:S02]  /*0780*/  SEL R6, RZ, 0x1, P3 ;  /* 0x00000001ff067807 */ /* 0x000fe40001800000 */
[----:B------:R-:W-:Y:S02]  /*0790*/  ISETP.NE.U32.AND P3, PT, R32, RZ, PT ;  /* 0x000000ff2000720c */ /* 0x000fe40003f65070 */
[----:B------:R-:W-:-:S02]  /*07a0*/  IADD3.X R40, PT, PT, RZ, R40, RZ, P1, P0 ;  /* 0x00000028ff287210 */ /* 0x000fc40000fe04ff */
[----:B------:R-:W-:Y:S02]  /*07b0*/  SEL R41, RZ, 0x1, P2 ;  /* 0x00000001ff297807 */ /* 0x000fe40001000000 */
[----:B------:R-:W-:Y:S02]  /*07c0*/  ISETP.NE.AND P2, PT, R42, RZ, PT ;  /* 0x000000ff2a00720c */ /* 0x000fe40003f45270 */
[----:B------:R-:W-:Y:S02]  /*07d0*/  IADD3 R8, P1, P0, R8, R10, R9 ;  /* 0x0000000a08087210 */ /* 0x000fe4000783e009 */
[----:B------:R-:W-:Y:S02]  /*07e0*/  ISETP.NE.AND.EX P3, PT, R33, RZ, PT, P3 ;  /* 0x000000ff2100720c */ /* 0x000fe40003f65330 */
[----:B------:R-:W-:Y:S02]  /*07f0*/  IADD3.X R40, PT, PT, RZ, R40, RZ, P5, P6 ;  /* 0x00000028ff287210 */ /* 0x000fe40002fec4ff */
[----:B------:R-:W-:-:S02]  /*0800*/  IADD3 R7, P5, P6, R7, R8, R6 ;  /* 0x0000000807077210 */ /* 0x000fc40007ebe006 */
[----:B------:R-:W-:Y:S02]  /*0810*/  SEL R6, RZ, 0x1, P3 ;  /* 0x00000001ff067807 */ /* 0x000fe40001800000 */
[----:B------:R-:W-:Y:S02]  /*0820*/  IADD3.X R40, PT, PT, RZ, R40, RZ, P1, P0 ;  /* 0x00000028ff287210 */ /* 0x000fe40000fe04ff */
[----:B------:R-:W-:Y:S02]  /*0830*/  IADD3 R4, P3, PT, R4, 0x10000, RZ ;  /* 0x0001000004047810 */ /* 0x000fe40007f7e0ff */
[----:B------:R-:W-:Y:S02]  /*0840*/  IADD3 R41, P0, P1, R41, R7, R6 ;  /* 0x0000000729297210 */ /* 0x000fe4000791e006 */
[----:B------:R-:W-:Y:S01]  /*0850*/  IADD3.X R40, PT, PT, RZ, R40, RZ, P5, P6 ;  /* 0x00000028ff287210 */ /* 0x000fe20002fec4ff */
[----:B------:R-:W-:-:S03]  /*0860*/  IMAD.X R5, RZ, RZ, R5, P3 ;  /* 0x000000ffff057224 */ /* 0x000fc600018e0605 */
[----:B------:R-:W-:Y:S01]  /*0870*/  IADD3.X R40, PT, PT, RZ, R40, RZ, P0, P1 ;  /* 0x00000028ff287210 */ /* 0x000fe200007e24ff */
[----:B------:R-:W-:Y:S06]  /*0880*/  @P2 BRA `(.L_x_38) ;  /* 0xfffffff800a82947 */ /* 0x000fec000383ffff */
.L_x_37:
[----:B------:R-:W-:Y:S05]  /*0890*/  BSYNC.RECONVERGENT B2 ;  /* 0x0000000000027941 */ /* 0x000fea0003800200 */
.L_x_36:
[----:B------:R-:W-:Y:S05]  /*08a0*/  @!P4 BRA `(.L_x_35) ;  /* 0x000000040074c947 */ /* 0x000fea0003800000 */
[----:B------:R-:W-:Y:S01]  /*08b0*/  ISETP.GE.U32.AND P0, PT, R43, 0x8, PT ;  /* 0x000000082b00780c */ /* 0x000fe20003f06070 */
[----:B------:R-:W-:Y:S01]  /*08c0*/  BSSY.RECONVERGENT B2, `(.L_x_39) ;  /* 0x000002f000027945 */ /* 0x000fe20003800200 */
[----:B------:R-:W-:-:S04]  /*08d0*/  LOP3.LUT R22, R36, 0x7, RZ, 0xc0, !PT ;  /* 0x0000000724167812 */ /* 0x000fc800078ec0ff */
[----:B------:R-:W-:-:S07]  /*08e0*/  ISETP.NE.AND P4, PT, R22, RZ, PT ;  /* 0x000000ff1600720c */ /* 0x000fce0003f85270 */
[----:B------:R-:W-:Y:S06]  /*08f0*/  @!P0 BRA `(.L_x_40) ;  /* 0x0000000000ac8947 */ /* 0x000fec0003800000 */
[----:B------:R-:W0:Y:S02]  /*0900*/  LDC.64 R8, c[0x0][0x380] ;  /* 0x0000e000ff087b82 */ /* 0x000e240000000a00 */
[----:B0-----:R-:W-:-:S05]  /*0910*/  IMAD.WIDE R8, R3, 0x8, R8 ;  /* 0x0000000803087825 */ /* 0x001fca00078e0208 */
[----:B------:R-:W2:Y:S04]  /*0920*/  LDG.E.64 R20, desc[UR6][R8.64] ;  /* 0x0000000608147981 */ /* 0x000ea8000c1e1b00 */
[----:B------:R-:W3:Y:S04]  /*0930*/  LDG.E.64 R10, desc[UR6][R8.64+0x1000] ;  /* 0x00100006080a7981 */ /* 0x000ee8000c1e1b00 */
[----:B------:R-:W4:Y:S04]  /*0940*/  LDG.E.64 R12, desc[UR6][R8.64+0x2000] ;  /* 0x00200006080c7981 */ /* 0x000f28000c1e1b00 */
[----:B------:R-:W5:Y:S04]  /*0950*/  LDG.E.64 R14, desc[UR6][R8.64+0x3000] ;  /* 0x00300006080e7981 */ /* 0x000f68000c1e1b00 */
[----:B------:R-:W5:Y:S04]  /*0960*/  LDG.E.64 R16, desc[UR6][R8.64+0x4000] ;  /* 0x0040000608107981 */ /* 0x000f68000c1e1b00 */
[----:B------:R-:W5:Y:S04]  /*0970*/  LDG.E.64 R18, desc[UR6][R8.64+0x5000] ;  /* 0x0050000608127981 */ /* 0x000f68000c1e1b00 */
[----:B------:R-:W5:Y:S04]  /*0980*/  LDG.E.64 R4, desc[UR6][R8.64+0x6000] ;  /* 0x0060000608047981 */ /* 0x000f68000c1e1b00 */
[----:B------:R0:W5:Y:S01]  /*0990*/  LDG.E.64 R6, desc[UR6][R8.64+0x7000] ;  /* 0x0070000608067981 */ /* 0x000162000c1e1b00 */
        /* <DEDUP_REMOVED lines=13> */
[----:B------:R-:W-:-:S02]  /*0a70*/  IADD3 R41, P6, P5, R10, R41, R11 ;  /* 0x000000290a297210 */ /* 0x000fc40007dde00b */
[----:B------:R-:W-:Y:S02]  /*0a80*/  ISETP.NE.AND.EX P0, PT, R17, RZ, PT, P0 ;  /* 0x000000ff1100720c */ /* 0x000fe40003f05300 */
[----:B------:R-:W-:Y:S02]  /*0a90*/  ISETP.NE.AND.EX P1, PT, R19, RZ, PT, P1 ;  /* 0x000000ff1300720c */ /* 0x000fe40003f25310 */
[----:B------:R-:W-:Y:S02]  /*0aa0*/  SEL R11, RZ, 0x1, P3 ;  /* 0x00000001ff0b7807 */ /* 0x000fe40001800000 */
[----:B0-----:R-:W-:Y:S02]  /*0ab0*/  SEL R8, RZ, 0x1, P2 ;  /* 0x00000001ff087807 */ /* 0x001fe40001000000 */
        /* <DEDUP_REMOVED lines=15> */
.L_x_40:
[----:B------:R-:W-:Y:S05]  /*0bb0*/  BSYNC.RECONVERGENT B2 ;  /* 0x0000000000027941 */ /* 0x000fea0003800200 */
.L_x_39:
        /* <DEDUP_REMOVED lines=29> */
.L_x_42:
[----:B------:R-:W-:Y:S05]  /*0d90*/  BSYNC.RECONVERGENT B2 ;  /* 0x0000000000027941 */ /* 0x000fea0003800200 */
.L_x_41:
[----:B------:R-:W-:Y:S05]  /*0da0*/  @!P4 BRA `(.L_x_35) ;  /* 0x000000000034c947 */ /* 0x000fea0003800000 */
[----:B------:R-:W0:Y:S01]  /*0db0*/  LDC.64 R6, c[0x0][0x380] ;  /* 0x0000e000ff067b82 */ /* 0x000e220000000a00 */
[----:B------:R-:W-:-:S07]  /*0dc0*/  IMAD.MOV R8, RZ, RZ, -R36 ;  /* 0x000000ffff087224 */ /* 0x000fce00078e0a24 */
.L_x_43:
[----:B0-----:R-:W-:-:S06]  /*0dd0*/  IMAD.WIDE R4, R3, 0x8, R6 ;  /* 0x0000000803047825 */ /* 0x001fcc00078e0206 */
        /* <DEDUP_REMOVED lines=10> */
.L_x_35:
[----:B------:R-:W-:Y:S05]  /*0e80*/  BSYNC.RECONVERGENT B1 ;  /* 0x0000000000017941 */ /* 0x000fea0003800200 */
.L_x_34:
[----:B------:R-:W-:-:S04]  /*0e90*/  ISETP.GE.U32.AND P0, PT, R2, 0x200, PT ;  /* 0x000002000200780c */ /* 0x000fc80003f06070 */
[----:B------:R-:W-:-:S13]  /*0ea0*/  ISETP.GE.U32.AND.EX P0, PT, R0, RZ, PT, P0 ;  /* 0x000000ff0000720c */ /* 0x000fda0003f06100 */
[----:B------:R-:W-:Y:S05]  /*0eb0*/  @!P0 BRA `(.L_x_44) ;  /* 0x0000000400308947 */ /* 0x000fea0003800000 */
[----:B------:R-:W0:Y:S01]  /*0ec0*/  S2R R6, SR_LANEID ;  /* 0x0000000000067919 */ /* 0x000e220000000000 */
[----:B------:R-:W-:Y:S01]  /*0ed0*/  ISETP.NE.AND P5, PT, R37, RZ, PT ;  /* 0x000000ff2500720c */ /* 0x000fe20003fa5270 */
        /* <DEDUP_REMOVED lines=26> */
[----:B0-----:R-:W-:-:S04]  /*1080*/  SEL R0, R0, RZ, !P0 ;  /* 0x000000ff00007207 */ /* 0x001fc80004000000 */
[----:B------:R-:W-:Y:S02]  /*1090*/  IADD3 R7, P2, PT, R0, R3, RZ ;  /* 0x0000000300077210 */ /* 0x000fe40007f5e0ff */
[----:B------:R-:W-:Y:S02]  /*10a0*/  @!P1 MOV R3, 0x400 ;  /* 0x0000040000039802 */ /* 0x000fe40000000f00 */
[----:B-1----:R-:W-:Y:S01]  /*10b0*/  SEL R2, R2, RZ, !P0 ;  /* 0x000000ff02027207 */ /* 0x002fe20004000000 */
[----:B------:R-:W0:Y:S01]  /*10c0*/  SHFL.DOWN PT, R0, R7, 0x10, 0x1f ;  /* 0x0a001f0007007f89 */ /* 0x000e2200000e0000 */
[----:B------:R-:W-:-:S03]  /*10d0*/  ISETP.GT.AND P0, PT, R6, 0xf, PT ;  /* 0x0000000f0600780c */ /* 0x000fc60003f04270 */
[----:B------:R-:W-:-:S05]  /*10e0*/  IMAD.X R9, R2, 0x1, R5, P2 ;  /* 0x0000000102097824 */ /* 0x000fca00010e0605 */
[----:B------:R-:W1:Y:S01]  /*10f0*/  SHFL.DOWN PT, R2, R9, 0x10, 0x1f ;  /* 0x0a001f0009027f89 */ /* 0x000e6200000e0000 */
[----:B--2---:R-:W-:Y:S02]  /*1100*/  @!P1 LEA R5, R4, R3, 0x18 ;  /* 0x0000000304059211 */ /* 0x004fe400078ec0ff */
[----:B0-----:R-:W-:Y:S02]  /*1110*/  SEL R6, R0, RZ, !P0 ;  /* 0x000000ff00067207 */ /* 0x001fe40004000000 */
[----:B------:R-:W-:Y:S02]  /*1120*/  @!P1 SHF.R.U32.HI R0, RZ, 0x2, R37 ;  /* 0x00000002ff009819 */ /* 0x000fe40000011625 */
[----:B------:R-:W-:Y:S02]  /*1130*/  IADD3 R4, P2, PT, R6, R7, RZ ;  /* 0x0000000706047210 */ /* 0x000fe40007f5e0ff */
[----:B------:R-:W-:Y:S02]  /*1140*/  @!P1 LOP3.LUT R0, R0, 0xf8, RZ, 0xc0, !PT ;  /* 0x000000f800009812 */ /* 0x000fe400078ec0ff */
[----:B-1----:R-:W-:-:S03]  /*1150*/  SEL R2, R2, RZ, !P0 ;  /* 0x000000ff02027207 */ /* 0x002fc60004000000 */
[----:B------:R-:W-:Y:S02]  /*1160*/  @!P1 IMAD.IADD R5, R0, 0x1, R5 ;  /* 0x0000000100059824 */ /* 0x000fe400078e0205 */
[----:B------:R-:W-:Y:S02]  /*1170*/  IMAD.X R3, R2, 0x1, R9, P2 ;  /* 0x0000000102037824 */ /* 0x000fe400010e0609 */
        /* <DEDUP_REMOVED lines=8> */
[----:B------:R-:W1:Y:S04]  /*1200*/  LDS.128 R32, [UR4+0x20] ;  /* 0x00002004ff207984 */ /* 0x000e680008000c00 */
[----:B------:R-:W0:Y:S04]  /*1210*/  LDS.128 R28, [UR4+0x30] ;  /* 0x00003004ff1c7984 */ /* 0x000e280008000c00 */
[----:B------:R-:W2:Y:S04]  /*1220*/  LDS.128 R24, [UR4+0x40] ;  /* 0x00004004ff187984 */ /* 0x000ea80008000c00 */
[----:B------:R-:W3:Y:S04]  /*1230*/  LDS.128 R20, [UR4+0x50] ;  /* 0x00005004ff147984 */ /* 0x000ee80008000c00 */
[----:B------:R-:W4:Y:S04]  /*1240*/  LDS.128 R16, [UR4+0x60] ;  /* 0x00006004ff107984 */ /* 0x000f280008000c00 */
[----:B------:R-:W5:Y:S04]  /*1250*/  LDS.128 R12, [UR4+0x70] ;  /* 0x00007004ff0c7984 */ /* 0x000f680008000c00 */
[----:B------:R-:W5:Y:S01]  /*1260*/  LDS.128 R8, [UR4+0x80] ;  /* 0x00008004ff087984 */ /* 0x000f620008000c00 */
[----:B-1----:R-:W-:-:S04]  /*1270*/  IADD3 R5, P0, P1, R32, R6, R4 ;  /* 0x0000000620057210 */ /* 0x002fc8000791e004 */
[----:B0-----:R-:W-:Y:S02]  /*1280*/  IADD3 R5, P2, P3, R28, R5, R34 ;  /* 0x000000051c057210 */ /* 0x001fe40007b5e022 */
[----:B------:R-:W-:Y:S02]  /*1290*/  IADD3.X R7, PT, PT, R33, R7, R3, P0, P1 ;  /* 0x0000000721077210 */ /* 0x000fe400007e2403 */
[----:B--2---:R-:W-:Y:S02]  /*12a0*/  IADD3 R3, P0, P1, R24, R5, R30 ;  /* 0x0000000518037210 */ /* 0x004fe4000791e01e */
[----:B------:R-:W-:Y:S02]  /*12b0*/  IADD3.X R29, PT, PT, R29, R7, R35, P2, P3 ;  /* 0x000000071d1d7210 */ /* 0x000fe400017e6423 */
[----:B---3--:R-:W-:Y:S02]  /*12c0*/  IADD3 R3, P2, P3, R20, R3, R26 ;  /* 0x0000000314037210 */ /* 0x008fe40007b5e01a */
[----:B------:R-:W-:-:S02]  /*12d0*/  IADD3.X R25, PT, PT, R25, R29, R31, P0, P1 ;  /* 0x0000001d19197210 */ /* 0x000fc400007e241f */
[----:B----4-:R-:W-:Y:S02]  /*12e0*/  IADD3 R3, P0, P1, R16, R3, R22 ;  /* 0x0000000310037210 */ /* 0x010fe4000791e016 */
[----:B------:R-:W-:Y:S02]  /*12f0*/  IADD3.X R21, PT, PT, R21, R25, R27, P2, P3 ;  /* 0x0000001915157210 */ /* 0x000fe400017e641b */
[----:B-----5:R-:W-:Y:S02]  /*1300*/  IADD3 R3, P2, P3, R12, R3, R18 ;  /* 0x000000030c037210 */ /* 0x020fe40007b5e012 */
[----:B------:R-:W-:Y:S02]  /*1310*/  IADD3.X R17, PT, PT, R17, R21, R23, P0, P1 ;  /* 0x0000001511117210 */ /* 0x000fe400007e2417 */
[----:B------:R-:W-:Y:S02]  /*1320*/  IADD3 R3, P0, P1, R8, R3, R14 ;  /* 0x0000000308037210 */ /* 0x000fe4000791e00e */
[----:B------:R-:W-:-:S02]  /*1330*/  IADD3.X R13, PT, PT, R13, R17, R19, P2, P3 ;  /* 0x000000110d0d7210 */ /* 0x000fc400017e6413 */
[----:B------:R-:W-:Y:S02]  /*1340*/  IADD3 R4, P2, PT, R3, R10, RZ ;  /* 0x0000000a03047210 */ /* 0x000fe40007f5e0ff */
[----:B------:R-:W-:-:S05]  /*1350*/  IADD3.X R3, PT, PT, R9, R13, R15, P0, P1 ;  /* 0x0000000d09037210 */ /* 0x000fca00007e240f */
[----:B------:R-:W-:Y:S01]  /*1360*/  IMAD.X R3, R3, 0x1, R11, P2 ;  /* 0x0000000103037824 */ /* 0x000fe200010e060b */
[----:B------:R-:W-:Y:S06]  /*1370*/  BRA `(.L_x_45) ;  /* 0x0000002000587947 */ /* 0x000fec0003800000 */
.L_x_44:
[C---:B------:R-:W-:Y:S01]  /*1380*/  LOP3.LUT R3, R37.reuse, 0x3e0, RZ, 0xc0, !PT ;  /* 0x000003e025037812 */ /* 0x040fe200078ec0ff */
[----:B------:R-:W0:Y:S01]  /*1390*/  S2R R12, SR_LANEID ;  /* 0x00000000000c7919 */ /* 0x000e220000000000 */
[----:B------:R-:W-:-:S03]  /*13a0*/  ISETP.NE.AND P5, PT, R37, RZ, PT ;  /* 0x000000ff2500720c */ /* 0x000fc60003fa5270 */
[----:B------:R-:W-:Y:S01]  /*13b0*/  VIADD R5, R3, 0x20 ;  /* 0x0000002003057836 */ /* 0x000fe20000000000 */
[----:B------:R-:W-:-:S04]  /*13c0*/  LOP3.LUT R3, RZ, R3, RZ, 0x33, !PT ;  /* 0x00000003ff037212 */ /* 0x000fc800078e33ff */
[----:B------:R-:W-:Y:S01]  /*13d0*/  ISETP.GT.U32.AND P0, PT, R5, R2, PT ;  /* 0x000000020500720c */ /* 0x000fe20003f04070 */
[----:B------:R-:W-:-:S05]  /*13e0*/  IMAD.IADD R3, R3, 0x1, R2 ;  /* 0x0000000103037824 */ /* 0x000fca00078e0202 */
[----:B------:R-:W-:-:S05]  /*13f0*/  SEL R5, R3, 0x1f, P0 ;  /* 0x0000001f03057807 */ /* 0x000fca0000000000 */
[----:B------:R-:W1:Y:S04]  /*1400*/  SHFL.DOWN PT, R3, R41, 0x1, R5 ;  /* 0x0820000029037989 */ /* 0x000e6800000e0005 */
[----:B------:R-:W2:Y:S01]  /*1410*/  SHFL.DOWN PT, R4, R40, 0x1, R5 ;  /* 0x0820000028047989 */ /* 0x000ea200000e0005 */
[C---:B0-----:R-:W-:Y:S01]  /*1420*/  ISETP.GE.AND P0, PT, R12.reuse, R5, PT ;  /* 0x000000050c00720c */ /* 0x041fe20003f06270 */
[C---:B------:R-:W-:Y:S01]  /*1430*/  VIADD R6, R12.reuse, 0x2 ;  /* 0x000000020c067836 */ /* 0x040fe20000000000 */
[----:B------:R-:W-:Y:S02]  /*1440*/  ISETP.NE.AND P2, PT, R12, RZ, PT ;  /* 0x000000ff0c00720c */ /* 0x000fe40003f45270 */
[----:B-1----:R-:W-:-:S11]  /*1450*/  SEL R10, R3, RZ, !P0 ;  /* 0x000000ff030a7207 */ /* 0x002fd60004000000 */
[----:B------:R-:W0:Y:S01]  /*1460*/  @!P2 S2R R11, SR_CgaCtaId ;  /* 0x00000000000ba919 */ /* 0x000e220000008800 */
[----:B--2---:R-:W-:Y:S02]  /*1470*/  SEL R9, R4, RZ, !P0 ;  /* 0x000000ff04097207 */ /* 0x004fe40004000000 */
[----:B------:R-:W-:-:S05]  /*1480*/  IADD3 R10, P0, PT, R41, R10, RZ ;  /* 0x0000000a290a7210 */ /* 0x000fca0007f1e0ff */
[----:B------:R-:W-:Y:S01]  /*1490*/  IMAD.X R9, R40, 0x1, R9, P0 ;  /* 0x0000000128097824 */ /* 0x000fe200000e0609 */
[----:B------:R-:W1:Y:S01]  /*14a0*/  SHFL.DOWN PT, R3, R10, 0x2, R5 ;  /* 0x084000000a037989 */ /* 0x000e6200000e0005 */
[----:B------:R-:W-:Y:S01]  /*14b0*/  ISETP.GT.AND P0, PT, R6, R5, PT ;  /* 0x000000050600720c */ /* 0x000fe20003f04270 */
[----:B------:R-:W-:Y:S02]  /*14c0*/  VIADD R6, R12, 0x4 ;  /* 0x000000040c067836 */ /* 0x000fe40000000000 */
[----:B------:R-:W2:Y:S01]  /*14d0*/  SHFL.DOWN PT, R4, R9, 0x2, R5 ;  /* 0x0840000009047989 */ /* 0x000ea200000e0005 */
[----:B-1----:R-:W-:-:S04]  /*14e0*/  SEL R3, R3, RZ, !P0 ;  /* 0x000000ff03037207 */ /* 0x002fc80004000000 */
[----:B------:R-:W-:Y:S02]  /*14f0*/  IADD3 R8, P1, PT, R3, R10, RZ ;  /* 0x0000000a03087210 */ /* 0x000fe40007f3e0ff */
[----:B--2---:R-:W-:Y:S02]  /*1500*/  SEL R4, R4, RZ, !P0 ;  /* 0x000000ff04047207 */ /* 0x004fe40004000000 */
[----:B------:R-:W-:Y:S01]  /*1510*/  ISETP.GT.AND P0, PT, R6, R5, PT ;  /* 0x000000050600720c */ /* 0x000fe20003f04270 */
[----:B------:R-:W1:Y:S01]  /*1520*/  SHFL.DOWN PT, R3, R8, 0x4, R5 ;  /* 0x0880000008037989 */ /* 0x000e6200000e0005 */
[----:B------:R-:W-:Y:S02]  /*1530*/  VIADD R6, R12, 0x8 ;  /* 0x000000080c067836 */ /* 0x000fe40000000000 */
[----:B------:R-:W-:-:S05]  /*1540*/  IMAD.X R7, R4, 0x1, R9, P1 ;  /* 0x0000000104077824 */ /* 0x000fca00008e0609 */
[----:B------:R-:W2:Y:S01]  /*1550*/  SHFL.DOWN PT, R4, R7, 0x4, R5 ;  /* 0x0880000007047989 */ /* 0x000ea200000e0005 */
[----:B-1----:R-:W-:-:S04]  /*1560*/  SEL R3, R3, RZ, !P0 ;  /* 0x000000ff03037207 */ /* 0x002fc80004000000 */
[----:B------:R-:W-:Y:S02]  /*1570*/  IADD3 R10, P1, PT, R3, R8, RZ ;  /* 0x00000008030a7210 */ /* 0x000fe40007f3e0ff */
[----:B--2---:R-:W-:-:S03]  /*1580*/  SEL R4, R4, RZ, !P0 ;  /* 0x000000ff04047207 */ /* 0x004fc60004000000 */
[----:B------:R-:W1:Y:S01]  /*1590*/  SHFL.DOWN PT, R3, R10, 0x8, R5 ;  /* 0x090000000a037989 */ /* 0x000e6200000e0005 */
[----:B------:R-:W-:Y:S01]  /*15a0*/  ISETP.GT.AND P0, PT, R6, R5, PT ;  /* 0x000000050600720c */ /* 0x000fe20003f04270 */
[----:B------:R-:W-:-:S05]  /*15b0*/  IMAD.X R9, R4, 0x1, R7, P1 ;  /* 0x0000000104097824 */ /* 0x000fca00008e0607 */
[----:B------:R-:W2:Y:S01]  /*15c0*/  SHFL.DOWN PT, R4, R9, 0x8, R5 ;  /* 0x0900000009047989 */ /* 0x000ea200000e0005 */
[----:B-1----:R-:W-:-:S04]  /*15d0*/  SEL R3, R3, RZ, !P0 ;  /* 0x000000ff03037207 */ /* 0x002fc80004000000 */
[----:B------:R-:W-:Y:S02]  /*15e0*/  IADD3 R8, P1, PT, R3, R10, RZ ;  /* 0x0000000a03087210 */ /* 0x000fe40007f3e0ff */
[----:B--2---:R-:W-:-:S03]  /*15f0*/  SEL R4, R4, RZ, !P0 ;  /* 0x000000ff04047207 */ /* 0x004fc60004000000 */
[----:B------:R-:W1:Y:S02]  /*1600*/  SHFL.DOWN PT, R3, R8, 0x10, R5 ;  /* 0x0a00000008037989 */ /* 0x000e6400000e0005 */
[----:B------:R-:W-:Y:S01]  /*1610*/  IMAD.X R7, R4, 0x1, R9, P1 ;  /* 0x0000000104077824 */ /* 0x000fe200008e0609 */
[----:B------:R-:W-:Y:S01]  /*1620*/  @!P2 SHF.R.U32.HI R9, RZ, 0x2, R37 ;  /* 0x00000002ff09a819 */ /* 0x000fe20000011625 */
[----:B------:R-:W-:-:S03]  /*1630*/  VIADD R4, R12, 0x10 ;  /* 0x000000100c047836 */ /* 0x000fc60000000000 */
[----:B------:R-:W2:Y:S01]  /*1640*/  SHFL.DOWN PT, R6, R7, 0x10, R5 ;  /* 0x0a00000007067989 */ /* 0x000ea200000e0005 */
[----:B------:R-:W-:Y:S02]  /*1650*/  @!P2 LOP3.LUT R9, R9, 0xf8, RZ, 0xc0, !PT ;  /* 0x000000f80909a812 */ /* 0x000fe400078ec0ff */
[----:B------:R-:W-:Y:S02]  /*1660*/  ISETP.GT.AND P0, PT, R4, R5, PT ;  /* 0x000000050400720c */ /* 0x000fe40003f04270 */
[----:B------:R-:W-:-:S04]  /*1670*/  @!P2 MOV R4, 0x400 ;  /* 0x000004000004a802 */ /* 0x000fc80000000f00 */
[----:B0-----:R-:W-:-:S05]  /*1680*/  @!P2 LEA R10, R11, R4, 0x18 ;  /* 0x000000040b0aa211 */ /* 0x001fca00078ec0ff */
[----:B------:R-:W-:Y:S01]  /*1690*/  @!P2 IMAD.IADD R9, R9, 0x1, R10 ;  /* 0x000000010909a824 */ /* 0x000fe200078e020a */
[----:B-1----:R-:W-:-:S04]  /*16a0*/  SEL R3, R3, RZ, !P0 ;  /* 0x000000ff03037207 */ /* 0x002fc80004000000 */
[----:B------:R-:W-:Y:S02]  /*16b0*/  IADD3 R4, P1, PT, R3, R8, RZ ;  /* 0x0000000803047210 */ /* 0x000fe40007f3e0ff */
[----:B--2---:R-:W-:-:S05]  /*16c0*/  SEL R6, R6, RZ, !P0 ;  /* 0x000000ff06067207 */ /* 0x004fca0004000000 */
[----:B------:R-:W-:-:S04]  /*16d0*/  IMAD.X R3, R6, 0x1, R7, P1 ;  /* 0x0000000106037824 */ /* 0x000fc800008e0607 */
[----:B------:R-:W-:-:S05]  /*16e0*/  @!P2 IMAD.MOV.U32 R5, RZ, RZ, R3 ;  /* 0x000000ffff05a224 */ /* 0x000fca00078e0003 */
[----:B------:R0:W-:Y:S01]  /*16f0*/  @!P2 STS.64 [R9+0x10], R4 ;  /* 0x000010040900a388 */ /* 0x0001e20000000a00 */
[----:B------:R-:W-:Y:S06]  /*1700*/  BAR.SYNC.DEFER_BLOCKING 0x0 ;  /* 0x0000000000007b1d */ /* 0x000fec0000010000 */
[----:B------:R-:W-:Y:S05]  /*1710*/  @P5 BRA `(.L_x_45) ;  /* 0x0000001c00705947 */ /* 0x000fea0003800000 */
[----:B------:R-:W1:Y:S01]  /*1720*/  S2UR UR5, SR_CgaCtaId ;  /* 0x00000000000579c3 */ /* 0x000e620000008800 */
[----:B------:R-:W-:Y:S01]  /*1730*/  UMOV UR4, 0x400 ;  /* 0x0000040000047882 */ /* 0x000fe20000000000 */
[C---:B------:R-:W-:Y:S02]  /*1740*/  ISETP.GT.U32.AND P0, PT, R2.reuse, 0x20, PT ;  /* 0x000000200200780c */ /* 0x040fe40003f04070 */
[----:B------:R-:W-:Y:S02]  /*1750*/  ISETP.GT.U32.AND P1, PT, R2, 0x40, PT ;  /* 0x000000400200780c */ /* 0x000fe40003f24070 */
[----:B------:R-:W-:Y:S02]  /*1760*/  ISETP.GT.U32.AND.EX P0, PT, R0, RZ, PT, P0 ;  /* 0x000000ff0000720c */ /* 0x000fe40003f04100 */
[----:B------:R-:W-:Y:S02]  /*1770*/  ISETP.GT.U32.AND P2, PT, R2, 0x60, PT ;  /* 0x000000600200780c */ /* 0x000fe40003f44070 */
[----:B------:R-:W-:-:S02]  /*1780*/  ISETP.GT.U32.AND.EX P1, PT, R0, RZ, PT, P1 ;  /* 0x000000ff0000720c */ /* 0x000fc40003f24110 */
[----:B------:R-:W-:-:S04]  /*1790*/  ISETP.GT.U32.AND P6, PT, R2, 0x140, PT ;  /* 0x000001400200780c */ /* 0x000fc80003fc4070 */
[----:B------:R-:W-:Y:S01]  /*17a0*/  ISETP.GT.U32.AND.EX P6, PT, R0, RZ, PT, P6 ;  /* 0x000000ff0000720c */ /* 0x000fe20003fc4160 */
[----:B-1----:R-:W-:-:S09]  /*17b0*/  ULEA UR4, UR5, UR4, 0x18 ;  /* 0x0000000405047291 */ /* 0x002fd2000f8ec0ff */
[----:B------:R-:W1:Y:S04]  /*17c0*/  LDS.64 R6, [UR4+0x18] ;  /* 0x00001804ff067984 */ /* 0x000e680008000a00 */
[----:B------:R-:W2:Y:S04]  /*17d0*/  LDS.128 R20, [UR4+0x20] ;  /* 0x00002004ff147984 */ /* 0x000ea80008000c00 */
[----:B------:R-:W3:Y:S04]  /*17e0*/  LDS.128 R16, [UR4+0x30] ;  /* 0x00003004ff107984 */ /* 0x000ee80008000c00 */
[----:B0-----:R-:W0:Y:S04]  /*17f0*/  LDS.128 R8, [UR4+0x40] ;  /* 0x00004004ff087984 */ /* 0x001e280008000c00 */
[----:B------:R-:W4:Y:S01]  /*1800*/  LDS.128 R12, [UR4+0x50] ;  /* 0x00005004ff0c7984 */ /* 0x000f220008000c00 */
[----:B-1----:R-:W-:-:S02]  /*1810*/  SEL R24, R6, RZ, P0 ;  /* 0x000000ff06187207 */ /* 0x002fc40000000000 */
[----:B------:R-:W-:Y:S02]  /*1820*/  SEL R28, R7, RZ, P0 ;  /* 0x000000ff071c7207 */ /* 0x000fe40000000000 */
[----:B------:R-:W-:Y:S02]  /*1830*/  ISETP.GT.U32.AND.EX P0, PT, R0, RZ, PT, P2 ;  /* 0x000000ff0000720c */ /* 0x000fe40003f04120 */
[----:B--2---:R-:W-:Y:S02]  /*1840*/  SEL R25, R20, RZ, P1 ;  /* 0x000000ff14197207 */ /* 0x004fe40000800000 */
[----:B------:R-:W-:Y:S02]  /*1850*/  SEL R6, R21, RZ, P1 ;  /* 0x000000ff15067207 */ /* 0x000fe40000800000 */
[----:B------:R-:W-:Y:S02]  /*1860*/  ISETP.GT.U32.AND P1, PT, R2, 0x80, PT ;  /* 0x000000800200780c */ /* 0x000fe40003f24070 */
[----:B------:R-:W-:-:S02]  /*1870*/  SEL R5, R22, RZ, P0 ;  /* 0x000000ff16057207 */ /* 0x000fc40000000000 */
[----:B------:R-:W-:Y:S02]  /*1880*/  SEL R7, R23, RZ, P0 ;  /* 0x000000ff17077207 */ /* 0x000fe40000000000 */
[----:B------:R-:W-:Y:S01]  /*1890*/  IADD3 R4, P2, P3, R25, R24, R4 ;  /* 0x0000001819047210 */ /* 0x000fe20007b5e004 */
[----:B------:R-:W-:Y:S01]  /*18a0*/  LDS.128 R20, [UR4+0x70] ;  /* 0x00007004ff147984 */ /* 0x000fe20008000c00 */
[----:B------:R-:W-:Y:S02]  /*18b0*/  ISETP.GT.U32.AND.EX P0, PT, R0, RZ, PT, P1 ;  /* 0x000000ff0000720c */ /* 0x000fe40003f04110 */
[----:B------:R-:W-:Y:S01]  /*18c0*/  ISETP.GT.U32.AND P1, PT, R2, 0xa0, PT ;  /* 0x000000a00200780c */ /* 0x000fe20003f24070 */
[----:B------:R-:W1:Y:S01]  /*18d0*/  LDS.128 R24, [UR4+0x60] ;  /* 0x00006004ff187984 */ /* 0x000e620008000c00 */
[----:B------:R-:W-:Y:S02]  /*18e0*/  IADD3.X R6, PT, PT, R6, R28, R3, P2, P3 ;  /* 0x0000001c06067210 */ /* 0x000fe400017e6403 */
[----:B---3--:R-:W-:-:S02]  /*18f0*/  SEL R28, R16, RZ, P0 ;  /* 0x000000ff101c7207 */ /* 0x008fc40000000000 */
[----:B------:R-:W-:Y:S02]  /*1900*/  SEL R16, R17, RZ, P0 ;  /* 0x000000ff11107207 */ /* 0x000fe40000000000 */
[----:B------:R-:W-:Y:S02]  /*1910*/  ISETP.GT.U32.AND.EX P0, PT, R0, RZ, PT, P1 ;  /* 0x000000ff0000720c */ /* 0x000fe40003f04110 */
[----:B------:R-:W-:Y:S02]  /*1920*/  IADD3 R28, P2, P3, R28, R4, R5 ;  /* 0x000000041c1c7210 */ /* 0x000fe40007b5e005 */
[----:B------:R-:W-:Y:S02]  /*1930*/  SEL R3, R18, RZ, P0 ;  /* 0x000000ff12037207 */ /* 0x000fe40000000000 */
[----:B------:R-:W-:Y:S02]  /*1940*/  SEL R18, R19, RZ, P0 ;  /* 0x000000ff13127207 */ /* 0x000fe40000000000 */
[----:B------:R-:W-:-:S02]  /*1950*/  IADD3.X R19, PT, PT, R16, R6, R7, P2, P3 ;  /* 0x0000000610137210 */ /* 0x000fc400017e6407 */
[----:B------:R-:W2:Y:S01]  /*1960*/  LDS.128 R4, [UR4+0x80] ;  /* 0x00008004ff047984 */ /* 0x000ea20008000c00 */
[C---:B------:R-:W-:Y:S02]  /*1970*/  ISETP.GT.U32.AND P1, PT, R2.reuse, 0xc0, PT ;  /* 0x000000c00200780c */ /* 0x040fe40003f24070 */
[----:B------:R-:W-:Y:S02]  /*1980*/  ISETP.GT.U32.AND P2, PT, R2, 0x100, PT ;  /* 0x000001000200780c */ /* 0x000fe40003f44070 */
[----:B------:R-:W-:Y:S02]  /*1990*/  ISETP.GT.U32.AND.EX P0, PT, R0, RZ, PT, P1 ;  /* 0x000000ff0000720c */ /* 0x000fe40003f04110 */
[----:B------:R-:W-:Y:S02]  /*19a0*/  ISETP.GT.U32.AND P1, PT, R2, 0xe0, PT ;  /* 0x000000e00200780c */ /* 0x000fe40003f24070 */
[----:B0-----:R-:W-:Y:S02]  /*19b0*/  SEL R16, R8, RZ, P0 ;  /* 0x000000ff08107207 */ /* 0x001fe40000000000 */
[----:B------:R-:W-:-:S02]  /*19c0*/  SEL R17, R9, RZ, P0 ;  /* 0x000000ff09117207 */ /* 0x000fc40000000000 */
[C---:B------:R-:W-:Y:S02]  /*19d0*/  ISETP.GT.U32.AND.EX P0, PT, R0.reuse, RZ, PT, P1 ;  /* 0x000000ff0000720c */ /* 0x040fe40003f04110 */
[----:B------:R-:W-:Y:S02]  /*19e0*/  ISETP.GT.U32.AND.EX P1, PT, R0, RZ, PT, P2 ;  /* 0x000000ff0000720c */ /* 0x000fe40003f24120 */
[----:B------:R-:W-:Y:S02]  /*19f0*/  ISETP.GT.U32.AND P2, PT, R2, 0x120, PT ;  /* 0x000001200200780c */ /* 0x000fe40003f44070 */
[----:B------:R-:W-:Y:S02]  /*1a00*/  IADD3 R16, P3, P4, R16, R28, R3 ;  /* 0x0000001c10107210 */ /* 0x000fe40007c7e003 */
[----:B------:R-:W-:Y:S02]  /*1a10*/  SEL R3, R10, RZ, P0 ;  /* 0x000000ff0a037207 */ /* 0x000fe40000000000 */
[----:B------:R-:W-:-:S02]  /*1a20*/  SEL R9, R11, RZ, P0 ;  /* 0x000000ff0b097207 */ /* 0x000fc40000000000 */
[----:B----4-:R-:W-:Y:S02]  /*1a30*/  SEL R8, R12, RZ, P1 ;  /* 0x000000ff0c087207 */ /* 0x010fe40000800000 */
[----:B------:R-:W-:Y:S02]  /*1a40*/  ISETP.GT.U32.AND.EX P0, PT, R0, RZ, PT, P2 ;  /* 0x000000ff0000720c */ /* 0x000fe40003f04120 */
[----:B------:R-:W-:Y:S02]  /*1a50*/  SEL R10, R13, RZ, P1 ;  /* 0x000000ff0d0a7207 */ /* 0x000fe40000800000 */
[----:B------:R-:W-:Y:S02]  /*1a60*/  IADD3.X R12, PT, PT, R17, R19, R18, P3, P4 ;  /* 0x00000013110c7210 */ /* 0x000fe40001fe8412 */
[----:B------:R-:W-:Y:S02]  /*1a70*/  IADD3 R8, P1, P2, R8, R16, R3 ;  /* 0x0000001008087210 */ /* 0x000fe40007a3e003 */
[----:B------:R-:W-:-:S02]  /*1a80*/  SEL R11, R14, RZ, P0 ;  /* 0x000000ff0e0b7207 */ /* 0x000fc40000000000 */
[C---:B------:R-:W-:Y:S02]  /*1a90*/  ISETP.GT.U32.AND P4, PT, R2.reuse, 0x160, PT ;  /* 0x000001600200780c */ /* 0x040fe40003f84070 */
[----:B------:R-:W-:Y:S02]  /*1aa0*/  SEL R14, R15, RZ, P0 ;  /* 0x000000ff0f0e7207 */ /* 0x000fe40000000000 */
[----:B------:R-:W-:Y:S02]  /*1ab0*/  ISETP.GT.U32.AND P0, PT, R2, 0x180, PT ;  /* 0x000001800200780c */ /* 0x000fe40003f04070 */
[----:B------:R-:W-:Y:S02]  /*1ac0*/  IADD3.X R10, PT, PT, R10, R12, R9, P1, P2 ;  /* 0x0000000c0a0a7210 */ /* 0x000fe40000fe4409 */
[C---:B------:R-:W-:Y:S02]  /*1ad0*/  ISETP.GT.U32.AND P3, PT, R2.reuse, 0x1a0, PT ;  /* 0x000001a00200780c */ /* 0x040fe40003f64070 */
[----:B------:R-:W-:-:S02]  /*1ae0*/  ISETP.GT.U32.AND P1, PT, R2, 0x1c0, PT ;  /* 0x000001c00200780c */ /* 0x000fc40003f24070 */
[----:B------:R-:W-:Y:S02]  /*1af0*/  ISETP.GT.U32.AND P2, PT, R2, 0x1e0, PT ;  /* 0x000001e00200780c */ /* 0x000fe40003f44070 */
[----:B------:R-:W-:Y:S02]  /*1b00*/  ISETP.GT.U32.AND.EX P4, PT, R0, RZ, PT, P4 ;  /* 0x000000ff0000720c */ /* 0x000fe40003f84140 */
[----:B-1----:R-:W-:Y:S02]  /*1b10*/  SEL R2, R24, RZ, P6 ;  /* 0x000000ff18027207 */ /* 0x002fe40003000000 */
[----:B------:R-:W-:Y:S02]  /*1b20*/  ISETP.GT.U32.AND.EX P0, PT, R0, RZ, PT, P0 ;  /* 0x000000ff0000720c */ /* 0x000fe40003f04100 */
[----:B------:R-:W-:Y:S02]  /*1b30*/  SEL R9, R25, RZ, P6 ;  /* 0x000000ff19097207 */ /* 0x000fe40003000000 */
[----:B------:R-:W-:-:S02]  /*1b40*/  SEL R3, R26, RZ, P4 ;  /* 0x000000ff1a037207 */ /* 0x000fc40002000000 */
[----:B------:R-:W-:Y:S02]  /*1b50*/  SEL R27, R27, RZ, P4 ;  /* 0x000000ff1b1b7207 */ /* 0x000fe40002000000 */
[----:B------:R-:W-:Y:S02]  /*1b60*/  IADD3 R2, P6, P4, R2, R8, R11 ;  /* 0x0000000802027210 */ /* 0x000fe40007cde00b */
[----:B------:R-:W-:Y:S02]  /*1b70*/  SEL R8, R20, RZ, P0 ;  /* 0x000000ff14087207 */ /* 0x000fe40000000000 */
[C---:B------:R-:W-:Y:S02]  /*1b80*/  ISETP.GT.U32.AND.EX P3, PT, R0.reuse, RZ, PT, P3 ;  /* 0x000000ff0000720c */ /* 0x040fe40003f64130 */
[----:B------:R-:W-:Y:S02]  /*1b90*/  ISETP.GT.U32.AND.EX P1, PT, R0, RZ, PT, P1 ;  /* 0x000000ff0000720c */ /* 0x000fe40003f24110 */
[----:B------:R-:W-:-:S02]  /*1ba0*/  IADD3.X R9, PT, PT, R9, R10, R14, P6, P4 ;  /* 0x0000000a09097210 */ /* 0x000fc400037e840e */
[----:B------:R-:W-:Y:S02]  /*1bb0*/  IADD3 R8, P6, P4, R8, R2, R3 ;  /* 0x0000000208087210 */ /* 0x000fe40007cde003 */
[----:B------:R-:W-:Y:S02]  /*1bc0*/  SEL R2, R22, RZ, P3 ;  /* 0x000000ff16027207 */ /* 0x000fe40001800000 */
[----:B--2---:R-:W-:Y:S02]  /*1bd0*/  SEL R3, R4, RZ, P1 ;  /* 0x000000ff04037207 */ /* 0x004fe40000800000 */
[----:B------:R-:W-:Y:S02]  /*1be0*/  ISETP.GT.U32.AND.EX P2, PT, R0, RZ, PT, P2 ;  /* 0x000000ff0000720c */ /* 0x000fe40003f44120 */
[----:B------:R-:W-:Y:S02]  /*1bf0*/  SEL R20, R21, RZ, P0 ;  /* 0x000000ff15147207 */ /* 0x000fe40000000000 */
[----:B------:R-:W-:-:S02]  /*1c00*/  SEL R23, R23, RZ, P3 ;  /* 0x000000ff17177207 */ /* 0x000fc40001800000 */
[----:B------:R-:W-:Y:S02]  /*1c10*/  IADD3 R3, P0, P3, R3, R8, R2 ;  /* 0x0000000803037210 */ /* 0x000fe40007b1e002 */
[----:B------:R-:W-:Y:S02]  /*1c20*/  SEL R4, R6, RZ, P2 ;  /* 0x000000ff06047207 */ /* 0x000fe40001000000 */
[----:B------:R-:W-:Y:S02]  /*1c30*/  IADD3.X R2, PT, PT, R20, R9, R27, P6, P4 ;  /* 0x0000000914027210 */ /* 0x000fe400037e841b */
[----:B------:R-:W-:Y:S02]  /*1c40*/  SEL R0, R5, RZ, P1 ;  /* 0x000000ff05007207 */ /* 0x000fe40000800000 */
[----:B------:R-:W-:Y:S02]  /*1c50*/  IADD3 R4, P1, PT, R4, R3, RZ ;  /* 0x0000000304047210 */ /* 0x000fe40007f3e0ff */
[----:B------:R-:W-:-:S02]  /*1c60*/  SEL R3, R7, RZ, P2 ;  /* 0x000000ff07037207 */ /* 0x000fc40001000000 */
[----:B------:R-:W-:-:S05]  /*1c70*/  IADD3.X R0, PT, PT, R0, R2, R23, P0, P3 ;  /* 0x0000000200007210 */ /* 0x000fca00007e6417 */
[----:B------:R-:W-:Y:S01]  /*1c80*/  IMAD.X R3, R3, 0x1, R0, P1 ;  /* 0x0000000103037824 */ /* 0x000fe200008e0600 */
[----:B------:R-:W-:Y:S06]  /*1c90*/  BRA `(.L_x_45) ;  /* 0x0000001800107947 */ /* 0x000fec0003800000 */
.L_x_31:
[----:B------:R-:W0:Y:S01]  /*1ca0*/  S2R R34, SR_TID.X ;  /* 0x0000000000227919 */ /* 0x000e220000002100 */
[----:B------:R-:W0:Y:S02]  /*1cb0*/  LDC.64 R4, c[0x0][0x380] ;  /* 0x0000e000ff047b82 */ /* 0x000e240000000a00 */
[----:B0-----:R-:W-:-:S05]  /*1cc0*/  IMAD.WIDE.U32 R4, R34, 0x8, R4 ;  /* 0x0000000822047825 */ /* 0x001fca00078e0004 */
[----:B------:R-:W2:Y:S04]  /*1cd0*/  LDG.E.64 R18, desc[UR6][R4.64] ;  /* 0x0000000604127981 */ /* 0x000ea8000c1e1b00 */
[----:B------:R-:W3:Y:S04]  /*1ce0*/  LDG.E.64 R6, desc[UR6][R4.64+0x1000] ;  /* 0x0010000604067981 */ /* 0x000ee8000c1e1b00 */
[----:B------:R-:W4:Y:S04]  /*1cf0*/  LDG.E.64 R8, desc[UR6][R4.64+0x2000] ;  /* 0x0020000604087981 */ /* 0x000f28000c1e1b00 */
[----:B------:R-:W5:Y:S04]  /*1d00*/  LDG.E.64 R10, desc[UR6][R4.64+0x3000] ;  /* 0x00300006040a7981 */ /* 0x000f68000c1e1b00 */
[----:B------:R-:W5:Y:S04]  /*1d10*/  LDG.E.64 R12, desc[UR6][R4.64+0x4000] ;  /* 0x00400006040c7981 */ /* 0x000f68000c1e1b00 */
[----:B------:R-:W5:Y:S04]  /*1d20*/  LDG.E.64 R14, desc[UR6][R4.64+0x5000] ;  /* 0x00500006040e7981 */ /* 0x000f68000c1e1b00 */
[----:B------:R-:W5:Y:S01]  /*1d30*/  LDG.E.64 R16, desc[UR6][R4.64+0x6000] ;  /* 0x0060000604107981 */ /* 0x000f62000c1e1b00 */
[----:B------:R-:W-:-:S02]  /*1d40*/  IMAD.MOV.U32 R35, RZ, RZ, 0xe00 ;  /* 0x00000e00ff237424 */ /* 0x000fc400078e00ff */
[----:B------:R-:W-:Y:S01]  /*1d50*/  IMAD.MOV.U32 R37, RZ, RZ, RZ ;  /* 0x000000ffff257224 */ /* 0x000fe200078e00ff */
[----:B--2---:R-:W-:Y:S02]  /*1d60*/  ISETP.NE.U32.AND P0, PT, R18, RZ, PT ;  /* 0x000000ff1200720c */ /* 0x004fe40003f05070 */
[----:B---3--:R-:W-:Y:S02]  /*1d70*/  ISETP.NE.U32.AND P1, PT, R6, RZ, PT ;  /* 0x000000ff0600720c */ /* 0x008fe40003f25070 */
[----:B------:R-:W-:Y:S02]  /*1d80*/  ISETP.NE.AND.EX P0, PT, R19, RZ, PT, P0 ;  /* 0x000000ff1300720c */ /* 0x000fe40003f05300 */
[----:B----4-:R-:W-:Y:S02]  /*1d90*/  ISETP.NE.U32.AND P2, PT, R8, RZ, PT ;  /* 0x000000ff0800720c */ /* 0x010fe40003f45070 */
[----:B------:R-:W-:Y:S02]  /*1da0*/  ISETP.NE.AND.EX P1, PT, R7, RZ, PT, P1 ;  /* 0x000000ff0700720c */ /* 0x000fe40003f25310 */
[----:B------:R-:W-:-:S02]  /*1db0*/  ISETP.NE.AND.EX P2, PT, R9, RZ, PT, P2 ;  /* 0x000000ff0900720c */ /* 0x000fc40003f45320 */
[----:B-----5:R-:W-:Y:S02]  /*1dc0*/  ISETP.NE.U32.AND P3, PT, R10, RZ, PT ;  /* 0x000000ff0a00720c */ /* 0x020fe40003f65070 */
[----:B------:R-:W-:Y:S02]  /*1dd0*/  ISETP.NE.U32.AND P4, PT, R12, RZ, PT ;  /* 0x000000ff0c00720c */ /* 0x000fe40003f85070 */
[----:B------:R-:W-:Y:S02]  /*1de0*/  SEL R6, RZ, 0x1, P0 ;  /* 0x00000001ff067807 */ /* 0x000fe40000000000 */
[----:B------:R-:W-:Y:S02]  /*1df0*/  SEL R3, RZ, 0x1, P1 ;  /* 0x00000001ff037807 */ /* 0x000fe40000800000 */
[----:B------:R-:W-:Y:S02]  /*1e00*/  SEL R38, RZ, 0x1, P2 ;  /* 0x00000001ff267807 */ /* 0x000fe40001000000 */
[----:B------:R-:W-:-:S02]  /*1e10*/  ISETP.NE.AND.EX P0, PT, R11, RZ, PT, P3 ;  /* 0x000000ff0b00720c */ /* 0x000fc40003f05330 */
[----:B------:R-:W-:Y:S02]  /*1e20*/  ISETP.NE.AND.EX P1, PT, R13, RZ, PT, P4 ;  /* 0x000000ff0d00720c */ /* 0x000fe40003f25340 */
[----:B------:R-:W-:Y:S02]  /*1e30*/  ISETP.NE.U32.AND P2, PT, R14, RZ, PT ;  /* 0x000000ff0e00720c */ /* 0x000fe40003f45070 */
[----:B------:R-:W-:Y:S02]  /*1e40*/  IADD3 R38, P5, P6, R38, R3, R6 ;  /* 0x0000000326267210 */ /* 0x000fe40007ebe006 */
[----:B------:R-:W-:Y:S02]  /*1e50*/  SEL R6, RZ, 0x1, P0 ;  /* 0x00000001ff067807 */ /* 0x000fe40000000000 */
[----:B------:R-:W-:Y:S02]  /*1e60*/  SEL R3, RZ, 0x1, P1 ;  /* 0x00000001ff037807 */ /* 0x000fe40000800000 */
[----:B------:R-:W-:-:S02]  /*1e70*/  ISETP.NE.AND.EX P0, PT, R15, RZ, PT, P2 ;  /* 0x000000ff0f00720c */ /* 0x000fc40003f05320 */
[----:B------:R-:W-:Y:S02]  /*1e80*/  IADD3 R8, P4, PT, R2, -0xe00, RZ ;  /* 0xfffff20002087810 */ /* 0x000fe40007f9e0ff */
[----:B------:R-:W-:Y:S02]  /*1e90*/  IADD3 R38, P2, P3, R3, R38, R6 ;  /* 0x0000002603267210 */ /* 0x000fe40007b5e006 */
[----:B------:R-:W-:Y:S02]  /*1ea0*/  SEL R6, RZ, 0x1, P0 ;  /* 0x00000001ff067807 */ /* 0x000fe40000000000 */
[----:B------:R-:W-:Y:S02]  /*1eb0*/  ISETP.GE.U32.AND P0, PT, R8, 0xe00, PT ;  /* 0x00000e000800780c */ /* 0x000fe40003f06070 */
[----:B------:R-:W-:Y:S02]  /*1ec0*/  IADD3.X R10, PT, PT, R0, -0x1, RZ, P4, !PT ;  /* 0xffffffff000a7810 */ /* 0x000fe400027fe4ff */
[----:B------:R-:W-:-:S02]  /*1ed0*/  ISETP.NE.U32.AND P1, PT, R16, RZ, PT ;  /* 0x000000ff1000720c */ /* 0x000fc40003f25070 */
[----:B------:R-:W-:Y:S02]  /*1ee0*/  ISETP.GE.U32.AND.EX P0, PT, R10, RZ, PT, P0 ;  /* 0x000000ff0a00720c */ /* 0x000fe40003f06100 */
[----:B------:R-:W-:Y:S02]  /*1ef0*/  ISETP.NE.AND.EX P1, PT, R17, RZ, PT, P1 ;  /* 0x000000ff1100720c */ /* 0x000fe40003f25310 */
[----:B------:R-:W-:Y:S02]  /*1f00*/  IADD3.X R36, PT, PT, RZ, RZ, RZ, P5, P6 ;  /* 0x000000ffff247210 */ /* 0x000fe40002fec4ff */
[----:B------:R-:W-:Y:S02]  /*1f10*/  SEL R3, RZ, 0x1, P1 ;  /* 0x00000001ff037807 */ /* 0x000fe40000800000 */
[----:B------:R-:W-:Y:S02]  /*1f20*/  IADD3.X R36, PT, PT, RZ, R36, RZ, P2, P3 ;  /* 0x00000024ff247210 */ /* 0x000fe400017e64ff */
[----:B------:R-:W-:-:S04]  /*1f30*/  IADD3 R38, P1, P4, R3, R38, R6 ;  /* 0x0000002603267210 */ /* 0x000fc80007c3e006 */
[----:B------:R-:W-:Y:S01]  /*1f40*/  IADD3.X R36, PT, PT, RZ, R36, RZ, P1, P4 ;  /* 0x00000024ff247210 */ /* 0x000fe20000fe84ff */
[----:B------:R-:W-:Y:S08]  /*1f50*/  @!P0 BRA `(.L_x_46) ;  /* 0x0000000000d08947 */ /* 0x000ff00003800000 */
[----:B------:R-:W0:Y:S01]  /*1f60*/  LDC.64 R2, c[0x0][0x398] ;  /* 0x0000e600ff027b82 */ /* 0x000e220000000a00 */
[----:B------:R-:W-:Y:S02]  /*1f70*/  IMAD.MOV.U32 R35, RZ, RZ, 0xe00 ;  /* 0x00000e00ff237424 */ /* 0x000fe400078e00ff */
[----:B------:R-:W-:-:S07]  /*1f80*/  IMAD.MOV.U32 R37, RZ, RZ, RZ ;  /* 0x000000ffff257224 */ /* 0x000fce00078e00ff */
.L_x_48:
[----:B------:R-:W-:-:S04]  /*1f90*/  LEA R16, P0, R35, R4, 0x3 ;  /* 0x0000000423107211 */ /* 0x000fc800078018ff */
[----:B------:R-:W-:-:S05]  /*1fa0*/  LEA.HI.X R17, R35, R5, R37, 0x3, P0 ;  /* 0x0000000523117211 */ /* 0x000fca00000f1c25 */
[----:B------:R-:W2:Y:S04]  /*1fb0*/  LDG.E.64 R24, desc[UR6][R16.64] ;  /* 0x0000000610187981 */ /* 0x000ea8000c1e1b00 */
[----:B------:R-:W3:Y:S04]  /*1fc0*/  LDG.E.64 R18, desc[UR6][R16.64+0x1000] ;  /* 0x0010000610127981 */ /* 0x000ee8000c1e1b00 */
[----:B------:R-:W4:Y:S04]  /*1fd0*/  LDG.E.64 R20, desc[UR6][R16.64+0x2000] ;  /* 0x0020000610147981 */ /* 0x000f28000c1e1b00 */
[----:B------:R-:W5:Y:S04]  /*1fe0*/  LDG.E.64 R22, desc[UR6][R16.64+0x3000] ;  /* 0x0030000610167981 */ /* 0x000f68000c1e1b00 */
[----:B------:R-:W5:Y:S04]  /*1ff0*/  LDG.E.64 R12, desc[UR6][R16.64+0x4000] ;  /* 0x00400006100c7981 */ /* 0x000f68000c1e1b00 */
[----:B------:R-:W5:Y:S04]  /*2000*/  LDG.E.64 R14, desc[UR6][R16.64+0x5000] ;  /* 0x00500006100e7981 */ /* 0x000f68000c1e1b00 */
[----:B------:R-:W5:Y:S01]  /*2010*/  LDG.E.64 R6, desc[UR6][R16.64+0x6000] ;  /* 0x0060000610067981 */ /* 0x000f62000c1e1b00 */
[----:B0-----:R-:W-:-:S04]  /*2020*/  IADD3 R0, P4, PT, -R35, R2, RZ ;  /* 0x0000000223007210 */ /* 0x001fc80007f9e1ff */
[----:B------:R-:W-:Y:S02]  /*2030*/  ISETP.GE.U32.AND P1, PT, R0, 0xe00, PT ;  /* 0x00000e000000780c */ /* 0x000fe40003f26070 */
[----:B--2---:R-:W-:Y:S02]  /*2040*/  ISETP.NE.U32.AND P2, PT, R24, RZ, PT ;  /* 0x000000ff1800720c */ /* 0x004fe40003f45070 */
[----:B---3--:R-:W-:Y:S02]  /*2050*/  ISETP.NE.U32.AND P3, PT, R18, RZ, PT ;  /* 0x000000ff1200720c */ /* 0x008fe40003f65070 */
[----:B------:R-:W-:Y:S02]  /*2060*/  ISETP.NE.AND.EX P2, PT, R25, RZ, PT, P2 ;  /* 0x000000ff1900720c */ /* 0x000fe40003f45320 */
[----:B----4-:R-:W-:Y:S02]  /*2070*/  ISETP.NE.U32.AND P5, PT, R20, RZ, PT ;  /* 0x000000ff1400720c */ /* 0x010fe40003fa5070 */
[----:B------:R-:W-:-:S02]  /*2080*/  ISETP.NE.AND.EX P3, PT, R19, RZ, PT, P3 ;  /* 0x000000ff1300720c */ /* 0x000fc40003f65330 */
[----:B-----5:R-:W-:Y:S02]  /*2090*/  ISETP.NE.U32.AND P0, PT, R22, RZ, PT ;  /* 0x000000ff1600720c */ /* 0x020fe40003f05070 */
[----:B------:R-:W-:Y:S02]  /*20a0*/  ISETP.NE.AND.EX P5, PT, R21, RZ, PT, P5 ;  /* 0x000000ff1500720c */ /* 0x000fe40003fa5350 */
[----:B------:R-:W-:Y:S02]  /*20b0*/  SEL R11, RZ, 0x1, P2 ;  /* 0x00000001ff0b7807 */ /* 0x000fe40001000000 */
[----:B------:R-:W-:Y:S02]  /*20c0*/  SEL R9, RZ, 0x1, P3 ;  /* 0x00000001ff097807 */ /* 0x000fe40001800000 */
[----:B------:R-:W-:Y:S02]  /*20d0*/  ISETP.NE.U32.AND P3, PT, R12, RZ, PT ;  /* 0x000000ff0c00720c */ /* 0x000fe40003f65070 */
[----:B------:R-:W-:-:S02]  /*20e0*/  ISETP.NE.U32.AND P2, PT, R14, RZ, PT ;  /* 0x000000ff0e00720c */ /* 0x000fc40003f45070 */
[----:B------:R-:W-:Y:S02]  /*20f0*/  ISETP.NE.AND.EX P0, PT, R23, RZ, PT, P0 ;  /* 0x000000ff1700720c */ /* 0x000fe40003f05300 */
[----:B------:R-:W-:Y:S02]  /*2100*/  SEL R0, RZ, 0x1, P5 ;  /* 0x00000001ff007807 */ /* 0x000fe40002800000 */
[----:B------:R-:W-:Y:S02]  /*2110*/  IADD3 R38, P5, P6, R9, R38, R11 ;  /* 0x0000002609267210 */ /* 0x000fe40007ebe00b */
[----:B------:R-:W-:Y:S02]  /*2120*/  ISETP.NE.AND.EX P3, PT, R13, RZ, PT, P3 ;  /* 0x000000ff0d00720c */ /* 0x000fe40003f65330 */
[----:B------:R-:W-:Y:S02]  /*2130*/  ISETP.NE.AND.EX P2, PT, R15, RZ, PT, P2 ;  /* 0x000000ff0f00720c */ /* 0x000fe40003f45320 */
[----:B------:R-:W-:-:S02]  /*2140*/  SEL R11, RZ, 0x1, P0 ;  /* 0x00000001ff0b7807 */ /* 0x000fc40000000000 */
[----:B------:R-:W-:Y:S02]  /*2150*/  ISETP.NE.U32.AND P0, PT, R6, RZ, PT ;  /* 0x000000ff0600720c */ /* 0x000fe40003f05070 */
[----:B------:R-:W-:Y:S02]  /*2160*/  SEL R6, RZ, 0x1, P3 ;  /* 0x00000001ff067807 */ /* 0x000fe40001800000 */
[----:B------:R-:W-:Y:S02]  /*2170*/  SEL R9, RZ, 0x1, P2 ;  /* 0x00000001ff097807 */ /* 0x000fe40001000000 */
[----:B------:R-:W-:Y:S01]  /*2180*/  IADD3 R38, P2, P3, R11, R38, R0 ;  /* 0x000000260b267210 */ /* 0x000fe20007b5e000 */
[----:B------:R-:W-:Y:S01]  /*2190*/  IMAD.MOV.U32 R0, RZ, RZ, R3 ;  /* 0x000000ffff007224 */ /* 0x000fe200078e0003 */
[----:B------:R-:W-:Y:S02]  /*21a0*/  IADD3.X R36, PT, PT, RZ, R36, RZ, P5, P6 ;  /* 0x00000024ff247210 */ /* 0x000fe40002fec4ff */
[----:B------:R-:W-:Y:S01]  /*21b0*/  IADD3 R38, P6, P5, R9, R38, R6 ;  /* 0x0000002609267210 */ /* 0x000fe20007dde006 */
[----:B------:R-:W-:Y:S01]  /*21c0*/  IMAD.X R6, R0, 0x1, ~R37, P4 ;  /* 0x0000000100067824 */ /* 0x000fe200020e0e25 */
[----:B------:R-:W-:-:S02]  /*21d0*/  ISETP.NE.AND.EX P0, PT, R7, RZ, PT, P0 ;  /* 0x000000ff0700720c */ /* 0x000fc40003f05300 */
[----:B------:R-:W-:Y:S02]  /*21e0*/  IADD3.X R36, PT, PT, RZ, R36, RZ, P2, P3 ;  /* 0x00000024ff247210 */ /* 0x000fe400017e64ff */
[----:B------:R-:W-:Y:S02]  /*21f0*/  ISETP.GE.U32.AND.EX P1, PT, R6, RZ, PT, P1 ;  /* 0x000000ff0600720c */ /* 0x000fe40003f26110 */
[----:B------:R-:W-:Y:S02]  /*2200*/  SEL R7, RZ, 0x1, P0 ;  /* 0x00000001ff077807 */ /* 0x000fe40000000000 */
[----:B------:R-:W-:Y:S02]  /*2210*/  IADD3.X R36, PT, PT, RZ, R36, RZ, P6, P5 ;  /* 0x00000024ff247210 */ /* 0x000fe400037ea4ff */
[----:B------:R-:W-:-:S05]  /*2220*/  IADD3 R38, P0, PT, R38, R7, RZ ;  /* 0x0000000726267210 */ /* 0x000fca0007f1e0ff */
[----:B------:R-:W-:Y:S02]  /*2230*/  IMAD.X R36, RZ, RZ, R36, P0 ;  /* 0x000000ffff247224 */ /* 0x000fe400000e0624 */
[----:B------:R-:W-:Y:S06]  /*2240*/  @!P1 BRA `(.L_x_47) ;  /* 0x0000000c00789947 */ /* 0x000fec0003800000 */
[----:B------:R-:W-:-:S05]  /*2250*/  IADD3 R35, P0, PT, R35, 0xe00, RZ ;  /* 0x00000e0023237810 */ /* 0x000fca0007f1e0ff */
[----:B------:R-:W-:Y:S01]  /*2260*/  IMAD.X R37, RZ, RZ, R37, P0 ;  /* 0x000000ffff257224 */ /* 0x000fe200000e0625 */
[----:B------:R-:W-:-:S04]  /*2270*/  ISETP.GT.U32.AND P0, PT, R35, R8, PT ;  /* 0x000000082300720c */ /* 0x000fc80003f04070 */
[----:B------:R-:W-:-:S13]  /*2280*/  ISETP.GT.U32.AND.EX P0, PT, R37, R10, PT, P0 ;  /* 0x0000000a2500720c */ /* 0x000fda0003f04100 */
[----:B------:R-:W-:Y:S05]  /*2290*/  @!P0 BRA `(.L_x_48) ;  /* 0xfffffffc003c8947 */ /* 0x000fea000383ffff */
.L_x_46:
[----:B------:R-:W-:Y:S01]  /*22a0*/  IMAD.IADD R3, R2, 0x1, -R35 ;  /* 0x0000000102037824 */ /* 0x000fe200078e0a23 */
[----:B------:R-:W-:Y:S01]  /*22b0*/  ISETP.GE.U32.AND P1, PT, R35, R2, PT ;  /* 0x000000022300720c */ /* 0x000fe20003f26070 */
[----:B------:R-:W-:Y:S03]  /*22c0*/  BSSY.RECONVERGENT B1, `(.L_x_47) ;  /* 0x00000d6000017945 */ /* 0x000fe60003800200 */
[----:B------:R-:W-:-:S04]  /*22d0*/  ISETP.GE.AND P0, PT, R34, R3, PT ;  /* 0x000000032200720c */ /* 0x000fc80003f06270 */
[----:B------:R-:W-:-:S13]  /*22e0*/  ISETP.GE.U32.OR.EX P0, PT, R37, R0, P0, P1 ;  /* 0x000000002500720c */ /* 0x000fda0000706510 */
[----:B------:R-:W-:Y:S05]  /*22f0*/  @P0 BRA `(.L_x_49) ;  /* 0x0000000c00480947 */ /* 0x000fea0003800000 */
[----:B------:R-:W-:Y:S01]  /*2300*/  LOP3.LUT R0, RZ, R34, RZ, 0x33, !PT ;  /* 0x00000022ff007212 */ /* 0x000fe200078e33ff */
[----:B------:R-:W-:Y:S01]  /*2310*/  BSSY.RECONVERGENT B2, `(.L_x_50) ;  /* 0x0000068000027945 */ /* 0x000fe20003800200 */
[----:B------:R-:W-:Y:S02]  /*2320*/  IMAD.MOV.U32 R42, RZ, RZ, R34 ;  /* 0x000000ffff2a7224 */ /* 0x000fe400078e0022 */
[----:B------:R-:W-:-:S04]  /*2330*/  IADD3 R2, PT, PT, -R35, R2, R0 ;  /* 0x0000000223027210 */ /* 0x000fc80007ffe100 */
[C---:B------:R-:W-:Y:S02]  /*2340*/  ISETP.GE.U32.AND P0, PT, R2.reuse, 0x1e00, PT ;  /* 0x00001e000200780c */ /* 0x040fe40003f06070 */
[----:B------:R-:W-:-:S04]  /*2350*/  LEA.HI R0, R2, 0x1, RZ, 0x17 ;  /* 0x0000000102007811 */ /* 0x000fc800078fb8ff */
[----:B------:R-:W-:-:S04]  /*2360*/  LOP3.LUT R43, R0, 0xf, RZ, 0xc0, !PT ;  /* 0x0000000f002b7812 */ /* 0x000fc800078ec0ff */
[----:B------:R-:W-:-:S03]  /*2370*/  ISETP.NE.AND P4, PT, R43, RZ, PT ;  /* 0x000000ff2b00720c */ /* 0x000fc60003f85270 */
[----:B------:R-:W-:Y:S10]  /*2380*/  @!P0 BRA `(.L_x_51) ;  /* 0x0000000400808947 */ /* 0x000ff40003800000 */
[----:B------:R-:W0:Y:S01]  /*2390*/  LDCU.64 UR4, c[0x0][0x380] ;  /* 0x00007000ff0477ac */ /* 0x000e220008000a00 */
[----:B------:R-:W-:Y:S01]  /*23a0*/  IADD3 R3, P0, PT, R34, R35, RZ ;  /* 0x0000002322037210 */ /* 0x000fe20007f1e0ff */
[----:B------:R-:W-:Y:S01]  /*23b0*/  IMAD.MOV.U32 R42, RZ, RZ, R34 ;  /* 0x000000ffff2a7224 */ /* 0x000fe200078e0022 */
[----:B------:R-:W-:-:S03]  /*23c0*/  LOP3.LUT R39, R0, 0xfffff0, RZ, 0xc0, !PT ;  /* 0x00fffff000277812 */ /* 0x000fc600078ec0ff */
[----:B------:R-:W-:Y:S02]  /*23d0*/  IMAD.X R4, RZ, RZ, R37, P0 ;  /* 0x000000ffff047224 */ /* 0x000fe400000e0625 */
[----:B------:R-:W-:Y:S01]  /*23e0*/  IMAD.MOV R39, RZ, RZ, -R39 ;  /* 0x000000ffff277224 */ /* 0x000fe200078e0a27 */
[----:B0-----:R-:W-:-:S04]  /*23f0*/  LEA R2, P1, R3, UR4, 0x3 ;  /* 0x0000000403027c11 */ /* 0x001fc8000f8218ff */
[----:B------:R-:W-:Y:S02]  /*2400*/  IADD3 R2, P0, PT, R2, 0x8000, RZ ;  /* 0x0000800002027810 */ /* 0x000fe40007f1e0ff */
[----:B------:R-:W-:-:S05]  /*2410*/  LEA.HI.X R3, R3, UR5, R4, 0x3, P1 ;  /* 0x0000000503037c11 */ /* 0x000fca00088f1c04 */
[----:B------:R-:W-:-:S07]  /*2420*/  IMAD.X R3, RZ, RZ, R3, P0 ;  /* 0x000000ffff037224 */ /* 0x000fce00000e0603 */
.L_x_52:
        /* <DEDUP_REMOVED lines=86> */
.L_x_51:
[----:B------:R-:W-:Y:S05]  /*2990*/  BSYNC.RECONVERGENT B2 ;  /* 0x0000000000027941 */ /* 0x000fea0003800200 */
.L_x_50:
[----:B------:R-:W-:Y:S05]  /*29a0*/  @!P4 BRA `(.L_x_49) ;  /* 0x00000004009cc947 */ /* 0x000fea0003800000 */
[----:B------:R-:W-:Y:S01]  /*29b0*/  ISETP.GE.U32.AND P0, PT, R43, 0x8, PT ;  /* 0x000000082b00780c */ /* 0x000fe20003f06070 */
[----:B------:R-:W-:Y:S01]  /*29c0*/  BSSY.RECONVERGENT B2, `(.L_x_53) ;  /* 0x0000032000027945 */ /* 0x000fe20003800200 */
[----:B------:R-:W-:-:S04]  /*29d0*/  LOP3.LUT R20, R0, 0x7, RZ, 0xc0, !PT ;  /* 0x0000000700147812 */ /* 0x000fc800078ec0ff */
[----:B------:R-:W-:-:S07]  /*29e0*/  ISETP.NE.AND P4, PT, R20, RZ, PT ;  /* 0x000000ff1400720c */ /* 0x000fce0003f85270 */
[----:B------:R-:W-:Y:S06]  /*29f0*/  @!P0 BRA `(.L_x_54) ;  /* 0x0000000000b88947 */ /* 0x000fec0003800000 */
[----:B------:R-:W0:Y:S01]  /*2a00*/  LDCU.64 UR4, c[0x0][0x380] ;  /* 0x00007000ff0477ac */ /* 0x000e220008000a00 */
[----:B------:R-:W-:-:S05]  /*2a10*/  IADD3 R2, P0, PT, R42, R35, RZ ;  /* 0x000000232a027210 */ /* 0x000fca0007f1e0ff */
[----:B------:R-:W-:Y:S01]  /*2a20*/  IMAD.X R3, RZ, RZ, R37, P0 ;  /* 0x000000ffff037224 */ /* 0x000fe200000e0625 */
        /* <DEDUP_REMOVED lines=43> */
.L_x_54:
[----:B------:R-:W-:Y:S05]  /*2ce0*/  BSYNC.RECONVERGENT B2 ;  /* 0x0000000000027941 */ /* 0x000fea0003800200 */
.L_x_53:
        /* <DEDUP_REMOVED lines=32> */
.L_x_56:
[----:B------:R-:W-:Y:S05]  /*2ef0*/  BSYNC.RECONVERGENT B2 ;  /* 0x0000000000027941 */ /* 0x000fea0003800200 */
.L_x_55:
[----:B------:R-:W-:Y:S05]  /*2f00*/  @!P4 BRA `(.L_x_49) ;  /* 0x000000000044c947 */ /* 0x000fea0003800000 */
[----:B------:R-:W0:Y:S01]  /*2f10*/  LDCU.64 UR4, c[0x0][0x380] ;  /* 0x00007000ff0477ac */ /* 0x000e220008000a00 */
[----:B------:R-:W-:Y:S01]  /*2f20*/  IADD3 R3, P0, PT, R42, R35, RZ ;  /* 0x000000232a037210 */ /* 0x000fe20007f1e0ff */
[----:B------:R-:W-:-:S04]  /*2f30*/  IMAD.MOV R0, RZ, RZ, -R0 ;  /* 0x000000ffff007224 */ /* 0x000fc800078e0a00 */
[----:B------:R-:W-:Y:S01]  /*2f40*/  IMAD.X R4, RZ, RZ, R37, P0 ;  /* 0x000000ffff047224 */ /* 0x000fe200000e0625 */
[----:B0-----:R-:W-:-:S04]  /*2f50*/  LEA R2, P1, R3, UR4, 0x3 ;  /* 0x0000000403027c11 */ /* 0x001fc8000f8218ff */
[----:B------:R-:W-:-:S09]  /*2f60*/  LEA.HI.X R3, R3, UR5, R4, 0x3, P1 ;  /* 0x0000000503037c11 */ /* 0x000fd200088f1c04 */
.L_x_57:
        /* <DEDUP_REMOVED lines=11> */
.L_x_49:
[----:B------:R-:W-:Y:S05]  /*3020*/  BSYNC.RECONVERGENT B1 ;  /* 0x0000000000017941 */ /* 0x000fea0003800200 */
.L_x_47:
[----:B------:R-:W0:Y:S01]  /*3030*/  S2R R4, SR_LANEID ;  /* 0x0000000000047919 */ /* 0x000e220000000000 */
[----:B------:R-:W-:Y:S01]  /*3040*/  ISETP.NE.AND P5, PT, R34, RZ, PT ;  /* 0x000000ff2200720c */ /* 0x000fe20003fa5270 */
        /* <DEDUP_REMOVED lines=28> */
[----:B------:R-:W-:Y:S02]  /*3210*/  @!P2 SHF.R.U32.HI R3, RZ, 0x2, R34 ;  /* 0x00000002ff03a819 */ /* 0x000fe40000011622 */
[----:B-1----:R-:W-:Y:S01]  /*3220*/  SEL R2, R2, RZ, !P1 ;  /* 0x000000ff02027207 */ /* 0x002fe20004800000 */
[----:B------:R-:W0:Y:S01]  /*3230*/  SHFL.DOWN PT, R0, R5, 0x10, 0x1f ;  /* 0x0a001f0005007f89 */ /* 0x000e2200000e0000 */
[----:B------:R-:W-:Y:S02]  /*3240*/  ISETP.GT.AND P1, PT, R4, 0xf, PT ;  /* 0x0000000f0400780c */ /* 0x000fe40003f24270 */
[----:B------:R-:W-:Y:S01]  /*3250*/  @!P2 MOV R4, 0x400 ;  /* 0x000004000004a802 */ /* 0x000fe20000000f00 */
[----:B------:R-:W-:-:S03]  /*3260*/  IMAD.X R7, R2, 0x1, R9, P0 ;  /* 0x0000000102077824 */ /* 0x000fc600000e0609 */
[----:B--2---:R-:W-:Y:S02]  /*3270*/  @!P2 LEA R11, R11, R4, 0x18 ;  /* 0x000000040b0ba211 */ /* 0x004fe400078ec0ff */
[----:B------:R-:W1:Y:S01]  /*3280*/  SHFL.DOWN PT, R2, R7, 0x10, 0x1f ;  /* 0x0a001f0007027f89 */ /* 0x000e6200000e0000 */
[----:B0-----:R-:W-:-:S04]  /*3290*/  SEL R0, R0, RZ, !P1 ;  /* 0x000000ff00007207 */ /* 0x001fc80004800000 */
        /* <DEDUP_REMOVED lines=14> */
[----:B------:R-:W1:Y:S04]  /*3380*/  LDS.128 R28, [UR4+0x30] ;  /* 0x00003004ff1c7984 */ /* 0x000e680008000c00 */
[----:B------:R-:W3:Y:S04]  /*3390*/  LDS.128 R24, [UR4+0x40] ;  /* 0x00004004ff187984 */ /* 0x000ee80008000c00 */
[----:B------:R-:W4:Y:S04]  /*33a0*/  LDS.128 R20, [UR4+0x50] ;  /* 0x00005004ff147984 */ /* 0x000f280008000c00 */
[----:B------:R-:W5:Y:S04]  /*33b0*/  LDS.128 R16, [UR4+0x60] ;  /* 0x00006004ff107984 */ /* 0x000f680008000c00 */
[----:B------:R-:W5:Y:S04]  /*33c0*/  LDS.128 R12, [UR4+0x70] ;  /* 0x00007004ff0c7984 */ /* 0x000f680008000c00 */
[----:B--2---:R-:W2:Y:S01]  /*33d0*/  LDS.128 R8, [UR4+0x80] ;  /* 0x00008004ff087984 */ /* 0x004ea20008000c00 */
[----:B0-----:R-:W-:-:S04]  /*33e0*/  IADD3 R5, P0, P1, R32, R6, R4 ;  /* 0x0000000620057210 */ /* 0x001fc8000791e004 */
[----:B-1----:R-:W-:Y:S02]  /*33f0*/  IADD3 R5, P2, P3, R28, R5, R34 ;  /* 0x000000051c057210 */ /* 0x002fe40007b5e022 */
[----:B------:R-:W-:Y:S02]  /*3400*/  IADD3.X R7, PT, PT, R33, R7, R3, P0, P1 ;  /* 0x0000000721077210 */ /* 0x000fe400007e2403 */
[----:B---3--:R-:W-:Y:S02]  /*3410*/  IADD3 R3, P0, P1, R24, R5, R30 ;  /* 0x0000000518037210 */ /* 0x008fe4000791e01e */
[----:B------:R-:W-:Y:S02]  /*3420*/  IADD3.X R29, PT, PT, R29, R7, R35, P2, P3 ;  /* 0x000000071d1d7210 */ /* 0x000fe400017e6423 */
[----:B----4-:R-:W-:Y:S02]  /*3430*/  IADD3 R3, P2, P3, R20, R3, R26 ;  /* 0x0000000314037210 */ /* 0x010fe40007b5e01a */
[----:B------:R-:W-:-:S02]  /*3440*/  IADD3.X R25, PT, PT, R25, R29, R31, P0, P1 ;  /* 0x0000001d19197210 */ /* 0x000fc400007e241f */
[----:B-----5:R-:W-:Y:S02]  /*3450*/  IADD3 R3, P0, P1, R16, R3, R22 ;  /* 0x0000000310037210 */ /* 0x020fe4000791e016 */
[----:B------:R-:W-:Y:S02]  /*3460*/  IADD3.X R21, PT, PT, R21, R25, R27, P2, P3 ;  /* 0x0000001915157210 */ /* 0x000fe400017e641b */
[----:B------:R-:W-:Y:S02]  /*3470*/  IADD3 R3, P2, P3, R12, R3, R18 ;  /* 0x000000030c037210 */ /* 0x000fe40007b5e012 */
[----:B------:R-:W-:Y:S02]  /*3480*/  IADD3.X R17, PT, PT, R17, R21, R23, P0, P1 ;  /* 0x0000001511117210 */ /* 0x000fe400007e2417 */
[----:B--2---:R-:W-:Y:S02]  /*3490*/  IADD3 R3, P0, P1, R8, R3, R14 ;  /* 0x0000000308037210 */ /* 0x004fe4000791e00e */
[----:B------:R-:W-:-:S02]  /*34a0*/  IADD3.X R13, PT, PT, R13, R17, R19, P2, P3 ;  /* 0x000000110d0d7210 */ /* 0x000fc400017e6413 */
[----:B------:R-:W-:Y:S02]  /*34b0*/  IADD3 R4, P2, PT, R3, R10, RZ ;  /* 0x0000000a03047210 */ /* 0x000fe40007f5e0ff */
[----:B------:R-:W-:-:S05]  /*34c0*/  IADD3.X R3, PT, PT, R9, R13, R15, P0, P1 ;  /* 0x0000000d09037210 */ /* 0x000fca00007e240f */
[----:B------:R-:W-:-:S07]  /*34d0*/  IMAD.X R3, R3, 0x1, R11, P2 ;  /* 0x0000000103037824 */ /* 0x000fce00010e060b */
.L_x_45:
[----:B------:R-:W-:Y:S05]  /*34e0*/  BSYNC.RECONVERGENT B0 ;  /* 0x0000000000007941 */ /* 0x000fea0003800200 */
.L_x_30:
[----:B------:R-:W-:Y:S05]  /*34f0*/  @P5 EXIT ;  /* 0x000000000000594d */ /* 0x000fea0003800000 */
[----:B------:R-:W0:Y:S01]  /*3500*/  LDCU.64 UR4, c[0x0][0x3a8] ;  /* 0x00007500ff0477ac */ /* 0x000e220008000a00 */
[----:B------:R-:W3:Y:S01]  /*3510*/  LDC.64 R6, c[0x0][0x390] ;  /* 0x0000e400ff067b82 */ /* 0x000ee20000000a00 */
[----:B0-----:R-:W-:-:S04]  /*3520*/  IADD3 R4, P0, PT, R4, UR4, RZ ;  /* 0x0000000404047c10 */ /* 0x001fc8000ff1e0ff */
[----:B-1----:R-:W-:-:S05]  /*3530*/  IADD3.X R5, PT, PT, R3, UR5, RZ, P0, !PT ;  /* 0x0000000503057c10 */ /* 0x002fca00087fe4ff */
[----:B---3--:R-:W-:Y:S01]  /*3540*/  STG.E.64 desc[UR6][R6.64], R4 ;  /* 0x0000000406007986 */ /* 0x008fe2000c101b06 */
[----:B------:R-:W-:Y:S05]  /*3550*/  EXIT ;  /* 0x000000000000794d */ /* 0x000fea0003800000 */
.L_x_58:
        /* <DEDUP_REMOVED lines=10> */
.L_x_786:


//--------------------- .text._ZN3cub18CUB_300001_SM_10006detail6reduce18DeviceReduceKernelINS2_10policy_hubIljN4cuda3std3__44plusIlEEE10Policy1000EN6thrust24THRUST_300001_SM_1000_NS18transform_iteratorI7is_zeroNSD_10device_ptrIlEEllEEjS9_lNS7_10__identityEEEvT0_PT3_T1_NS0_13GridEvenShareISN_EET2_T4_ --------------------------
	.section	.text._ZN3cub18CUB_300001_SM_10006detail6reduce18DeviceReduceKernelINS2_10policy_hubIljN4cuda3std3__44plusIlEEE10Policy1000EN6thrust24THRUST_300001_SM_1000_NS18transform_iteratorI7is_zeroNSD_10device_ptrIlEEllEEjS9_lNS7_10__identityEEEvT0_PT3_T1_NS0_13GridEvenShareISN_EET2_T4_,"ax",@progbits
	.align	128
        .global         _ZN3cub18CUB_300001_SM_10006detail6reduce18DeviceReduceKernelINS2_10policy_hubIljN4cuda3std3__44plusIlEEE10Policy1000EN6thrust24THRUST_300001_SM_1000_NS18transform_iteratorI7is_zeroNSD_10device_ptrIlEEllEEjS9_lNS7_10__identityEEEvT0_PT3_T1_NS0_13GridEvenShareISN_EET2_T4_
        .type           _ZN3cub18CUB_300001_SM_10006detail6reduce18DeviceReduceKernelINS2_10policy_hubIljN4cuda3std3__44plusIlEEE10Policy1000EN6thrust24THRUST_300001_SM_1000_NS18transform_iteratorI7is_zeroNSD_10device_ptrIlEEllEEjS9_lNS7_10__identityEEEvT0_PT3_T1_NS0_13GridEvenShareISN_EET2_T4_,@function
        .size           _ZN3cub18CUB_300001_SM_10006detail6reduce18DeviceReduceKernelINS2_10policy_hubIljN4cuda3std3__44plusIlEEE10Policy1000EN6thrust24THRUST_300001_SM_1000_NS18transform_iteratorI7is_zeroNSD_10device_ptrIlEEllEEjS9_lNS7_10__identityEEEvT0_PT3_T1_NS0_13GridEvenShareISN_EET2_T4_,(.L_x_787 - _ZN3cub18CUB_300001_SM_10006detail6reduce18DeviceReduceKernelINS2_10policy_hubIljN4cuda3std3__44plusIlEEE10Policy1000EN6thrust24THRUST_300001_SM_1000_NS18transform_iteratorI7is_zeroNSD_10device_ptrIlEEllEEjS9_lNS7_10__identityEEEvT0_PT3_T1_NS0_13GridEvenShareISN_EET2_T4_)
        .other          _ZN3cub18CUB_300001_SM_10006detail6reduce18DeviceReduceKernelINS2_10policy_hubIljN4cuda3std3__44plusIlEEE10Policy1000EN6thrust24THRUST_300001_SM_1000_NS18transform_iteratorI7is_zeroNSD_10device_ptrIlEEllEEjS9_lNS7_10__identityEEEvT0_PT3_T1_NS0_13GridEvenShareISN_EET2_T4_,@"STO_CUDA_ENTRY STV_DEFAULT"
_ZN3cub18CUB_300001_SM_10006detail6reduce18DeviceReduceKernelINS2_10policy_hubIljN4cuda3std3__44plusIlEEE10Policy1000EN6thrust24THRUST_300001_SM_1000_NS18transform_iteratorI7is_zeroNSD_10device_ptrIlEEllEEjS9_lNS7_10__identityEEEvT0_PT3_T1_NS0_13GridEvenShareISN_EET2_T4_:
.text._ZN3cub18CUB_300001_SM_10006detail6reduce18DeviceReduceKernelINS2_10policy_hubIljN4cuda3std3__44plusIlEEE10Policy1000EN6thrust24THRUST_300001_SM_1000_NS18transform_iteratorI7is_zeroNSD_10device_ptrIlEEllEEjS9_lNS7_10__identityEEEvT0_PT3_T1_NS0_13GridEvenShareISN_EET2_T4_:
[----:B------:R-:W-:Y:S01]  /*0000*/  LDC R1, c[0x0][0x37c] ;  /* 0x0000df00ff017b82 */ /* 0x000fe20000000800 */
[----:B------:R-:W0:Y:S07]  /*0010*/  S2R R0, SR_CTAID.X ;  /* 0x0000000000007919 */ /* 0x000e2e0000002500 */
[----:B------:R-:W1:Y:S01]  /*0020*/  LDC.64 R6, c[0x0][0x3b0] ;  /* 0x0000ec00ff067b82 */ /* 0x000e620000000a00 */
[----:B------:R-:W2:Y:S01]  /*0030*/  LDCU.64 UR6, c[0x0][0x358] ;  /* 0x00006b00ff0677ac */ /* 0x000ea20008000a00 */
[----:B------:R-:W-:Y:S01]  /*0040*/  BSSY.RECONVERGENT B0, `(.L_x_59) ;  /* 0x000039c000007945 */ /* 0x000fe20003800200 */
[----:B-1----:R-:W-:-:S02]  /*0050*/  IMAD R2, R7, 0xe00, RZ ;  /* 0x00000e0007027824 */ /* 0x002fc400078e02ff */
[----:B0-----:R-:W-:-:S05]  /*0060*/  IMAD R28, R0, -0xe00, R6 ;  /* 0xfffff200001c7824 */ /* 0x001fca00078e0206 */
[----:B------:R-:W-:-:S13]  /*0070*/  ISETP.GT.U32.AND P0, PT, R28, 0xdff, PT ;  /* 0x00000dff1c00780c */ /* 0x000fda0003f04070 */
[----:B--2---:R-:W-:Y:S05]  /*0080*/  @P0 BRA `(.L_x_60) ;  /* 0x0000001c00780947 */ /* 0x004fea0003800000 */
[----:B------:R-:W0:Y:S01]  /*0090*/  S2R R5, SR_TID.X ;  /* 0x0000000000057919 */ /* 0x000e220000002100 */
[----:B------:R-:W-:Y:S01]  /*00a0*/  BSSY.RECONVERGENT B1, `(.L_x_61) ;  /* 0x000000e000017945 */ /* 0x000fe20003800200 */
[----:B------:R-:W-:Y:S02]  /*00b0*/  CS2R R24, SRZ ;  /* 0x0000000000187805 */ /* 0x000fe4000001ff00 */
[----:B0-----:R-:W-:Y:S01]  /*00c0*/  ISETP.GE.U32.AND P0, PT, R5, R28, PT ;  /* 0x0000001c0500720c */ /* 0x001fe20003f06070 */
[----:B------:R-:W-:-:S12]  /*00d0*/  IMAD.MOV.U32 R23, RZ, RZ, R5 ;  /* 0x000000ffff177224 */ /* 0x000fd800078e0005 */
[----:B------:R-:W-:Y:S05]  /*00e0*/  @P0 BRA `(.L_x_62) ;  /* 0x0000000000240947 */ /* 0x000fea0003800000 */
[----:B------:R-:W0:Y:S01]  /*00f0*/  LDC.64 R2, c[0x0][0x380] ;  /* 0x0000e000ff027b82 */ /* 0x000e220000000a00 */
[----:B------:R-:W-:-:S04]  /*0100*/  IMAD R7, R0, 0xe00, R5 ;  /* 0x00000e0000077824 */ /* 0x000fc800078e0205 */
[----:B0-----:R-:W-:-:S06]  /*0110*/  IMAD.WIDE.U32 R2, R7, 0x8, R2 ;  /* 0x0000000807027825 */ /* 0x001fcc00078e0002 */
[----:B------:R-:W2:Y:S01]  /*0120*/  LDG.E.64 R2, desc[UR6][R2.64] ;  /* 0x0000000602027981 */ /* 0x000ea2000c1e1b00 */
[----:B------:R-:W-:Y:S02]  /*0130*/  VIADD R23, R5, 0x200 ;  /* 0x0000020005177836 */ /* 0x000fe40000000000 */
[----:B------:R-:W-:Y:S01]  /*0140*/  IMAD.MOV.U32 R24, RZ, RZ, RZ ;  /* 0x000000ffff187224 */ /* 0x000fe200078e00ff */
[----:B--2---:R-:W-:-:S04]  /*0150*/  ISETP.NE.U32.AND P0, PT, R2, RZ, PT ;  /* 0x000000ff0200720c */ /* 0x004fc80003f05070 */
[----:B------:R-:W-:-:S04]  /*0160*/  ISETP.NE.AND.EX P0, PT, R3, RZ, PT, P0 ;  /* 0x000000ff0300720c */ /* 0x000fc80003f05300 */
[----:B------:R-:W-:-:S09]  /*0170*/  SEL R25, RZ, 0x1, P0 ;  /* 0x00000001ff197807 */ /* 0x000fd20000000000 */
.L_x_62:
[----:B------:R-:W-:Y:S05]  /*0180*/  BSYNC.RECONVERGENT B1 ;  /* 0x0000000000017941 */ /* 0x000fea0003800200 */
.L_x_61:
[----:B------:R-:W-:Y:S01]  /*0190*/  ISETP.GE.U32.AND P0, PT, R23, R28, PT ;  /* 0x0000001c1700720c */ /* 0x000fe20003f06070 */
[----:B------:R-:W-:-:S12]  /*01a0*/  BSSY.RECONVERGENT B1, `(.L_x_63) ;  /* 0x00000fd000017945 */ /* 0x000fd80003800200 */
[----:B------:R-:W-:Y:S05]  /*01b0*/  @P0 BRA `(.L_x_64) ;  /* 0x0000000c00ec0947 */ /* 0x000fea0003800000 */
[----:B------:R-:W-:Y:S01]  /*01c0*/  LOP3.LUT R3, RZ, R23, RZ, 0x33, !PT ;  /* 0x00000017ff037212 */ /* 0x000fe200078e33ff */
[----:B------:R-:W-:Y:S04]  /*01d0*/  BSSY.RECONVERGENT B2, `(.L_x_65) ;  /* 0x0000083000027945 */ /* 0x000fe80003800200 */
[----:B------:R-:W-:-:S04]  /*01e0*/  IMAD.IADD R3, R3, 0x1, R6 ;  /* 0x0000000103037824 */ /* 0x000fc800078e0206 */
[----:B------:R-:W-:-:S05]  /*01f0*/  IMAD R3, R0, -0xe00, R3 ;  /* 0xfffff20000037824 */ /* 0x000fca00078e0203 */
[C---:B------:R-:W-:Y:S02]  /*0200*/  ISETP.GE.U32.AND P0, PT, R3.reuse, 0x1e00, PT ;  /* 0x00001e000300780c */ /* 0x040fe40003f06070 */
[----:B------:R-:W-:-:S04]  /*0210*/  LEA.HI R3, R3, 0x1, RZ, 0x17 ;  /* 0x0000000103037811 */ /* 0x000fc800078fb8ff */
[----:B------:R-:W-:-:S07]  /*0220*/  LOP3.LUT R4, R3, 0xf, RZ, 0xc0, !PT ;  /* 0x0000000f03047812 */ /* 0x000fce00078ec0ff */
[----:B------:R-:W-:Y:S05]  /*0230*/  @!P0 BRA `(.L_x_66) ;  /* 0x0000000400f08947 */ /* 0x000fea0003800000 */
[----:B------:R-:W0:Y:S01]  /*0240*/  LDC.64 R6, c[0x0][0x380] ;  /* 0x0000e000ff067b82 */ /* 0x000e220000000a00 */
[----:B------:R-:W-:Y:S01]  /*0250*/  LOP3.LUT R2, R3, 0xfffff0, RZ, 0xc0, !PT ;  /* 0x00fffff003027812 */ /* 0x000fe200078ec0ff */
[----:B------:R-:W-:Y:S01]  /*0260*/  BSSY.RECONVERGENT B3, `(.L_x_67) ;  /* 0x0000078000037945 */ /* 0x000fe20003800200 */
[----:B------:R-:W-:Y:S01]  /*0270*/  LOP3.LUT R22, R23, 0x1000, RZ, 0xfc, !PT ;  /* 0x0000100017167812 */ /* 0x000fe200078efcff */
[----:B------:R-:W-:Y:S02]  /*0280*/  IMAD R23, R0, 0xe00, R23 ;  /* 0x00000e0000177824 */ /* 0x000fe400078e0217 */
[----:B------:R-:W-:-:S07]  /*0290*/  IMAD.MOV R2, RZ, RZ, -R2 ;  /* 0x000000ffff027224 */ /* 0x000fce00078e0a02 */
.L_x_68:
[----:B0-----:R-:W-:-:S04]  /*02a0*/  IMAD.WIDE.U32 R12, R23, 0x8, R6 ;  /* 0x00000008170c7825 */ /* 0x001fc800078e0006 */
[C---:B------:R-:W-:Y:S02]  /*02b0*/  VIADD R11, R23.reuse, 0x200 ;  /* 0x00000200170b7836 */ /* 0x040fe40000000000 */
[----:B------:R-:W2:Y:S01]  /*02c0*/  LDG.E.64 R12, desc[UR6][R12.64] ;  /* 0x000000060c0c7981 */ /* 0x000ea2000c1e1b00 */
[----:B------:R-:W-:Y:S02]  /*02d0*/  VIADD R9, R23, 0x400 ;  /* 0x0000040017097836 */ /* 0x000fe40000000000 */
[----:B------:R-:W-:-:S04]  /*02e0*/  IMAD.WIDE.U32 R10, R11, 0x8, R6 ;  /* 0x000000080b0a7825 */ /* 0x000fc800078e0006 */
[--C-:B------:R-:W-:Y:S02]  /*02f0*/  IMAD.WIDE.U32 R8, R9, 0x8, R6.reuse ;  /* 0x0000000809087825 */ /* 0x100fe400078e0006 */
[----:B------:R-:W3:Y:S04]  /*0300*/  LDG.E.64 R10, desc[UR6][R10.64] ;  /* 0x000000060a0a7981 */ /* 0x000ee8000c1e1b00 */
[----:B------:R-:W4:Y:S01]  /*0310*/  LDG.E.64 R8, desc[UR6][R8.64] ;  /* 0x0000000608087981 */ /* 0x000f22000c1e1b00 */
[C---:B------:R-:W-:Y:S02]  /*0320*/  VIADD R19, R23.reuse, 0x600 ;  /* 0x0000060017137836 */ /* 0x040fe40000000000 */
[----:B------:R-:W-:Y:S02]  /*0330*/  VIADD R15, R23, 0x800 ;  /* 0x00000800170f7836 */ /* 0x000fe40000000000 */
[----:B------:R-:W-:-:S04]  /*0340*/  IMAD.WIDE.U32 R18, R19, 0x8, R6 ;  /* 0x0000000813127825 */ /* 0x000fc800078e0006 */
[----:B------:R-:W-:Y:S02]  /*0350*/  IMAD.WIDE.U32 R14, R15, 0x8, R6 ;  /* 0x000000080f0e7825 */ /* 0x000fe400078e0006 */
[----:B------:R-:W5:Y:S02]  /*0360*/  LDG.E.64 R18, desc[UR6][R18.64] ;  /* 0x0000000612127981 */ /* 0x000f64000c1e1b00 */
[C---:B------:R-:W-:Y:S02]  /*0370*/  VIADD R17, R23.reuse, 0xc00 ;  /* 0x00000c0017117836 */ /* 0x040fe40000000000 */
[----:B------:R-:W5:Y:S01]  /*0380*/  LDG.E.64 R14, desc[UR6][R14.64] ;  /* 0x000000060e0e7981 */ /* 0x000f62000c1e1b00 */
[----:B------:R-:W-:Y:S01]  /*0390*/  VIADD R21, R23, 0xe00 ;  /* 0x00000e0017157836 */ /* 0x000fe20000000000 */
[----:B--2---:R-:W-:-:S04]  /*03a0*/  ISETP.NE.U32.AND P0, PT, R12, RZ, PT ;  /* 0x000000ff0c00720c */ /* 0x004fc80003f05070 */
[----:B------:R-:W-:Y:S01]  /*03b0*/  ISETP.NE.AND.EX P0, PT, R13, RZ, PT, P0 ;  /* 0x000000ff0d00720c */ /* 0x000fe20003f05300 */
[----:B------:R-:W-:Y:S01]  /*03c0*/  VIADD R13, R23, 0xa00 ;  /* 0x00000a00170d7836 */ /* 0x000fe20000000000 */
[----:B---3--:R-:W-:-:S03]  /*03d0*/  ISETP.NE.U32.AND P2, PT, R10, RZ, PT ;  /* 0x000000ff0a00720c */ /* 0x008fc60003f45070 */
[--C-:B------:R-:W-:Y:S01]  /*03e0*/  IMAD.WIDE.U32 R12, R13, 0x8, R6.reuse ;  /* 0x000000080d0c7825 */ /* 0x100fe200078e0006 */
[----:B----4-:R-:W-:Y:S02]  /*03f0*/  ISETP.NE.U32.AND P1, PT, R8, RZ, PT ;  /* 0x000000ff0800720c */ /* 0x010fe40003f25070 */
[----:B------:R-:W-:Y:S01]  /*0400*/  ISETP.NE.AND.EX P2, PT, R11, RZ, PT, P2 ;  /* 0x000000ff0b00720c */ /* 0x000fe20003f45320 */
[--C-:B------:R-:W-:Y:S01]  /*0410*/  IMAD.WIDE.U32 R10, R17, 0x8, R6.reuse ;  /* 0x00000008110a7825 */ /* 0x100fe200078e0006 */
[----:B------:R-:W-:Y:S01]  /*0420*/  ISETP.NE.AND.EX P1, PT, R9, RZ, PT, P1 ;  /* 0x000000ff0900720c */ /* 0x000fe20003f25310 */
[----:B------:R-:W2:Y:S02]  /*0430*/  LDG.E.64 R12, desc[UR6][R12.64] ;  /* 0x000000060c0c7981 */ /* 0x000ea4000c1e1b00 */
[----:B------:R-:W-:Y:S02]  /*0440*/  VIADD R9, R23, 0x1000 ;  /* 0x0000100017097836 */ /* 0x000fe40000000000 */
[----:B------:R-:W3:Y:S02]  /*0450*/  LDG.E.64 R10, desc[UR6][R10.64] ;  /* 0x000000060a0a7981 */ /* 0x000ee4000c1e1b00 */
[----:B------:R-:W-:-:S04]  /*0460*/  IMAD.WIDE.U32 R8, R9, 0x8, R6 ;  /* 0x0000000809087825 */ /* 0x000fc800078e0006 */
[--C-:B------:R-:W-:Y:S02]  /*0470*/  IMAD.WIDE.U32 R16, R21, 0x8, R6.reuse ;  /* 0x0000000815107825 */ /* 0x100fe400078e0006 */
[----:B------:R-:W4:Y:S02]  /*0480*/  LDG.E.64 R8, desc[UR6][R8.64] ;  /* 0x0000000608087981 */ /* 0x000f24000c1e1b00 */
[----:B------:R-:W-:Y:S02]  /*0490*/  VIADD R21, R23, 0x1200 ;  /* 0x0000120017157836 */ /* 0x000fe40000000000 */
[----:B------:R-:W4:Y:S02]  /*04a0*/  LDG.E.64 R16, desc[UR6][R16.64] ;  /* 0x0000000610107981 */ /* 0x000f24000c1e1b00 */
[----:B------:R-:W-:-:S06]  /*04b0*/  IMAD.WIDE.U32 R20, R21, 0x8, R6 ;  /* 0x0000000815147825 */ /* 0x000fcc00078e0006 */
[----:B------:R-:W4:Y:S01]  /*04c0*/  LDG.E.64 R20, desc[UR6][R20.64] ;  /* 0x0000000614147981 */ /* 0x000f22000c1e1b00 */
[----:B-----5:R-:W-:Y:S02]  /*04d0*/  ISETP.NE.U32.AND P3, PT, R18, RZ, PT ;  /* 0x000000ff1200720c */ /* 0x020fe40003f65070 */
[----:B------:R-:W-:Y:S02]  /*04e0*/  ISETP.NE.U32.AND P6, PT, R14, RZ, PT ;  /* 0x000000ff0e00720c */ /* 0x000fe40003fc5070 */
[----:B------:R-:W-:Y:S01]  /*04f0*/  ISETP.NE.AND.EX P3, PT, R19, RZ, PT, P3 ;  /* 0x000000ff1300720c */ /* 0x000fe20003f65330 */
[----:B------:R-:W-:Y:S01]  /*0500*/  VIADD R19, R23, 0x1400 ;  /* 0x0000140017137836 */ /* 0x000fe20000000000 */
[----:B------:R-:W-:Y:S02]  /*0510*/  SEL R18, RZ, 0x1, P0 ;  /* 0x00000001ff127807 */ /* 0x000fe40000000000 */
[----:B------:R-:W-:-:S04]  /*0520*/  SEL R14, RZ, 0x1, P2 ;  /* 0x00000001ff0e7807 */ /* 0x000fc80001000000 */
[----:B------:R-:W-:Y:S01]  /*0530*/  IADD3 R25, P0, P5, R14, R25, R18 ;  /* 0x000000190e197210 */ /* 0x000fe20007d1e012 */
[----:B------:R-:W-:Y:S01]  /*0540*/  IMAD.WIDE.U32 R18, R19, 0x8, R6 ;  /* 0x0000000813127825 */ /* 0x000fe200078e0006 */
[----:B------:R-:W-:Y:S02]  /*0550*/  ISETP.NE.AND.EX P6, PT, R15, RZ, PT, P6 ;  /* 0x000000ff0f00720c */ /* 0x000fe40003fc5360 */
[----:B------:R-:W-:Y:S01]  /*0560*/  IADD3.X R24, PT, PT, RZ, R24, RZ, P0, P5 ;  /* 0x00000018ff187210 */ /* 0x000fe200007ea4ff */
[C---:B------:R-:W-:Y:S02]  /*0570*/  VIADD R15, R23.reuse, 0x1800 ;  /* 0x00001800170f7836 */ /* 0x040fe40000000000 */
[----:B------:R-:W-:Y:S01]  /*0580*/  VIADD R27, R23, 0x1a00 ;  /* 0x00001a00171b7836 */ /* 0x000fe20000000000 */
[----:B------:R-:W-:Y:S02]  /*0590*/  SEL R14, RZ, 0x1, P1 ;  /* 0x00000001ff0e7807 */ /* 0x000fe40000800000 */
[----:B--2---:R-:W-:-:S02]  /*05a0*/  ISETP.NE.U32.AND P2, PT, R12, RZ, PT ;  /* 0x000000ff0c00720c */ /* 0x004fc40003f45070 */
[----:B---3--:R-:W-:Y:S02]  /*05b0*/  ISETP.NE.U32.AND P4, PT, R10, RZ, PT ;  /* 0x000000ff0a00720c */ /* 0x008fe40003f85070 */
[----:B------:R-:W-:Y:S01]  /*05c0*/  ISETP.NE.AND.EX P2, PT, R13, RZ, PT, P2 ;  /* 0x000000ff0d00720c */ /* 0x000fe20003f45320 */
[----:B------:R-:W-:Y:S01]  /*05d0*/  VIADD R13, R23, 0x1600 ;  /* 0x00001600170d7836 */ /* 0x000fe20000000000 */
[----:B------:R-:W-:Y:S02]  /*05e0*/  ISETP.NE.AND.EX P4, PT, R11, RZ, PT, P4 ;  /* 0x000000ff0b00720c */ /* 0x000fe40003f85340 */
[----:B------:R0:W2:Y:S01]  /*05f0*/  LDG.E.64 R10, desc[UR6][R18.64] ;  /* 0x00000006120a7981 */ /* 0x0000a2000c1e1b00 */
[----:B------:R-:W-:Y:S01]  /*0600*/  IMAD.WIDE.U32 R12, R13, 0x8, R6 ;  /* 0x000000080d0c7825 */ /* 0x000fe200078e0006 */
[----:B----4-:R-:W-:-:S04]  /*0610*/  ISETP.NE.U32.AND P0, PT, R8, RZ, PT ;  /* 0x000000ff0800720c */ /* 0x010fc80003f05070 */
[----:B------:R-:W-:Y:S01]  /*0620*/  ISETP.NE.AND.EX P0, PT, R9, RZ, PT, P0 ;  /* 0x000000ff0900720c */ /* 0x000fe20003f05300 */
[----:B------:R-:W3:Y:S01]  /*0630*/  LDG.E.64 R12, desc[UR6][R12.64] ;  /* 0x000000060c0c7981 */ /* 0x000ee2000c1e1b00 */
[----:B------:R-:W-:Y:S01]  /*0640*/  ISETP.NE.U32.AND P5, PT, R16, RZ, PT ;  /* 0x000000ff1000720c */ /* 0x000fe20003fa5070 */
[--C-:B------:R-:W-:Y:S01]  /*0650*/  IMAD.WIDE.U32 R8, R15, 0x8, R6.reuse ;  /* 0x000000080f087825 */ /* 0x100fe200078e0006 */
[----:B------:R-:W-:Y:S02]  /*0660*/  SEL R16, RZ, 0x1, P3 ;  /* 0x00000001ff107807 */ /* 0x000fe40001800000 */
[----:B------:R-:W-:Y:S01]  /*0670*/  ISETP.NE.AND.EX P5, PT, R17, RZ, PT, P5 ;  /* 0x000000ff1100720c */ /* 0x000fe20003fa5350 */
[----:B0-----:R-:W-:Y:S01]  /*0680*/  IMAD.WIDE.U32 R18, R27, 0x8, R6 ;  /* 0x000000081b127825 */ /* 0x001fe200078e0006 */
[----:B------:R-:W-:Y:S01]  /*0690*/  ISETP.NE.U32.AND P1, PT, R20, RZ, PT ;  /* 0x000000ff1400720c */ /* 0x000fe20003f25070 */
[----:B------:R-:W4:Y:S02]  /*06a0*/  LDG.E.64 R8, desc[UR6][R8.64] ;  /* 0x0000000608087981 */ /* 0x000f24000c1e1b00 */
[----:B------:R-:W-:-:S02]  /*06b0*/  VIADD R17, R23, 0x1c00 ;  /* 0x00001c0017117836 */ /* 0x000fc40000000000 */
[----:B------:R-:W-:Y:S01]  /*06c0*/  VIADD R15, R23, 0x1e00 ;  /* 0x00001e00170f7836 */ /* 0x000fe20000000000 */
[----:B------:R-:W-:Y:S01]  /*06d0*/  SEL R20, RZ, 0x1, P6 ;  /* 0x00000001ff147807 */ /* 0x000fe20003000000 */
[----:B------:R-:W5:Y:S01]  /*06e0*/  LDG.E.64 R18, desc[UR6][R18.64] ;  /* 0x0000000612127981 */ /* 0x000f62000c1e1b00 */
[----:B------:R-:W-:Y:S01]  /*06f0*/  IADD3 R25, P3, P6, R16, R25, R14 ;  /* 0x0000001910197210 */ /* 0x000fe20007e7e00e */
[----:B------:R-:W-:-:S04]  /*0700*/  IMAD.WIDE.U32 R16, R17, 0x8, R6 ;  /* 0x0000000811107825 */ /* 0x000fc800078e0006 */
[----:B------:R-:W-:Y:S02]  /*0710*/  IMAD.WIDE.U32 R14, R15, 0x8, R6 ;  /* 0x000000080f0e7825 */ /* 0x000fe400078e0006 */
[----:B------:R-:W5:Y:S04]  /*0720*/  LDG.E.64 R16, desc[UR6][R16.64] ;  /* 0x0000000610107981 */ /* 0x000f68000c1e1b00 */
[----:B------:R-:W5:Y:S01]  /*0730*/  LDG.E.64 R14, desc[UR6][R14.64] ;  /* 0x000000060e0e7981 */ /* 0x000f62000c1e1b00 */
[----:B------:R-:W-:Y:S02]  /*0740*/  ISETP.NE.AND.EX P1, PT, R21, RZ, PT, P1 ;  /* 0x000000ff1500720c */ /* 0x000fe40003f25310 */
[----:B------:R-:W-:Y:S02]  /*0750*/  SEL R21, RZ, 0x1, P2 ;  /* 0x00000001ff157807 */ /* 0x000fe40001000000 */
[----:B------:R-:W-:Y:S01]  /*0760*/  IADD3.X R24, PT, PT, RZ, R24, RZ, P3, P6 ;  /* 0x00000018ff187210 */ /* 0x000fe20001fec4ff */
[----:B------:R-:W-:-:S02]  /*0770*/  VIADD R2, R2, 0x10 ;  /* 0x0000001002027836 */ /* 0x000fc40000000000 */
[----:B------:R-:W-:Y:S02]  /*0780*/  VIADD R22, R22, 0x2000 ;  /* 0x0000200016167836 */ /* 0x000fe40000000000 */
[----:B------:R-:W-:Y:S01]  /*0790*/  VIADD R23, R23, 0x2000 ;  /* 0x0000200017177836 */ /* 0x000fe20000000000 */
[----:B--2---:R-:W-:Y:S02]  /*07a0*/  ISETP.NE.U32.AND P2, PT, R10, RZ, PT ;  /* 0x000000ff0a00720c */ /* 0x004fe40003f45070 */
[----:B------:R-:W-:Y:S02]  /*07b0*/  SEL R10, RZ, 0x1, P5 ;  /* 0x00000001ff0a7807 */ /* 0x000fe40002800000 */
[----:B------:R-:W-:Y:S02]  /*07c0*/  ISETP.NE.AND.EX P2, PT, R11, RZ, PT, P2 ;  /* 0x000000ff0b00720c */ /* 0x000fe40003f45320 */
[----:B------:R-:W-:Y:S02]  /*07d0*/  SEL R11, RZ, 0x1, P4 ;  /* 0x00000001ff0b7807 */ /* 0x000fe40002000000 */
[----:B------:R-:W-:-:S02]  /*07e0*/  IADD3 R20, P4, P5, R21, R25, R20 ;  /* 0x0000001915147210 */ /* 0x000fc40007d9e014 */
[----:B---3--:R-:W-:Y:S02]  /*07f0*/  ISETP.NE.U32.AND P3, PT, R12, RZ, PT ;  /* 0x000000ff0c00720c */ /* 0x008fe40003f65070 */
[----:B------:R-:W-:Y:S02]  /*0800*/  SEL R21, RZ, 0x1, P0 ;  /* 0x00000001ff157807 */ /* 0x000fe40000000000 */
[----:B------:R-:W-:Y:S02]  /*0810*/  IADD3 R10, P6, P0, R10, R20, R11 ;  /* 0x000000140a0a7210 */ /* 0x000fe400078de00b */
[----:B------:R-:W-:Y:S02]  /*0820*/  SEL R12, RZ, 0x1, P1 ;  /* 0x00000001ff0c7807 */ /* 0x000fe40000800000 */
[----:B------:R-:W-:Y:S02]  /*0830*/  ISETP.NE.AND.EX P3, PT, R13, RZ, PT, P3 ;  /* 0x000000ff0d00720c */ /* 0x000fe40003f65330 */
[----:B------:R-:W-:-:S02]  /*0840*/  IADD3.X R24, PT, PT, RZ, R24, RZ, P4, P5 ;  /* 0x00000018ff187210 */ /* 0x000fc400027ea4ff */
[----:B----4-:R-:W-:Y:S02]  /*0850*/  ISETP.NE.U32.AND P1, PT, R8, RZ, PT ;  /* 0x000000ff0800720c */ /* 0x010fe40003f25070 */
[----:B------:R-:W-:Y:S02]  /*0860*/  IADD3 R12, P5, P4, R12, R10, R21 ;  /* 0x0000000a0c0c7210 */ /* 0x000fe40007cbe015 */
[----:B------:R-:W-:Y:S02]  /*0870*/  SEL R11, RZ, 0x1, P2 ;  /* 0x00000001ff0b7807 */ /* 0x000fe40001000000 */
[----:B------:R-:W-:Y:S02]  /*0880*/  SEL R10, RZ, 0x1, P3 ;  /* 0x00000001ff0a7807 */ /* 0x000fe40001800000 */
[----:B------:R-:W-:Y:S02]  /*0890*/  IADD3.X R24, PT, PT, RZ, R24, RZ, P6, P0 ;  /* 0x00000018ff187210 */ /* 0x000fe400037e04ff */
[----:B-----5:R-:W-:-:S02]  /*08a0*/  ISETP.NE.U32.AND P2, PT, R18, RZ, PT ;  /* 0x000000ff1200720c */ /* 0x020fc40003f45070 */
[----:B------:R-:W-:Y:S02]  /*08b0*/  ISETP.NE.AND.EX P1, PT, R9, RZ, PT, P1 ;  /* 0x000000ff0900720c */ /* 0x000fe40003f25310 */
[----:B------:R-:W-:Y:S02]  /*08c0*/  IADD3 R10, P0, P6, R10, R12, R11 ;  /* 0x0000000c0a0a7210 */ /* 0x000fe40007e1e00b */
[----:B------:R-:W-:Y:S02]  /*08d0*/  IADD3.X R24, PT, PT, RZ, R24, RZ, P5, P4 ;  /* 0x00000018ff187210 */ /* 0x000fe40002fe84ff */
[----:B------:R-:W-:Y:S02]  /*08e0*/  ISETP.NE.AND.EX P2, PT, R19, RZ, PT, P2 ;  /* 0x000000ff1300720c */ /* 0x000fe40003f45320 */
[----:B------:R-:W-:Y:S02]  /*08f0*/  SEL R8, RZ, 0x1, P1 ;  /* 0x00000001ff087807 */ /* 0x000fe40000800000 */
[----:B------:R-:W-:-:S02]  /*0900*/  ISETP.NE.U32.AND P3, PT, R16, RZ, PT ;  /* 0x000000ff1000720c */ /* 0x000fc40003f65070 */
[----:B------:R-:W-:Y:S02]  /*0910*/  ISETP.NE.U32.AND P1, PT, R14, RZ, PT ;  /* 0x000000ff0e00720c */ /* 0x000fe40003f25070 */
[----:B------:R-:W-:Y:S02]  /*0920*/  IADD3.X R24, PT, PT, RZ, R24, RZ, P0, P6 ;  /* 0x00000018ff187210 */ /* 0x000fe400007ec4ff */
[----:B------:R-:W-:Y:S02]  /*0930*/  ISETP.NE.AND P0, PT, R2, RZ, PT ;  /* 0x000000ff0200720c */ /* 0x000fe40003f05270 */
[----:B------:R-:W-:Y:S02]  /*0940*/  SEL R9, RZ, 0x1, P2 ;  /* 0x00000001ff097807 */ /* 0x000fe40001000000 */
[----:B------:R-:W-:Y:S02]  /*0950*/  ISETP.NE.AND.EX P3, PT, R17, RZ, PT, P3 ;  /* 0x000000ff1100720c */ /* 0x000fe40003f65330 */
[----:B------:R-:W-:-:S02]  /*0960*/  ISETP.NE.AND.EX P1, PT, R15, RZ, PT, P1 ;  /* 0x000000ff0f00720c */ /* 0x000fc40003f25310 */
[----:B------:R-:W-:Y:S02]  /*0970*/  IADD3 R9, P2, P4, R9, R10, R8 ;  /* 0x0000000a09097210 */ /* 0x000fe40007c5e008 */
[----:B------:R-:W-:Y:S02]  /*0980*/  SEL R8, RZ, 0x1, P3 ;  /* 0x00000001ff087807 */ /* 0x000fe40001800000 */
[----:B------:R-:W-:Y:S02]  /*0990*/  SEL R25, RZ, 0x1, P1 ;  /* 0x00000001ff197807 */ /* 0x000fe40000800000 */
[----:B------:R-:W-:Y:S02]  /*09a0*/  IADD3.X R24, PT, PT, RZ, R24, RZ, P2, P4 ;  /* 0x00000018ff187210 */ /* 0x000fe400017e84ff */
[----:B------:R-:W-:-:S04]  /*09b0*/  IADD3 R25, P1, P3, R25, R9, R8 ;  /* 0x0000000919197210 */ /* 0x000fc80007b3e008 */
[----:B------:R-:W-:Y:S01]  /*09c0*/  IADD3.X R24, PT, PT, RZ, R24, RZ, P1, P3 ;  /* 0x00000018ff187210 */ /* 0x000fe20000fe64ff */
[----:B------:R-:W-:Y:S08]  /*09d0*/  @P0 BRA `(.L_x_68) ;  /* 0xfffffff800300947 */ /* 0x000ff0000383ffff */
[----:B------:R-:W-:Y:S05]  /*09e0*/  BSYNC.RECONVERGENT B3 ;  /* 0x0000000000037941 */ /* 0x000fea0003800200 */
.L_x_67:
[----:B------:R-:W-:-:S07]  /*09f0*/  VIADD R23, R22, 0xfffff000 ;  /* 0xfffff00016177836 */ /* 0x000fce0000000000 */
.L_x_66:
[----:B------:R-:W-:Y:S05]  /*0a00*/  BSYNC.RECONVERGENT B2 ;  /* 0x0000000000027941 */ /* 0x000fea0003800200 */
.L_x_65:
[----:B------:R-:W-:-:S13]  /*0a10*/  ISETP.NE.AND P0, PT, R4, RZ, PT ;  /* 0x000000ff0400720c */ /* 0x000fda0003f05270 */
[----:B------:R-:W-:Y:S05]  /*0a20*/  @!P0 BRA `(.L_x_64) ;  /* 0x0000000400d08947 */ /* 0x000fea0003800000 */
[----:B------:R-:W-:Y:S01]  /*0a30*/  ISETP.GE.U32.AND P0, PT, R4, 0x8, PT ;  /* 0x000000080400780c */ /* 0x000fe20003f06070 */
[----:B------:R-:W-:Y:S01]  /*0a40*/  BSSY.RECONVERGENT B2, `(.L_x_69) ;  /* 0x000003e000027945 */ /* 0x000fe20003800200 */
[----:B------:R-:W-:-:S04]  /*0a50*/  LOP3.LUT R2, R3, 0x7, RZ, 0xc0, !PT ;  /* 0x0000000703027812 */ /* 0x000fc800078ec0ff */
[----:B------:R-:W-:-:S07]  /*0a60*/  ISETP.NE.AND P4, PT, R2, RZ, PT ;  /* 0x000000ff0200720c */ /* 0x000fce0003f85270 */
[----:B------:R-:W-:Y:S06]  /*0a70*/  @!P0 BRA `(.L_x_70) ;  /* 0x0000000000e88947 */ /* 0x000fec0003800000 */
[----:B------:R-:W0:Y:S01]  /*0a80*/  LDC.64 R6, c[0x0][0x380] ;  /* 0x0000e000ff067b82 */ /* 0x000e220000000a00 */
[----:B------:R-:W-:-:S04]  /*0a90*/  IMAD R27, R0, 0xe00, R23 ;  /* 0x00000e00001b7824 */ /* 0x000fc800078e0217 */
[C---:B------:R-:W-:Y:S02]  /*0aa0*/  VIADD R11, R27.reuse, 0x200 ;  /* 0x000002001b0b7836 */ /* 0x040fe40000000000 */
[C---:B------:R-:W-:Y:S02]  /*0ab0*/  VIADD R13, R27.reuse, 0x400 ;  /* 0x000004001b0d7836 */ /* 0x040fe40000000000 */
[C---:B------:R-:W-:Y:S02]  /*0ac0*/  VIADD R15, R27.reuse, 0x600 ;  /* 0x000006001b0f7836 */ /* 0x040fe40000000000 */
[C---:B------:R-:W-:Y:S02]  /*0ad0*/  VIADD R17, R27.reuse, 0x800 ;  /* 0x000008001b117836 */ /* 0x040fe40000000000 */
[C---:B------:R-:W-:Y:S02]  /*0ae0*/  VIADD R19, R27.reuse, 0xa00 ;  /* 0x00000a001b137836 */ /* 0x040fe40000000000 */
[----:B0-----:R-:W-:-:S04]  /*0af0*/  IMAD.WIDE.U32 R8, R27, 0x8, R6 ;  /* 0x000000081b087825 */ /* 0x001fc800078e0006 */
[--C-:B------:R-:W-:Y:S02]  /*0b00*/  IMAD.WIDE.U32 R10, R11, 0x8, R6.reuse ;  /* 0x000000080b0a7825 */ /* 0x100fe400078e0006 */
[----:B------:R-:W2:Y:S02]  /*0b10*/  LDG.E.64 R8, desc[UR6][R8.64] ;  /* 0x0000000608087981 */ /* 0x000ea4000c1e1b00 */
[--C-:B------:R-:W-:Y:S02]  /*0b20*/  IMAD.WIDE.U32 R12, R13, 0x8, R6.reuse ;  /* 0x000000080d0c7825 */ /* 0x100fe400078e0006 */
[----:B------:R-:W3:Y:S02]  /*0b30*/  LDG.E.64 R10, desc[UR6][R10.64] ;  /* 0x000000060a0a7981 */ /* 0x000ee4000c1e1b00 */
[--C-:B------:R-:W-:Y:S02]  /*0b40*/  IMAD.WIDE.U32 R14, R15, 0x8, R6.reuse ;  /* 0x000000080f0e7825 */ /* 0x100fe400078e0006 */
[----:B------:R-:W4:Y:S02]  /*0b50*/  LDG.E.64 R12, desc[UR6][R12.64] ;  /* 0x000000060c0c7981 */ /* 0x000f24000c1e1b00 */
[----:B------:R-:W-:-:S02]  /*0b60*/  IMAD.WIDE.U32 R16, R17, 0x8, R6 ;  /* 0x0000000811107825 */ /* 0x000fc400078e0006 */
[----:B------:R-:W5:Y:S02]  /*0b70*/  LDG.E.64 R14, desc[UR6][R14.64] ;  /* 0x000000060e0e7981 */ /* 0x000f64000c1e1b00 */
[--C-:B------:R-:W-:Y:S02]  /*0b80*/  IMAD.WIDE.U32 R18, R19, 0x8, R6.reuse ;  /* 0x0000000813127825 */ /* 0x100fe400078e0006 */
[----:B------:R-:W5:Y:S02]  /*0b90*/  LDG.E.64 R16, desc[UR6][R16.64] ;  /* 0x0000000610107981 */ /* 0x000f64000c1e1b00 */
[C---:B------:R-:W-:Y:S02]  /*0ba0*/  VIADD R21, R27.reuse, 0xc00 ;  /* 0x00000c001b157836 */ /* 0x040fe40000000000 */
[----:B------:R-:W-:Y:S01]  /*0bb0*/  VIADD R27, R27, 0xe00 ;  /* 0x00000e001b1b7836 */ /* 0x000fe20000000000 */
[----:B------:R-:W5:Y:S01]  /*0bc0*/  LDG.E.64 R18, desc[UR6][R18.64] ;  /* 0x0000000612127981 */ /* 0x000f62000c1e1b00 */
[----:B------:R-:W-:-:S04]  /*0bd0*/  IMAD.WIDE.U32 R20, R21, 0x8, R6 ;  /* 0x0000000815147825 */ /* 0x000fc800078e0006 */
[----:B------:R-:W-:Y:S02]  /*0be0*/  IMAD.WIDE.U32 R6, R27, 0x8, R6 ;  /* 0x000000081b067825 */ /* 0x000fe400078e0006 */
[----:B------:R-:W5:Y:S04]  /*0bf0*/  LDG.E.64 R20, desc[UR6][R20.64] ;  /* 0x0000000614147981 */ /* 0x000f68000c1e1b00 */
[----:B------:R-:W5:Y:S01]  /*0c00*/  LDG.E.64 R6, desc[UR6][R6.64] ;  /* 0x0000000606067981 */ /* 0x000f62000c1e1b00 */
[----:B------:R-:W-:Y:S01]  /*0c10*/  VIADD R23, R23, 0x1000 ;  /* 0x0000100017177836 */ /* 0x000fe20000000000 */
[----:B--2---:R-:W-:Y:S02]  /*0c20*/  ISETP.NE.U32.AND P0, PT, R8, RZ, PT ;  /* 0x000000ff0800720c */ /* 0x004fe40003f05070 */
[----:B---3--:R-:W-:-:S02]  /*0c30*/  ISETP.NE.U32.AND P1, PT, R10, RZ, PT ;  /* 0x000000ff0a00720c */ /* 0x008fc40003f25070 */
[----:B------:R-:W-:Y:S02]  /*0c40*/  ISETP.NE.AND.EX P0, PT, R9, RZ, PT, P0 ;  /* 0x000000ff0900720c */ /* 0x000fe40003f05300 */
[----:B------:R-:W-:Y:S02]  /*0c50*/  ISETP.NE.AND.EX P1, PT, R11, RZ, PT, P1 ;  /* 0x000000ff0b00720c */ /* 0x000fe40003f25310 */
[----:B----4-:R-:W-:Y:S02]  /*0c60*/  ISETP.NE.U32.AND P3, PT, R12, RZ, PT ;  /* 0x000000ff0c00720c */ /* 0x010fe40003f65070 */
[----:B-----5:R-:W-:Y:S02]  /*0c70*/  ISETP.NE.U32.AND P2, PT, R14, RZ, PT ;  /* 0x000000ff0e00720c */ /* 0x020fe40003f45070 */
[----:B------:R-:W-:Y:S02]  /*0c80*/  SEL R8, RZ, 0x1, P0 ;  /* 0x00000001ff087807 */ /* 0x000fe40000000000 */
[----:B------:R-:W-:-:S02]  /*0c90*/  SEL R4, RZ, 0x1, P1 ;  /* 0x00000001ff047807 */ /* 0x000fc40000800000 */
[----:B------:R-:W-:Y:S02]  /*0ca0*/  ISETP.NE.U32.AND P0, PT, R16, RZ, PT ;  /* 0x000000ff1000720c */ /* 0x000fe40003f05070 */
[----:B------:R-:W-:Y:S02]  /*0cb0*/  ISETP.NE.AND.EX P3, PT, R13, RZ, PT, P3 ;  /* 0x000000ff0d00720c */ /* 0x000fe40003f65330 */
[----:B------:R-:W-:Y:S02]  /*0cc0*/  ISETP.NE.U32.AND P1, PT, R18, RZ, PT ;  /* 0x000000ff1200720c */ /* 0x000fe40003f25070 */
[----:B------:R-:W-:Y:S02]  /*0cd0*/  ISETP.NE.AND.EX P2, PT, R15, RZ, PT, P2 ;  /* 0x000000ff0f00720c */ /* 0x000fe40003f45320 */
[----:B------:R-:W-:Y:S02]  /*0ce0*/  IADD3 R25, P6, P5, R4, R25, R8 ;  /* 0x0000001904197210 */ /* 0x000fe40007dde008 */
[----:B------:R-:W-:-:S02]  /*0cf0*/  ISETP.NE.AND.EX P0, PT, R17, RZ, PT, P0 ;  /* 0x000000ff1100720c */ /* 0x000fc40003f05300 */
[----:B------:R-:W-:Y:S02]  /*0d00*/  ISETP.NE.AND.EX P1, PT, R19, RZ, PT, P1 ;  /* 0x000000ff1300720c */ /* 0x000fe40003f25310 */
[----:B------:R-:W-:Y:S02]  /*0d10*/  SEL R11, RZ, 0x1, P3 ;  /* 0x00000001ff0b7807 */ /* 0x000fe40001800000 */
[----:B------:R-:W-:Y:S02]  /*0d20*/  SEL R4, RZ, 0x1, P2 ;  /* 0x00000001ff047807 */ /* 0x000fe40001000000 */
[----:B------:R-:W-:Y:S02]  /*0d30*/  ISETP.NE.U32.AND P3, PT, R20, RZ, PT ;  /* 0x000000ff1400720c */ /* 0x000fe40003f65070 */
[----:B------:R-:W-:Y:S02]  /*0d40*/  ISETP.NE.U32.AND P2, PT, R6, RZ, PT ;  /* 0x000000ff0600720c */ /* 0x000fe40003f45070 */
[----:B------:R-:W-:-:S02]  /*0d50*/  SEL R9, RZ, 0x1, P0 ;  /* 0x00000001ff097807 */ /* 0x000fc40000000000 */
[----:B------:R-:W-:Y:S02]  /*0d60*/  SEL R6, RZ, 0x1, P1 ;  /* 0x00000001ff067807 */ /* 0x000fe40000800000 */
[----:B------:R-:W-:Y:S02]  /*0d70*/  IADD3 R4, P0, P1, R4, R25, R11 ;  /* 0x0000001904047210 */ /* 0x000fe4000791e00b */
[----:B------:R-:W-:Y:S02]  /*0d80*/  ISETP.NE.AND.EX P3, PT, R21, RZ, PT, P3 ;  /* 0x000000ff1500720c */ /* 0x000fe40003f65330 */
[----:B------:R-:W-:Y:S02]  /*0d90*/  ISETP.NE.AND.EX P2, PT, R7, RZ, PT, P2 ;  /* 0x000000ff0700720c */ /* 0x000fe40003f45320 */
[----:B------:R-:W-:Y:S02]  /*0da0*/  IADD3.X R24, PT, PT, RZ, R24, RZ, P6, P5 ;  /* 0x00000018ff187210 */ /* 0x000fe400037ea4ff */
[----:B------:R-:W-:-:S02]  /*0db0*/  IADD3 R6, P5, P6, R6, R4, R9 ;  /* 0x0000000406067210 */ /* 0x000fc40007ebe009 */
[----:B------:R-:W-:Y:S02]  /*0dc0*/  SEL R4, RZ, 0x1, P3 ;  /* 0x00000001ff047807 */ /* 0x000fe40001800000 */
[----:B------:R-:W-:Y:S02]  /*0dd0*/  SEL R25, RZ, 0x1, P2 ;  /* 0x00000001ff197807 */ /* 0x000fe40001000000 */
[----:B------:R-:W-:Y:S02]  /*0de0*/  IADD3.X R24, PT, PT, RZ, R24, RZ, P0, P1 ;  /* 0x00000018ff187210 */ /* 0x000fe400007e24ff */
[----:B------:R-:W-:Y:S02]  /*0df0*/  IADD3 R25, P0, P1, R25, R6, R4 ;  /* 0x0000000619197210 */ /* 0x000fe4000791e004 */
[----:B------:R-:W-:-:S04]  /*0e00*/  IADD3.X R24, PT, PT, RZ, R24, RZ, P5, P6 ;  /* 0x00000018ff187210 */ /* 0x000fc80002fec4ff */
[----:B------:R-:W-:-:S07]  /*0e10*/  IADD3.X R24, PT, PT, RZ, R24, RZ, P0, P1 ;  /* 0x00000018ff187210 */ /* 0x000fce00007e24ff */
.L_x_70:
[----:B------:R-:W-:Y:S05]  /*0e20*/  BSYNC.RECONVERGENT B2 ;  /* 0x0000000000027941 */ /* 0x000fea0003800200 */
.L_x_69:
        /* <DEDUP_REMOVED lines=16> */
[----:B------:R-:W-:Y:S02]  /*0f30*/  IMAD.WIDE.U32 R6, R15, 0x8, R6 ;  /* 0x000000080f067825 */ /* 0x000fe400078e0006 */
        /* <DEDUP_REMOVED lines=19> */
.L_x_72:
[----:B------:R-:W-:Y:S05]  /*1070*/  BSYNC.RECONVERGENT B2 ;  /* 0x0000000000027941 */ /* 0x000fea0003800200 */
.L_x_71:
[----:B------:R-:W-:Y:S05]  /*1080*/  @!P4 BRA `(.L_x_64) ;  /* 0x000000000038c947 */ /* 0x000fea0003800000 */
[----:B------:R-:W0:Y:S01]  /*1090*/  LDC.64 R6, c[0x0][0x380] ;  /* 0x0000e000ff067b82 */ /* 0x000e220000000a00 */
[----:B------:R-:W-:Y:S02]  /*10a0*/  IMAD R9, R0, 0xe00, R23 ;  /* 0x00000e0000097824 */ /* 0x000fe400078e0217 */
[----:B------:R-:W-:-:S07]  /*10b0*/  IMAD.MOV R4, RZ, RZ, -R3 ;  /* 0x000000ffff047224 */ /* 0x000fce00078e0a03 */
.L_x_73:
[----:B0-----:R-:W-:-:S06]  /*10c0*/  IMAD.WIDE.U32 R2, R9, 0x8, R6 ;  /* 0x0000000809027825 */ /* 0x001fcc00078e0006 */
        /* <DEDUP_REMOVED lines=10> */
.L_x_64:
[----:B------:R-:W-:Y:S05]  /*1170*/  BSYNC.RECONVERGENT B1 ;  /* 0x0000000000017941 */ /* 0x000fea0003800200 */
.L_x_63:
[----:B------:R-:W-:-:S13]  /*1180*/  ISETP.GE.U32.AND P0, PT, R28, 0x200, PT ;  /* 0x000002001c00780c */ /* 0x000fda0003f06070 */
        /* <DEDUP_REMOVED lines=23> */
[C---:B------:R-:W-:Y:S01]  /*1300*/  ISETP.GT.AND P0, PT, R10.reuse, 0x17, PT ;  /* 0x000000170a00780c */ /* 0x040fe20003f04270 */
[----:B------:R-:W-:Y:S01]  /*1310*/  IMAD.X R4, R3, 0x1, R6, P1 ;  /* 0x0000000103047824 */ /* 0x000fe200008e0606 */
[----:B------:R-:W-:-:S04]  /*1320*/  ISETP.NE.AND P1, PT, R10, RZ, PT ;  /* 0x000000ff0a00720c */ /* 0x000fc80003f25270 */
[----:B------:R-:W1:Y:S09]  /*1330*/  SHFL.DOWN PT, R3, R4, 0x8, 0x1f ;  /* 0x09001f0004037f89 */ /* 0x000e7200000e0000 */
[----:B------:R-:W2:Y:S01]  /*1340*/  @!P1 S2R R7, SR_CgaCtaId ;  /* 0x0000000000079919 */ /* 0x000ea20000008800 */
[----:B------:R-:W-:-:S02]  /*1350*/  @!P1 MOV R6, 0x400 ;  /* 0x0000040000069802 */ /* 0x000fc40000000f00 */
[----:B0-----:R-:W-:-:S04]  /*1360*/  SEL R2, R2, RZ, !P0 ;  /* 0x000000ff02027207 */ /* 0x001fc80004000000 */
[----:B------:R-:W-:Y:S02]  /*1370*/  IADD3 R9, P2, PT, R2, R11, RZ ;  /* 0x0000000b02097210 */ /* 0x000fe40007f5e0ff */
[----:B-1----:R-:W-:-:S03]  /*1380*/  SEL R3, R3, RZ, !P0 ;  /* 0x000000ff03037207 */ /* 0x002fc60004000000 */
[----:B------:R-:W0:Y:S01]  /*1390*/  SHFL.DOWN PT, R2, R9, 0x10, 0x1f ;  /* 0x0a001f0009027f89 */ /* 0x000e2200000e0000 */
[----:B------:R-:W-:Y:S01]  /*13a0*/  ISETP.GT.AND P0, PT, R10, 0xf, PT ;  /* 0x0000000f0a00780c */ /* 0x000fe20003f04270 */
[----:B------:R-:W-:Y:S01]  /*13b0*/  IMAD.X R8, R3, 0x1, R4, P2 ;  /* 0x0000000103087824 */ /* 0x000fe200010e0604 */
[----:B------:R-:W-:-:S04]  /*13c0*/  @!P1 SHF.R.U32.HI R4, RZ, 0x2, R5 ;  /* 0x00000002ff049819 */ /* 0x000fc80000011605 */
[----:B------:R-:W1:Y:S01]  /*13d0*/  SHFL.DOWN PT, R3, R8, 0x10, 0x1f ;  /* 0x0a001f0008037f89 */ /* 0x000e6200000e0000 */
[----:B------:R-:W-:Y:S02]  /*13e0*/  @!P1 LOP3.LUT R4, R4, 0xf8, RZ, 0xc0, !PT ;  /* 0x000000f804049812 */ /* 0x000fe400078ec0ff */
[----:B--2---:R-:W-:-:S05]  /*13f0*/  @!P1 LEA R7, R7, R6, 0x18 ;  /* 0x0000000607079211 */ /* 0x004fca00078ec0ff */
[----:B------:R-:W-:Y:S01]  /*1400*/  @!P1 IMAD.IADD R7, R4, 0x1, R7 ;  /* 0x0000000104079824 */ /* 0x000fe200078e0207 */
[----:B0-----:R-:W-:-:S04]  /*1410*/  SEL R2, R2, RZ, !P0 ;  /* 0x000000ff02027207 */ /* 0x001fc80004000000 */
[----:B------:R-:W-:Y:S02]  /*1420*/  IADD3 R2, P2, PT, R2, R9, RZ ;  /* 0x0000000902027210 */ /* 0x000fe40007f5e0ff */
[----:B-1----:R-:W-:Y:S02]  /*1430*/  SEL R3, R3, RZ, !P0 ;  /* 0x000000ff03037207 */ /* 0x002fe40004000000 */
[----:B------:R-:W-:-:S03]  /*1440*/  ISETP.NE.AND P0, PT, R5, RZ, PT ;  /* 0x000000ff0500720c */ /* 0x000fc60003f05270 */
[----:B------:R-:W-:-:S05]  /*1450*/  IMAD.X R3, R3, 0x1, R8, P2 ;  /* 0x0000000103037824 */ /* 0x000fca00010e0608 */
        /* <DEDUP_REMOVED lines=8> */
[----:B-1----:R-:W1:Y:S04]  /*14e0*/  LDS.128 R4, [UR4+0x30] ;  /* 0x00003004ff047984 */ /* 0x002e680008000c00 */
        /* <DEDUP_REMOVED lines=22> */
.L_x_74:
[----:B------:R-:W-:-:S04]  /*1650*/  LOP3.LUT R2, R5, 0x3e0, RZ, 0xc0, !PT ;  /* 0x000003e005027812 */ /* 0x000fc800078ec0ff */
[----:B------:R-:W-:Y:S01]  /*1660*/  LOP3.LUT R7, RZ, R2, RZ, 0x33, !PT ;  /* 0x00000002ff077212 */ /* 0x000fe200078e33ff */
[----:B------:R-:W-:Y:S02]  /*1670*/  VIADD R3, R2, 0x20 ;  /* 0x0000002002037836 */ /* 0x000fe40000000000 */
[----:B------:R-:W0:Y:S02]  /*1680*/  S2R R2, SR_LANEID ;  /* 0x0000000000027919 */ /* 0x000e240000000000 */
[----:B------:R-:W-:Y:S01]  /*1690*/  IMAD.IADD R7, R28, 0x1, R7 ;  /* 0x000000011c077824 */ /* 0x000fe200078e0207 */
[----:B------:R-:W-:-:S04]  /*16a0*/  ISETP.GT.U32.AND P0, PT, R3, R28, PT ;  /* 0x0000001c0300720c */ /* 0x000fc80003f04070 */
        /* <DEDUP_REMOVED lines=8> */
[----:B------:R-:W-:-:S05]  /*1730*/  IADD3 R10, P0, PT, R25, R10, RZ ;  /* 0x0000000a190a7210 */ /* 0x000fca0007f1e0ff */
[----:B------:R-:W-:Y:S01]  /*1740*/  IMAD.X R9, R24, 0x1, R9, P0 ;  /* 0x0000000118097824 */ /* 0x000fe200000e0609 */
[----:B------:R-:W0:Y:S01]  /*1750*/  SHFL.DOWN PT, R3, R10, 0x2, R7 ;  /* 0x084000000a037989 */ /* 0x000e2200000e0007 */
[----:B------:R-:W-:Y:S01]  /*1760*/  ISETP.GT.AND P0, PT, R6, R7, PT ;  /* 0x000000070600720c */ /* 0x000fe20003f04270 */
[----:B------:R-:W-:Y:S02]  /*1770*/  VIADD R6, R2, 0x4 ;  /* 0x0000000402067836 */ /* 0x000fe40000000000 */
[----:B------:R-:W1:Y:S01]  /*1780*/  SHFL.DOWN PT, R4, R9, 0x2, R7 ;  /* 0x0840000009047989 */ /* 0x000e6200000e0007 */
[----:B0-----:R-:W-:-:S04]  /*1790*/  SEL R3, R3, RZ, !P0 ;  /* 0x000000ff03037207 */ /* 0x001fc80004000000 */
[----:B------:R-:W-:Y:S02]  /*17a0*/  IADD3 R8, P1, PT, R3, R10, RZ ;  /* 0x0000000a03087210 */ /* 0x000fe40007f3e0ff */
[----:B-1----:R-:W-:Y:S02]  /*17b0*/  SEL R4, R4, RZ, !P0 ;  /* 0x000000ff04047207 */ /* 0x002fe40004000000 */
[----:B------:R-:W-:Y:S01]  /*17c0*/  ISETP.GT.AND P0, PT, R6, R7, PT ;  /* 0x000000070600720c */ /* 0x000fe20003f04270 */
[----:B------:R-:W0:Y:S01]  /*17d0*/  SHFL.DOWN PT, R3, R8, 0x4, R7 ;  /* 0x0880000008037989 */ /* 0x000e2200000e0007 */
[----:B------:R-:W-:Y:S02]  /*17e0*/  VIADD R6, R2, 0x8 ;  /* 0x0000000802067836 */ /* 0x000fe40000000000 */
[----:B------:R-:W-:Y:S02]  /*17f0*/  IMAD.X R11, R4, 0x1, R9, P1 ;  /* 0x00000001040b7824 */ /* 0x000fe400008e0609 */
[----:B------:R-:W-:-:S03]  /*1800*/  VIADD R2, R2, 0x10 ;  /* 0x0000001002027836 */ /* 0x000fc60000000000 */
[----:B------:R-:W1:Y:S01]  /*1810*/  SHFL.DOWN PT, R4, R11, 0x4, R7 ;  /* 0x088000000b047989 */ /* 0x000e6200000e0007 */
[----:B0-----:R-:W-:-:S04]  /*1820*/  SEL R3, R3, RZ, !P0 ;  /* 0x000000ff03037207 */ /* 0x001fc80004000000 */
[----:B------:R-:W-:Y:S02]  /*1830*/  IADD3 R10, P1, PT, R3, R8, RZ ;  /* 0x00000008030a7210 */ /* 0x000fe40007f3e0ff */
[----:B-1----:R-:W-:-:S03]  /*1840*/  SEL R4, R4, RZ, !P0 ;  /* 0x000000ff04047207 */ /* 0x002fc60004000000 */
[----:B------:R-:W0:Y:S01]  /*1850*/  SHFL.DOWN PT, R3, R10, 0x8, R7 ;  /* 0x090000000a037989 */ /* 0x000e2200000e0007 */
[----:B------:R-:W-:Y:S01]  /*1860*/  ISETP.GT.AND P0, PT, R6, R7, PT ;  /* 0x000000070600720c */ /* 0x000fe20003f04270 */
[----:B------:R-:W-:Y:S02]  /*1870*/  IMAD.X R9, R4, 0x1, R11, P1 ;  /* 0x0000000104097824 */ /* 0x000fe400008e060b */
[----:B------:R-:W1:Y:S03]  /*1880*/  @!P2 S2R R11, SR_CgaCtaId ;  /* 0x00000000000ba919 */ /* 0x000e660000008800 */
[----:B------:R-:W2:Y:S01]  /*1890*/  SHFL.DOWN PT, R4, R9, 0x8, R7 ;  /* 0x0900000009047989 */ /* 0x000ea200000e0007 */
[----:B0-----:R-:W-:-:S04]  /*18a0*/  SEL R3, R3, RZ, !P0 ;  /* 0x000000ff03037207 */ /* 0x001fc80004000000 */
[----:B------:R-:W-:-:S05]  /*18b0*/  IADD3 R6, P1, PT, R3, R10, RZ ;  /* 0x0000000a03067210 */ /* 0x000fca0007f3e0ff */
[----:B------:R-:W0:Y:S01]  /*18c0*/  SHFL.DOWN PT, R3, R6, 0x10, R7 ;  /* 0x0a00000006037989 */ /* 0x000e2200000e0007 */
[----:B--2---:R-:W-:Y:S02]  /*18d0*/  SEL R4, R4, RZ, !P0 ;  /* 0x000000ff04047207 */ /* 0x004fe40004000000 */
[----:B------:R-:W-:Y:S02]  /*18e0*/  ISETP.GT.AND P0, PT, R2, R7, PT ;  /* 0x000000070200720c */ /* 0x000fe40003f04270 */
[----:B------:R-:W-:Y:S01]  /*18f0*/  @!P2 MOV R2, 0x400 ;  /* 0x000004000002a802 */ /* 0x000fe20000000f00 */
[----:B------:R-:W-:Y:S01]  /*1900*/  IMAD.X R8, R4, 0x1, R9, P1 ;  /* 0x0000000104087824 */ /* 0x000fe200008e0609 */
[----:B------:R-:W-:Y:S02]  /*1910*/  @!P2 SHF.R.U32.HI R9, RZ, 0x2, R5 ;  /* 0x00000002ff09a819 */ /* 0x000fe40000011605 */
[----:B-1----:R-:W-:Y:S02]  /*1920*/  @!P2 LEA R10, R11, R2, 0x18 ;  /* 0x000000020b0aa211 */ /* 0x002fe400078ec0ff */
[----:B------:R-:W1:Y:S01]  /*1930*/  SHFL.DOWN PT, R4, R8, 0x10, R7 ;  /* 0x0a00000008047989 */ /* 0x000e6200000e0007 */
[----:B------:R-:W-:-:S05]  /*1940*/  @!P2 LOP3.LUT R9, R9, 0xf8, RZ, 0xc0, !PT ;  /* 0x000000f80909a812 */ /* 0x000fca00078ec0ff */
        /* <DEDUP_REMOVED lines=9> */
[----:B------:R-:W1:Y:S01]  /*19e0*/  S2UR UR5, SR_CgaCtaId ;  /* 0x00000000000579c3 */ /* 0x000e620000008800 */
[----:B------:R-:W-:Y:S01]  /*19f0*/  UMOV UR4, 0x400 ;  /* 0x0000040000047882 */ /* 0x000fe20000000000 */
[C---:B------:R-:W-:Y:S02]  /*1a00*/  ISETP.GT.U32.AND P1, PT, R28.reuse, 0x20, PT ;  /* 0x000000201c00780c */ /* 0x040fe40003f24070 */
[C---:B------:R-:W-:Y:S02]  /*1a10*/  ISETP.GT.U32.AND P2, PT, R28.reuse, 0x40, PT ;  /* 0x000000401c00780c */ /* 0x040fe40003f44070 */
[C---:B------:R-:W-:Y:S02]  /*1a20*/  ISETP.GT.U32.AND P3, PT, R28.reuse, 0x80, PT ;  /* 0x000000801c00780c */ /* 0x040fe40003f64070 */
[C---:B------:R-:W-:Y:S02]  /*1a30*/  ISETP.GT.U32.AND P5, PT, R28.reuse, 0x180, PT ;  /* 0x000001801c00780c */ /* 0x040fe40003fa4070 */
[----:B------:R-:W-:Y:S01]  /*1a40*/  ISETP.GT.U32.AND P6, PT, R28, 0x1a0, PT ;  /* 0x000001a01c00780c */ /* 0x000fe20003fc4070 */
[----:B-1----:R-:W-:-:S09]  /*1a50*/  ULEA UR4, UR5, UR4, 0x18 ;  /* 0x0000000405047291 */ /* 0x002fd2000f8ec0ff */
[----:B------:R-:W1:Y:S04]  /*1a60*/  LDS.64 R12, [UR4+0x18] ;  /* 0x00001804ff0c7984 */ /* 0x000e680008000a00 */
[----:B------:R-:W2:Y:S04]  /*1a70*/  LDS.128 R16, [UR4+0x20] ;  /* 0x00002004ff107984 */ /* 0x000ea80008000c00 */
[----:B------:R-:W3:Y:S04]  /*1a80*/  LDS.128 R4, [UR4+0x30] ;  /* 0x00003004ff047984 */ /* 0x000ee80008000c00 */
[----:B0-----:R-:W0:Y:S04]  /*1a90*/  LDS.128 R8, [UR4+0x40] ;  /* 0x00004004ff087984 */ /* 0x001e280008000c00 */
[----:B------:R-:W-:Y:S01]  /*1aa0*/  LDS.128 R24, [UR4+0x80] ;  /* 0x00008004ff187984 */ /* 0x000fe20008000c00 */
[----:B-1----:R-:W-:-:S02]  /*1ab0*/  SEL R22, R12, RZ, P1 ;  /* 0x000000ff0c167207 */ /* 0x002fc40000800000 */
[----:B------:R-:W-:Y:S02]  /*1ac0*/  SEL R23, R13, RZ, P1 ;  /* 0x000000ff0d177207 */ /* 0x000fe40000800000 */
[----:B--2---:R-:W-:Y:S01]  /*1ad0*/  SEL R21, R16, RZ, P2 ;  /* 0x000000ff10157207 */ /* 0x004fe20001000000 */
[----:B------:R-:W1:Y:S01]  /*1ae0*/  LDS.128 R12, [UR4+0x50] ;  /* 0x00005004ff0c7984 */ /* 0x000e620008000c00 */
[----:B------:R-:W-:Y:S02]  /*1af0*/  ISETP.GT.U32.AND P1, PT, R28, 0x60, PT ;  /* 0x000000601c00780c */ /* 0x000fe40003f24070 */
[----:B------:R-:W-:Y:S02]  /*1b00*/  SEL R20, R17, RZ, P2 ;  /* 0x000000ff11147207 */ /* 0x000fe40001000000 */
[----:B------:R-:W-:Y:S02]  /*1b10*/  IADD3 R16, P2, P4, R21, R22, R2 ;  /* 0x0000001615107210 */ /* 0x000fe40007c5e002 */
[----:B------:R-:W-:-:S02]  /*1b20*/  SEL R17, R18, RZ, P1 ;  /* 0x000000ff12117207 */ /* 0x000fc40000800000 */
[----:B---3--:R-:W-:Y:S02]  /*1b30*/  SEL R4, R4, RZ, P3 ;  /* 0x000000ff04047207 */ /* 0x008fe40001800000 */
[----:B------:R-:W-:Y:S02]  /*1b40*/  IADD3.X R20, PT, PT, R20, R23, R3, P2, P4 ;  /* 0x0000001714147210 */ /* 0x000fe400017e8403 */
[----:B------:R-:W-:Y:S02]  /*1b50*/  SEL R3, R5, RZ, P3 ;  /* 0x000000ff05037207 */ /* 0x000fe40001800000 */
[----:B------:R-:W-:Y:S02]  /*1b60*/  SEL R2, R19, RZ, P1 ;  /* 0x000000ff13027207 */ /* 0x000fe40000800000 */
[----:B------:R-:W-:Y:S02]  /*1b70*/  IADD3 R4, P3, P4, R4, R16, R17 ;  /* 0x0000001004047210 */ /* 0x000fe40007c7e011 */
[----:B------:R-:W2:Y:S01]  /*1b80*/  LDS.128 R16, [UR4+0x60] ;  /* 0x00006004ff107984 */ /* 0x000ea20008000c00 */
[----:B------:R-:W-:-:S02]  /*1b90*/  ISETP.GT.U32.AND P1, PT, R28, 0xa0, PT ;  /* 0x000000a01c00780c */ /* 0x000fc40003f24070 */
[----:B------:R-:W-:Y:S02]  /*1ba0*/  IADD3.X R3, PT, PT, R3, R20, R2, P3, P4 ;  /* 0x0000001403037210 */ /* 0x000fe40001fe8402 */
[----:B------:R-:W3:Y:S01]  /*1bb0*/  LDS.128 R20, [UR4+0x70] ;  /* 0x00007004ff147984 */ /* 0x000ee20008000c00 */
[----:B------:R-:W-:Y:S02]  /*1bc0*/  ISETP.GT.U32.AND P2, PT, R28, 0xc0, PT ;  /* 0x000000c01c00780c */ /* 0x000fe40003f44070 */
[----:B------:R-:W-:Y:S02]  /*1bd0*/  SEL R5, R6, RZ, P1 ;  /* 0x000000ff06057207 */ /* 0x000fe40000800000 */
[----:B0-----:R-:W-:Y:S02]  /*1be0*/  SEL R2, R8, RZ, P2 ;  /* 0x000000ff08027207 */ /* 0x001fe40001000000 */
[----:B------:R-:W-:Y:S02]  /*1bf0*/  SEL R7, R7, RZ, P1 ;  /* 0x000000ff07077207 */ /* 0x000fe40000800000 */
[----:B------:R-:W-:-:S02]  /*1c00*/  ISETP.GT.U32.AND P1, PT, R28, 0xe0, PT ;  /* 0x000000e01c00780c */ /* 0x000fc40003f24070 */
[----:B------:R-:W-:Y:S02]  /*1c10*/  IADD3 R2, P3, P4, R2, R4, R5 ;  /* 0x0000000402027210 */ /* 0x000fe40007c7e005 */
[----:B------:R-:W-:Y:S02]  /*1c20*/  SEL R6, R9, RZ, P2 ;  /* 0x000000ff09067207 */ /* 0x000fe40001000000 */
[----:B------:R-:W-:Y:S02]  /*1c30*/  ISETP.GT.U32.AND P2, PT, R28, 0x100, PT ;  /* 0x000001001c00780c */ /* 0x000fe40003f44070 */
[----:B------:R-:W-:Y:S02]  /*1c40*/  SEL R4, R10, RZ, P1 ;  /* 0x000000ff0a047207 */ /* 0x000fe40000800000 */
[----:B------:R-:W-:Y:S02]  /*1c50*/  SEL R10, R11, RZ, P1 ;  /* 0x000000ff0b0a7207 */ /* 0x000fe40000800000 */
[----:B------:R-:W-:-:S02]  /*1c60*/  ISETP.GT.U32.AND P1, PT, R28, 0x120, PT ;  /* 0x000001201c00780c */ /* 0x000fc40003f24070 */
[----:B------:R-:W-:Y:S02]  /*1c70*/  IADD3.X R6, PT, PT, R6, R3, R7, P3, P4 ;  /* 0x0000000306067210 */ /* 0x000fe40001fe8407 */
[----:B-1----:R-:W-:Y:S02]  /*1c80*/  SEL R3, R12, RZ, P2 ;  /* 0x000000ff0c037207 */ /* 0x002fe40001000000 */
[----:B------:R-:W-:Y:S02]  /*1c90*/  SEL R7, R13, RZ, P2 ;  /* 0x000000ff0d077207 */ /* 0x000fe40001000000 */
[----:B------:R-:W-:Y:S02]  /*1ca0*/  ISETP.GT.U32.AND P2, PT, R28, 0x140, PT ;  /* 0x000001401c00780c */ /* 0x000fe40003f44070 */
[----:B------:R-:W-:Y:S02]  /*1cb0*/  SEL R5, R14, RZ, P1 ;  /* 0x000000ff0e057207 */ /* 0x000fe40000800000 */
[----:B------:R-:W-:-:S02]  /*1cc0*/  SEL R15, R15, RZ, P1 ;  /* 0x000000ff0f0f7207 */ /* 0x000fc40000800000 */
[----:B------:R-:W-:Y:S02]  /*1cd0*/  ISETP.GT.U32.AND P1, PT, R28, 0x160, PT ;  /* 0x000001601c00780c */ /* 0x000fe40003f24070 */
[----:B------:R-:W-:Y:S02]  /*1ce0*/  IADD3 R4, P3, P4, R3, R2, R4 ;  /* 0x0000000203047210 */ /* 0x000fe40007c7e004 */
[----:B--2---:R-:W-:Y:S02]  /*1cf0*/  SEL R2, R16, RZ, P2 ;  /* 0x000000ff10027207 */ /* 0x004fe40001000000 */
[----:B------:R-:W-:Y:S02]  /*1d00*/  SEL R3, R18, RZ, P1 ;  /* 0x000000ff12037207 */ /* 0x000fe40000800000 */
[----:B------:R-:W-:Y:S02]  /*1d10*/  IADD3.X R7, PT, PT, R7, R6, R10, P3, P4 ;  /* 0x0000000607077210 */ /* 0x000fe40001fe840a */
[----:B------:R-:W-:-:S02]  /*1d20*/  SEL R18, R19, RZ, P1 ;  /* 0x000000ff13127207 */ /* 0x000fc40000800000 */
[----:B------:R-:W-:Y:S02]  /*1d30*/  SEL R6, R17, RZ, P2 ;  /* 0x000000ff11067207 */ /* 0x000fe40001000000 */
[----:B------:R-:W-:Y:S02]  /*1d40*/  IADD3 R2, P1, P3, R2, R4, R5 ;  /* 0x0000000402027210 */ /* 0x000fe40007b3e005 */
[----:B---3--:R-:W-:Y:S02]  /*1d50*/  SEL R4, R20, RZ, P5 ;  /* 0x000000ff14047207 */ /* 0x008fe40002800000 */
[----:B------:R-:W-:Y:S02]  /*1d60*/  ISETP.GT.U32.AND P2, PT, R28, 0x1c0, PT ;  /* 0x000001c01c00780c */ /* 0x000fe40003f44070 */
[----:B------:R-:W-:Y:S02]  /*1d70*/  IADD3.X R6, PT, PT, R6, R7, R15, P1, P3 ;  /* 0x0000000706067210 */ /* 0x000fe40000fe640f */
[----:B------:R-:W-:-:S02]  /*1d80*/  IADD3 R4, P3, P4, R4, R2, R3 ;  /* 0x0000000204047210 */ /* 0x000fc40007c7e003 */
[----:B------:R-:W-:Y:S02]  /*1d90*/  SEL R2, R22, RZ, P6 ;  /* 0x000000ff16027207 */ /* 0x000fe40003000000 */
[----:B------:R-:W-:Y:S02]  /*1da0*/  SEL R3, R24, RZ, P2 ;  /* 0x000000ff18037207 */ /* 0x000fe40001000000 */
[----:B------:R-:W-:Y:S02]  /*1db0*/  ISETP.GT.U32.AND P1, PT, R28, 0x1e0, PT ;  /* 0x000001e01c00780c */ /* 0x000fe40003f24070 */
[----:B------:R-:W-:Y:S02]  /*1dc0*/  SEL R5, R21, RZ, P5 ;  /* 0x000000ff15057207 */ /* 0x000fe40002800000 */
[----:B------:R-:W-:Y:S02]  /*1dd0*/  SEL R23, R23, RZ, P6 ;  /* 0x000000ff17177207 */ /* 0x000fe40003000000 */
[----:B------:R-:W-:-:S02]  /*1de0*/  IADD3 R3, P5, P6, R3, R4, R2 ;  /* 0x0000000403037210 */ /* 0x000fc40007ebe002 */
[----:B------:R-:W-:Y:S02]  /*1df0*/  SEL R2, R26, RZ, P1 ;  /* 0x000000ff1a027207 */ /* 0x000fe40000800000 */
[----:B------:R-:W-:Y:S02]  /*1e00*/  IADD3.X R5, PT, PT, R5, R6, R18, P3, P4 ;  /* 0x0000000605057210 */ /* 0x000fe40001fe8412 */
[----:B------:R-:W-:Y:S02]  /*1e10*/  SEL R4, R25, RZ, P2 ;  /* 0x000000ff19047207 */ /* 0x000fe40001000000 */
[----:B------:R-:W-:Y:S02]  /*1e20*/  IADD3 R2, P2, PT, R2, R3, RZ ;  /* 0x0000000302027210 */ /* 0x000fe40007f5e0ff */
[----:B------:R-:W-:Y:S02]  /*1e30*/  SEL R3, R27, RZ, P1 ;  /* 0x000000ff1b037207 */ /* 0x000fe40000800000 */
[----:B------:R-:W-:-:S05]  /*1e40*/  IADD3.X R4, PT, PT, R4, R5, R23, P5, P6 ;  /* 0x0000000504047210 */ /* 0x000fca0002fec417 */
[----:B------:R-:W-:Y:S01]  /*1e50*/  IMAD.X R3, R3, 0x1, R4, P2 ;  /* 0x0000000103037824 */ /* 0x000fe200010e0604 */
[----:B------:R-:W-:Y:S06]  /*1e60*/  BRA `(.L_x_75) ;  /* 0x0000001800e47947 */ /* 0x000fec0003800000 */
.L_x_60:
[----:B------:R-:W0:Y:S01]  /*1e70*/  S2R R5, SR_TID.X ;  /* 0x0000000000057919 */ /* 0x000e220000002100 */
[----:B------:R-:W1:Y:S01]  /*1e80*/  LDC.64 R8, c[0x0][0x380] ;  /* 0x0000e000ff087b82 */ /* 0x000e620000000a00 */
[----:B0-----:R-:W-:-:S04]  /*1e90*/  IMAD R21, R0, 0xe00, R5 ;  /* 0x00000e0000157824 */ /* 0x001fc800078e0205 */
        /* <DEDUP_REMOVED lines=8> */
[----:B--2---:R-:W-:-:S02]  /*1f20*/  ISETP.NE.U32.AND P0, PT, R22, RZ, PT ;  /* 0x000000ff1600720c */ /* 0x004fc40003f05070 */
[----:B---3--:R-:W-:Y:S02]  /*1f30*/  ISETP.NE.U32.AND P1, PT, R16, RZ, PT ;  /* 0x000000ff1000720c */ /* 0x008fe40003f25070 */
[----:B------:R-:W-:Y:S02]  /*1f40*/  ISETP.NE.AND.EX P0, PT, R23, RZ, PT, P0 ;  /* 0x000000ff1700720c */ /* 0x000fe40003f05300 */
[----:B----4-:R-:W-:Y:S02]  /*1f50*/  ISETP.NE.U32.AND P2, PT, R18, RZ, PT ;  /* 0x000000ff1200720c */ /* 0x010fe40003f45070 */
[----:B------:R-:W-:Y:S02]  /*1f60*/  ISETP.NE.AND.EX P1, PT, R17, RZ, PT, P1 ;  /* 0x000000ff1100720c */ /* 0x000fe40003f25310 */
[----:B------:R-:W-:Y:S02]  /*1f70*/  ISETP.NE.AND.EX P2, PT, R19, RZ, PT, P2 ;  /* 0x000000ff1300720c */ /* 0x000fe40003f45320 */
[----:B------:R-:W-:-:S02]  /*1f80*/  SEL R4, RZ, 0x1, P0 ;  /* 0x00000001ff047807 */ /* 0x000fc40000000000 */
[----:B-----5:R-:W-:Y:S02]  /*1f90*/  ISETP.NE.U32.AND P0, PT, R12, RZ, PT ;  /* 0x000000ff0c00720c */ /* 0x020fe40003f05070 */
[----:B------:R-:W-:Y:S02]  /*1fa0*/  SEL R3, RZ, 0x1, P1 ;  /* 0x00000001ff037807 */ /* 0x000fe40000800000 */
[----:B------:R-:W-:Y:S02]  /*1fb0*/  SEL R26, RZ, 0x1, P2 ;  /* 0x00000001ff1a7807 */ /* 0x000fe40001000000 */
[----:B------:R-:W-:Y:S02]  /*1fc0*/  ISETP.NE.U32.AND P1, PT, R8, RZ, PT ;  /* 0x000000ff0800720c */ /* 0x000fe40003f25070 */
[----:B------:R-:W-:Y:S02]  /*1fd0*/  ISETP.NE.AND.EX P0, PT, R13, RZ, PT, P0 ;  /* 0x000000ff0d00720c */ /* 0x000fe40003f05300 */
[----:B------:R-:W-:-:S02]  /*1fe0*/  ISETP.NE.U32.AND P2, PT, R14, RZ, PT ;  /* 0x000000ff0e00720c */ /* 0x000fc40003f45070 */
[----:B------:R-:W-:Y:S02]  /*1ff0*/  IADD3 R26, P5, P4, R26, R3, R4 ;  /* 0x000000031a1a7210 */ /* 0x000fe40007cbe004 */
[----:B------:R-:W-:Y:S02]  /*2000*/  ISETP.NE.AND.EX P1, PT, R9, RZ, PT, P1 ;  /* 0x000000ff0900720c */ /* 0x000fe40003f25310 */
[----:B------:R-:W-:Y:S02]  /*2010*/  ISETP.NE.U32.AND P3, PT, R10, RZ, PT ;  /* 0x000000ff0a00720c */ /* 0x000fe40003f65070 */
[----:B------:R-:W-:Y:S02]  /*2020*/  SEL R3, RZ, 0x1, P0 ;  /* 0x00000001ff037807 */ /* 0x000fe40000000000 */
[----:B------:R-:W-:Y:S02]  /*2030*/  ISETP.GE.U32.AND P0, PT, R28, R2, PT ;  /* 0x000000021c00720c */ /* 0x000fe40003f06070 */
[----:B------:R-:W-:-:S02]  /*2040*/  ISETP.NE.AND.EX P2, PT, R15, RZ, PT, P2 ;  /* 0x000000ff0f00720c */ /* 0x000fc40003f45320 */
[----:B------:R-:W-:Y:S02]  /*2050*/  SEL R8, RZ, 0x1, P1 ;  /* 0x00000001ff087807 */ /* 0x000fe40000800000 */
[----:B------:R-:W-:Y:S02]  /*2060*/  ISETP.NE.AND.EX P3, PT, R11, RZ, PT, P3 ;  /* 0x000000ff0b00720c */ /* 0x000fe40003f65330 */
[----:B------:R-:W-:Y:S02]  /*2070*/  SEL R9, RZ, 0x1, P2 ;  /* 0x00000001ff097807 */ /* 0x000fe40001000000 */
[----:B------:R-:W-:Y:S02]  /*2080*/  IADD3 R26, P1, P2, R3, R26, R8 ;  /* 0x0000001a031a7210 */ /* 0x000fe40007a3e008 */
[----:B------:R-:W-:Y:S02]  /*2090*/  SEL R4, RZ, 0x1, P3 ;  /* 0x00000001ff047807 */ /* 0x000fe40001800000 */
[----:B------:R-:W-:-:S02]  /*20a0*/  IADD3.X R3, PT, PT, RZ, RZ, RZ, P5, P4 ;  /* 0x000000ffff037210 */ /* 0x000fc40002fe84ff */
[----:B------:R-:W-:Y:S02]  /*20b0*/  IADD3 R26, P3, P4, R9, R26, R4 ;  /* 0x0000001a091a7210 */ /* 0x000fe40007c7e004 */
[----:B------:R-:W-:-:S04]  /*20c0*/  IADD3.X R3, PT, PT, RZ, R3, RZ, P1, P2 ;  /* 0x00000003ff037210 */ /* 0x000fc80000fe44ff */
[----:B------:R-:W-:Y:S01]  /*20d0*/  IADD3.X R3, PT, PT, RZ, R3, RZ, P3, P4 ;  /* 0x00000003ff037210 */ /* 0x000fe20001fe84ff */
[----:B------:R-:W-:Y:S06]  /*20e0*/  @!P0 BRA `(.L_x_76) ;  /* 0x00000014001c8947 */ /* 0x000fec0003800000 */
[----:B------:R-:W-:Y:S01]  /*20f0*/  IMAD.IADD R27, R0, 0x1, R7 ;  /* 0x00000001001b7824 */ /* 0x000fe200078e0207 */
[----:B------:R-:W0:Y:S01]  /*2100*/  LDC R22, c[0x0][0x3b0] ;  /* 0x0000ec00ff167b82 */ /* 0x000e220000000800 */
[----:B------:R-:W-:Y:S01]  /*2110*/  VIADD R24, R6, 0xfffff200 ;  /* 0xfffff20006187836 */ /* 0x000fe20000000000 */
[----:B------:R-:W-:Y:S01]  /*2120*/  LOP3.LUT R7, RZ, R5, RZ, 0x33, !PT ;  /* 0x00000005ff077212 */ /* 0x000fe200078e33ff */
[----:B------:R-:W-:Y:S01]  /*2130*/  IMAD R27, R27, 0xe00, RZ ;  /* 0x00000e001b1b7824 */ /* 0x000fe200078e02ff */
[----:B------:R-:W1:Y:S02]  /*2140*/  LDCU.64 UR8, c[0x0][0x380] ;  /* 0x00007000ff0877ac */ /* 0x000e640008000a00 */
[----:B------:R-:W-:Y:S01]  /*2150*/  IADD3 R7, PT, PT, -R2, R6, R7 ;  /* 0x0000000602077210 */ /* 0x000fe20007ffe107 */
[----:B------:R-:W-:Y:S01]  /*2160*/  IMAD.MOV.U32 R23, RZ, RZ, R27 ;  /* 0x000000ffff177224 */ /* 0x000fe200078e001b */
[C---:B------:R-:W-:Y:S01]  /*2170*/  ISETP.GT.U32.AND P0, PT, R27.reuse, R24, PT ;  /* 0x000000181b00720c */ /* 0x040fe20003f04070 */
[----:B------:R-:W-:Y:S01]  /*2180*/  UMOV UR4, URZ ;  /* 0x000000ff00047c82 */ /* 0x000fe20008000000 */
[----:B------:R-:W-:Y:S01]  /*2190*/  IADD3 R25, PT, PT, R27, 0x1000, R5 ;  /* 0x000010001b197810 */ /* 0x000fe20007ffe005 */
[----:B------:R-:W-:-:S02]  /*21a0*/  IMAD R4, R0, -0xe00, R7 ;  /* 0xfffff20000047824 */ /* 0x000fc400078e0207 */
[----:B------:R-:W-:-:S08]  /*21b0*/  IMAD.MOV.U32 R7, RZ, RZ, R27 ;  /* 0x000000ffff077224 */ /* 0x000fd000078e001b */
[----:B------:R-:W-:Y:S05]  /*21c0*/  @P0 BRA `(.L_x_77) ;  /* 0x0000000000cc0947 */ /* 0x000fea0003800000 */
.L_x_78:
[----:B------:R-:W-:-:S05]  /*21d0*/  IADD3 R6, P0, PT, R5, R23, RZ ;  /* 0x0000001705067210 */ /* 0x000fca0007f1e0ff */
[----:B------:R-:W-:Y:S01]  /*21e0*/  IMAD.X R9, RZ, RZ, RZ, P0 ;  /* 0x000000ffff097224 */ /* 0x000fe200000e06ff */
[----:B-1----:R-:W-:-:S04]  /*21f0*/  LEA R28, P0, R6, UR8, 0x3 ;  /* 0x00000008061c7c11 */ /* 0x002fc8000f8018ff */
        /* <DEDUP_REMOVED lines=11> */
[----:B------:R-:W-:Y:S02]  /*22b0*/  ISETP.NE.AND.EX P1, PT, R11, RZ, PT, P1 ;  /* 0x000000ff0b00720c */ /* 0x000fe40003f25310 */
[----:B------:R-:W-:Y:S02]  /*22c0*/  SEL R6, RZ, 0x1, P0 ;  /* 0x00000001ff067807 */ /* 0x000fe40000000000 */
[----:B------:R-:W-:Y:S02]  /*22d0*/  SEL R11, RZ, 0x1, P1 ;  /* 0x00000001ff0b7807 */ /* 0x000fe40000800000 */
[----:B----4-:R-:W-:-:S02]  /*22e0*/  ISETP.NE.U32.AND P0, PT, R12, RZ, PT ;  /* 0x000000ff0c00720c */ /* 0x010fc40003f05070 */
[----:B-----5:R-:W-:Y:S02]  /*22f0*/  ISETP.NE.U32.AND P1, PT, R14, RZ, PT ;  /* 0x000000ff0e00720c */ /* 0x020fe40003f25070 */
[----:B------:R-:W-:Y:S02]  /*2300*/  ISETP.NE.AND.EX P0, PT, R13, RZ, PT, P0 ;  /* 0x000000ff0d00720c */ /* 0x000fe40003f05300 */
[----:B------:R-:W-:Y:S02]  /*2310*/  ISETP.NE.AND.EX P1, PT, R15, RZ, PT, P1 ;  /* 0x000000ff0f00720c */ /* 0x000fe40003f25310 */
[----:B------:R-:W-:Y:S02]  /*2320*/  ISETP.NE.U32.AND P4, PT, R16, RZ, PT ;  /* 0x000000ff1000720c */ /* 0x000fe40003f85070 */
[----:B------:R-:W-:Y:S02]  /*2330*/  ISETP.NE.U32.AND P5, PT, R18, RZ, PT ;  /* 0x000000ff1200720c */ /* 0x000fe40003fa5070 */
[----:B------:R-:W-:-:S02]  /*2340*/  IADD3 R26, P2, P3, R11, R26, R6 ;  /* 0x0000001a0b1a7210 */ /* 0x000fc40007b5e006 */
[----:B------:R-:W-:Y:S02]  /*2350*/  SEL R6, RZ, 0x1, P0 ;  /* 0x00000001ff067807 */ /* 0x000fe40000000000 */
[----:B------:R-:W-:Y:S02]  /*2360*/  SEL R11, RZ, 0x1, P1 ;  /* 0x00000001ff0b7807 */ /* 0x000fe40000800000 */
[----:B------:R-:W-:Y:S02]  /*2370*/  ISETP.NE.AND.EX P0, PT, R17, RZ, PT, P4 ;  /* 0x000000ff1100720c */ /* 0x000fe40003f05340 */
[----:B------:R-:W-:Y:S02]  /*2380*/  ISETP.NE.AND.EX P1, PT, R19, RZ, PT, P5 ;  /* 0x000000ff1300720c */ /* 0x000fe40003f25350 */
[----:B------:R-:W-:Y:S01]  /*2390*/  IADD3 R26, P4, P5, R11, R26, R6 ;  /* 0x0000001a0b1a7210 */ /* 0x000fe20007d9e006 */
[----:B0-----:R-:W-:Y:S01]  /*23a0*/  IMAD.MOV.U32 R6, RZ, RZ, R22 ;  /* 0x000000ffff067224 */ /* 0x001fe200078e0016 */
[----:B------:R-:W-:-:S02]  /*23b0*/  ISETP.NE.U32.AND P6, PT, R8, RZ, PT ;  /* 0x000000ff0800720c */ /* 0x000fc40003fc5070 */
[----:B------:R-:W-:Y:S02]  /*23c0*/  SEL R8, RZ, 0x1, P0 ;  /* 0x00000001ff087807 */ /* 0x000fe40000000000 */
[----:B------:R-:W-:Y:S02]  /*23d0*/  SEL R11, RZ, 0x1, P1 ;  /* 0x00000001ff0b7807 */ /* 0x000fe40000800000 */
[----:B------:R-:W-:Y:S02]  /*23e0*/  ISETP.NE.AND.EX P0, PT, R9, RZ, PT, P6 ;  /* 0x000000ff0900720c */ /* 0x000fe40003f05360 */
[----:B------:R-:W-:Y:S02]  /*23f0*/  IADD3 R26, P6, P1, R11, R26, R8 ;  /* 0x0000001a0b1a7210 */ /* 0x000fe400079de008 */
[----:B------:R-:W-:Y:S01]  /*2400*/  IADD3.X R8, PT, PT, RZ, R3, RZ, P2, P3 ;  /* 0x00000003ff087210 */ /* 0x000fe200017e64ff */
[----:B------:R-:W-:Y:S01]  /*2410*/  IMAD.IADD R3, R6, 0x1, -R23 ;  /* 0x0000000106037824 */ /* 0x000fe200078e0a17 */
[----:B------:R-:W-:-:S02]  /*2420*/  SEL R9, RZ, 0x1, P0 ;  /* 0x00000001ff097807 */ /* 0x000fc40000000000 */
[----:B------:R-:W-:Y:S02]  /*2430*/  IADD3.X R8, PT, PT, RZ, R8, RZ, P4, P5 ;  /* 0x00000008ff087210 */ /* 0x000fe400027ea4ff */
[----:B------:R-:W-:Y:S02]  /*2440*/  ISETP.GE.U32.AND P0, PT, R3, R2, PT ;  /* 0x000000020300720c */ /* 0x000fe40003f06070 */
[----:B------:R-:W-:Y:S02]  /*2450*/  IADD3 R26, P2, PT, R26, R9, RZ ;  /* 0x000000091a1a7210 */ /* 0x000fe40007f5e0ff */
[----:B------:R-:W-:-:S05]  /*2460*/  IADD3.X R3, PT, PT, RZ, R8, RZ, P6, P1 ;  /* 0x00000008ff037210 */ /* 0x000fca00037e24ff */
[----:B------:R-:W-:-:S04]  /*2470*/  IMAD.X R3, RZ, RZ, R3, P2 ;  /* 0x000000ffff037224 */ /* 0x000fc800010e0603 */
[----:B------:R-:W-:Y:S05]  /*2480*/  @!P0 BRA `(.L_x_76) ;  /* 0x0000001000348947 */ /* 0x000fea0003800000 */
[C---:B------:R-:W-:Y:S01]  /*2490*/  IMAD.IADD R23, R2.reuse, 0x1, R23 ;  /* 0x0000000102177824 */ /* 0x040fe200078e0217 */
[----:B------:R-:W-:Y:S01]  /*24a0*/  UIADD3 UR4, UPT, UPT, UR4, 0x1, URZ ;  /* 0x0000000104047890 */ /* 0x000fe2000fffe0ff */
[----:B------:R-:W-:Y:S02]  /*24b0*/  IMAD.IADD R7, R2, 0x1, R7 ;  /* 0x0000000102077824 */ /* 0x000fe400078e0207 */
[----:B------:R-:W-:Y:S01]  /*24c0*/  IMAD.IADD R4, R4, 0x1, -R2 ;  /* 0x0000000104047824 */ /* 0x000fe200078e0a02 */
[----:B------:R-:W-:Y:S01]  /*24d0*/  ISETP.GT.U32.AND P0, PT, R23, R24, PT ;  /* 0x000000181700720c */ /* 0x000fe20003f04070 */
[----:B------:R-:W-:-:S12]  /*24e0*/  IMAD.IADD R25, R2, 0x1, R25 ;  /* 0x0000000102197824 */ /* 0x000fd800078e0219 */
[----:B------:R-:W-:Y:S05]  /*24f0*/  @!P0 BRA `(.L_x_78) ;  /* 0xfffffffc00348947 */ /* 0x000fea000383ffff */
.L_x_77:
[----:B------:R-:W-:Y:S01]  /*2500*/  IMAD.IADD R2, R6, 0x1, -R23 ;  /* 0x0000000106027824 */ /* 0x000fe200078e0a17 */
[----:B------:R-:W-:Y:S04]  /*2510*/  BSSY.RECONVERGENT B1, `(.L_x_76) ;  /* 0x0000104000017945 */ /* 0x000fe80003800200 */
[----:B------:R-:W-:-:S04]  /*2520*/  ISETP.GE.AND P0, PT, R5, R2, PT ;  /* 0x000000020500720c */ /* 0x000fc80003f06270 */
[----:B------:R-:W-:-:S13]  /*2530*/  ISETP.GE.U32.OR P0, PT, R23, R6, P0 ;  /* 0x000000061700720c */ /* 0x000fda0000706470 */
[----:B------:R-:W-:Y:S05]  /*2540*/  @P0 BRA `(.L_x_79) ;  /* 0x0000001000000947 */ /* 0x000fea0003800000 */
[----:B------:R-:W2:Y:S01]  /*2550*/  LDC R9, c[0x0][0x3b4] ;  /* 0x0000ed00ff097b82 */ /* 0x000ea20000000800 */
[----:B------:R-:W-:Y:S01]  /*2560*/  LOP3.LUT R2, RZ, R5, RZ, 0x33, !PT ;  /* 0x00000005ff027212 */ /* 0x000fe200078e33ff */
[----:B------:R-:W-:Y:S03]  /*2570*/  BSSY.RECONVERGENT B2, `(.L_x_80) ;  /* 0x0000085000027945 */ /* 0x000fe60003800200 */
[----:B------:R-:W-:Y:S01]  /*2580*/  IADD3 R6, PT, PT, -R27, R6, R2 ;  /* 0x000000061b067210 */ /* 0x000fe20007ffe102 */
[----:B--2---:R-:W-:-:S04]  /*2590*/  IMAD R9, R9, UR4, RZ ;  /* 0x0000000409097c24 */ /* 0x004fc8000f8e02ff */
[----:B------:R-:W-:-:S05]  /*25a0*/  IMAD R6, R9, -0xe00, R6 ;  /* 0xfffff20009067824 */ /* 0x000fca00078e0206 */
[C---:B------:R-:W-:Y:S02]  /*25b0*/  ISETP.GE.U32.AND P0, PT, R6.reuse, 0x1e00, PT ;  /* 0x00001e000600780c */ /* 0x040fe40003f06070 */
[----:B0-----:R-:W-:Y:S01]  /*25c0*/  LEA.HI R22, R6, 0x1, RZ, 0x17 ;  /* 0x0000000106167811 */ /* 0x001fe200078fb8ff */
[----:B------:R-:W-:-:S03]  /*25d0*/  IMAD.MOV.U32 R6, RZ, RZ, R5 ;  /* 0x000000ffff067224 */ /* 0x000fc600078e0005 */
[----:B------:R-:W-:-:S07]  /*25e0*/  LOP3.LUT R24, R22, 0xf, RZ, 0xc0, !PT ;  /* 0x0000000f16187812 */ /* 0x000fce00078ec0ff */
[----:B------:R-:W-:Y:S05]  /*25f0*/  @!P0 BRA `(.L_x_81) ;  /* 0x0000000400f08947 */ /* 0x000fea0003800000 */
[----:B------:R-:W0:Y:S01]  /*2600*/  LDC.64 R8, c[0x0][0x380] ;  /* 0x0000e000ff087b82 */ /* 0x000e220000000a00 */
[----:B------:R-:W-:Y:S01]  /*2610*/  LEA.HI R2, R4, 0x1, RZ, 0x17 ;  /* 0x0000000104027811 */ /* 0x000fe200078fb8ff */
[----:B------:R-:W-:Y:S01]  /*2620*/  BSSY.RECONVERGENT B3, `(.L_x_82) ;  /* 0x0000078000037945 */ /* 0x000fe20003800200 */
[----:B------:R-:W-:Y:S02]  /*2630*/  LOP3.LUT R6, R5, 0x1000, RZ, 0xfc, !PT ;  /* 0x0000100005067812 */ /* 0x000fe400078efcff */
[----:B------:R-:W-:-:S05]  /*2640*/  LOP3.LUT R2, R2, 0xfffff0, RZ, 0xc0, !PT ;  /* 0x00fffff002027812 */ /* 0x000fca00078ec0ff */
[----:B------:R-:W-:-:S07]  /*2650*/  IMAD.MOV R2, RZ, RZ, -R2 ;  /* 0x000000ffff027224 */ /* 0x000fce00078e0a02 */
.L_x_83:
[----:B------:R-:W-:-:S04]  /*2660*/  VIADD R13, R25, 0xfffff000 ;  /* 0xfffff000190d7836 */ /* 0x000fc80000000000 */
[----:B0-----:R-:W-:-:S06]  /*2670*/  IMAD.WIDE.U32 R12, R13, 0x8, R8 ;  /* 0x000000080d0c7825 */ /* 0x001fcc00078e0008 */
[----:B------:R-:W2:Y:S01]  /*2680*/  LDG.E.64 R12, desc[UR6][R12.64] ;  /* 0x000000060c0c7981 */ /* 0x000ea2000c1e1b00 */
[C---:B------:R-:W-:Y:S02]  /*2690*/  VIADD R17, R25.reuse, 0xfffff200 ;  /* 0xfffff20019117836 */ /* 0x040fe40000000000 */
[----:B------:R-:W-:Y:S02]  /*26a0*/  VIADD R11, R25, 0xfffff600 ;  /* 0xfffff600190b7836 */ /* 0x000fe40000000000 */
[----:B------:R-:W-:-:S04]  /*26b0*/  IMAD.WIDE.U32 R16, R17, 0x8, R8 ;  /* 0x0000000811107825 */ /* 0x000fc800078e0008 */
[----:B------:R-:W-:Y:S02]  /*26c0*/  VIADD R15, R25, 0xfffff400 ;  /* 0xfffff400190f7836 */ /* 0x000fe40000000000 */
[----:B------:R-:W3:Y:S01]  /*26d0*/  LDG.E.64 R16, desc[UR6][R16.64] ;  /* 0x0000000610107981 */ /* 0x000ee2000c1e1b00 */
[----:B------:R-:W-:-:S04]  /*26e0*/  IMAD.WIDE.U32 R10, R11, 0x8, R8 ;  /* 0x000000080b0a7825 */ /* 0x000fc800078e0008 */
[--C-:B------:R-:W-:Y:S02]  /*26f0*/  IMAD.WIDE.U32 R14, R15, 0x8, R8.reuse ;  /* 0x000000080f0e7825 */ /* 0x100fe400078e0008 */
[----:B------:R-:W4:Y:S04]  /*2700*/  LDG.E.64 R10, desc[UR6][R10.64] ;  /* 0x000000060a0a7981 */ /* 0x000f28000c1e1b00 */
[----:B------:R-:W5:Y:S01]  /*2710*/  LDG.E.64 R14, desc[UR6][R14.64] ;  /* 0x000000060e0e7981 */ /* 0x000f62000c1e1b00 */
[C---:B------:R-:W-:Y:S02]  /*2720*/  VIADD R21, R25.reuse, 0xfffff800 ;  /* 0xfffff80019157836 */ /* 0x040fe40000000000 */
[----:B------:R-:W-:Y:S02]  /*2730*/  VIADD R19, R25, 0xfffffa00 ;  /* 0xfffffa0019137836 */ /* 0x000fe40000000000 */
[----:B------:R-:W-:-:S04]  /*2740*/  IMAD.WIDE.U32 R20, R21, 0x8, R8 ;  /* 0x0000000815147825 */ /* 0x000fc800078e0008 */
[----:B------:R-:W-:Y:S02]  /*2750*/  IMAD.WIDE.U32 R18, R19, 0x8, R8 ;  /* 0x0000000813127825 */ /* 0x000fe400078e0008 */
[----:B------:R-:W5:Y:S04]  /*2760*/  LDG.E.64 R20, desc[UR6][R20.64] ;  /* 0x0000000614147981 */ /* 0x000f68000c1e1b00 */
[----:B------:R-:W5:Y:S01]  /*2770*/  LDG.E.64 R18, desc[UR6][R18.64] ;  /* 0x0000000612127981 */ /* 0x000f62000c1e1b00 */
[----:B--2---:R-:W-:-:S04]  /*2780*/  ISETP.NE.U32.AND P3, PT, R12, RZ, PT ;  /* 0x000000ff0c00720c */ /* 0x004fc80003f65070 */
[----:B------:R-:W-:Y:S01]  /*2790*/  ISETP.NE.AND.EX P3, PT, R13, RZ, PT, P3 ;  /* 0x000000ff0d00720c */ /* 0x000fe20003f65330 */
[----:B------:R-:W-:-:S04]  /*27a0*/  VIADD R13, R25, 0xfffffc00 ;  /* 0xfffffc00190d7836 */ /* 0x000fc80000000000 */
[----:B------:R-:W-:Y:S01]  /*27b0*/  IMAD.WIDE.U32 R12, R13, 0x8, R8 ;  /* 0x000000080d0c7825 */ /* 0x000fe200078e0008 */
[----:B---3--:R-:W-:-:S05]  /*27c0*/  ISETP.NE.U32.AND P4, PT, R16, RZ, PT ;  /* 0x000000ff1000720c */ /* 0x008fca0003f85070 */
[----:B------:R-:W2:Y:S01]  /*27d0*/  LDG.E.64 R12, desc[UR6][R12.64] ;  /* 0x000000060c0c7981 */ /* 0x000ea2000c1e1b00 */
[----:B------:R-:W-:Y:S01]  /*27e0*/  ISETP.NE.AND.EX P4, PT, R17, RZ, PT, P4 ;  /* 0x000000ff1100720c */ /* 0x000fe20003f85340 */
[----:B------:R-:W-:Y:S01]  /*27f0*/  VIADD R17, R25, 0xfffffe00 ;  /* 0xfffffe0019117836 */ /* 0x000fe20000000000 */
[----:B----4-:R-:W-:-:S03]  /*2800*/  ISETP.NE.U32.AND P1, PT, R10, RZ, PT ;  /* 0x000000ff0a00720c */ /* 0x010fc60003f25070 */
[--C-:B------:R-:W-:Y:S01]  /*2810*/  IMAD.WIDE.U32 R16, R17, 0x8, R8.reuse ;  /* 0x0000000811107825 */ /* 0x100fe200078e0008 */
[----:B-----5:R-:W-:Y:S02]  /*2820*/  ISETP.NE.U32.AND P2, PT, R14, RZ, PT ;  /* 0x000000ff0e00720c */ /* 0x020fe40003f45070 */
[----:B------:R-:W-:Y:S01]  /*2830*/  ISETP.NE.AND.EX P1, PT, R11, RZ, PT, P1 ;  /* 0x000000ff0b00720c */ /* 0x000fe20003f25310 */
[----:B------:R-:W-:Y:S01]  /*2840*/  VIADD R11, R25, 0x200 ;  /* 0x00000200190b7836 */ /* 0x000fe20000000000 */
[----:B------:R-:W-:Y:S01]  /*2850*/  ISETP.NE.AND.EX P2, PT, R15, RZ, PT, P2 ;  /* 0x000000ff0f00720c */ /* 0x000fe20003f45320 */
[--C-:B------:R-:W-:Y:S01]  /*2860*/  IMAD.WIDE.U32 R14, R25, 0x8, R8.reuse ;  /* 0x00000008190e7825 */ /* 0x100fe200078e0008 */
[----:B------:R-:W3:Y:S03]  /*2870*/  LDG.E.64 R16, desc[UR6][R16.64] ;  /* 0x0000000610107981 */ /* 0x000ee6000c1e1b00 */
[----:B------:R-:W-:-:S02]  /*2880*/  IMAD.WIDE.U32 R10, R11, 0x8, R8 ;  /* 0x000000080b0a7825 */ /* 0x000fc400078e0008 */
[----:B------:R-:W4:Y:S04]  /*2890*/  LDG.E.64 R14, desc[UR6][R14.64] ;  /* 0x000000060e0e7981 */ /* 0x000f28000c1e1b00 */
[----:B------:R-:W5:Y:S01]  /*28a0*/  LDG.E.64 R10, desc[UR6][R10.64] ;  /* 0x000000060a0a7981 */ /* 0x000f62000c1e1b00 */
[----:B------:R-:W-:Y:S02]  /*28b0*/  ISETP.NE.U32.AND P0, PT, R20, RZ, PT ;  /* 0x000000ff1400720c */ /* 0x000fe40003f05070 */
[----:B------:R-:W-:Y:S02]  /*28c0*/  ISETP.NE.U32.AND P5, PT, R18, RZ, PT ;  /* 0x000000ff1200720c */ /* 0x000fe40003fa5070 */
[----:B------:R-:W-:Y:S02]  /*28d0*/  ISETP.NE.AND.EX P0, PT, R21, RZ, PT, P0 ;  /* 0x000000ff1500720c */ /* 0x000fe40003f05300 */
[----:B------:R-:W-:-:S02]  /*28e0*/  SEL R21, RZ, 0x1, P4 ;  /* 0x00000001ff157807 */ /* 0x000fc40002000000 */
[----:B------:R-:W-:Y:S01]  /*28f0*/  ISETP.NE.AND.EX P5, PT, R19, RZ, PT, P5 ;  /* 0x000000ff1300720c */ /* 0x000fe20003fa5350 */
[----:B------:R-:W-:-:S04]  /*2900*/  VIADD R19, R25, 0x400 ;  /* 0x0000040019137836 */ /* 0x000fc80000000000 */
[----:B------:R-:W-:-:S06]  /*2910*/  IMAD.WIDE.U32 R18, R19, 0x8, R8 ;  /* 0x0000000813127825 */ /* 0x000fcc00078e0008 */
[----:B------:R-:W5:Y:S01]  /*2920*/  LDG.E.64 R18, desc[UR6][R18.64] ;  /* 0x0000000612127981 */ /* 0x000f62000c1e1b00 */
[----:B--2---:R-:W-:Y:S02]  /*2930*/  ISETP.NE.U32.AND P6, PT, R12, RZ, PT ;  /* 0x000000ff0c00720c */ /* 0x004fe40003fc5070 */
[----:B------:R-:W-:Y:S02]  /*2940*/  SEL R12, RZ, 0x1, P3 ;  /* 0x00000001ff0c7807 */ /* 0x000fe40001800000 */
[----:B------:R-:W-:Y:S02]  /*2950*/  ISETP.NE.AND.EX P6, PT, R13, RZ, PT, P6 ;  /* 0x000000ff0d00720c */ /* 0x000fe40003fc5360 */
[----:B------:R-:W-:Y:S01]  /*2960*/  IADD3 R12, P3, P4, R21, R26, R12 ;  /* 0x0000001a150c7210 */ /* 0x000fe20007c7e00c */
[----:B------:R-:W-:Y:S01]  /*2970*/  VIADD R13, R25, 0x600 ;  /* 0x00000600190d7836 */ /* 0x000fe20000000000 */
[----:B------:R-:W-:Y:S02]  /*2980*/  SEL R21, RZ, 0x1, P2 ;  /* 0x00000001ff157807 */ /* 0x000fe40001000000 */
[----:B------:R-:W-:-:S04]  /*2990*/  SEL R26, RZ, 0x1, P1 ;  /* 0x00000001ff1a7807 */ /* 0x000fc80000800000 */
[----:B------:R-:W-:Y:S01]  /*29a0*/  IADD3 R26, P1, P2, R26, R12, R21 ;  /* 0x0000000c1a1a7210 */ /* 0x000fe20007a3e015 */
[----:B------:R-:W-:Y:S01]  /*29b0*/  IMAD.WIDE.U32 R12, R13, 0x8, R8 ;  /* 0x000000080d0c7825 */ /* 0x000fe200078e0008 */
[----:B------:R-:W-:Y:S02]  /*29c0*/  IADD3.X R3, PT, PT, RZ, R3, RZ, P3, P4 ;  /* 0x00000003ff037210 */ /* 0x000fe40001fe84ff */
[----:B---3--:R-:W-:Y:S02]  /*29d0*/  ISETP.NE.U32.AND P3, PT, R16, RZ, PT ;  /* 0x000000ff1000720c */ /* 0x008fe40003f65070 */
[----:B----4-:R-:W-:Y:S01]  /*29e0*/  ISETP.NE.U32.AND P4, PT, R14, RZ, PT ;  /* 0x000000ff0e00720c */ /* 0x010fe20003f85070 */
[----:B------:R-:W2:Y:S01]  /*29f0*/  LDG.E.64 R12, desc[UR6][R12.64] ;  /* 0x000000060c0c7981 */ /* 0x000ea2000c1e1b00 */
[----:B------:R-:W-:Y:S01]  /*2a00*/  ISETP.NE.AND.EX P3, PT, R17, RZ, PT, P3 ;  /* 0x000000ff1100720c */ /* 0x000fe20003f65330 */
[C---:B------:R-:W-:Y:S01]  /*2a10*/  VIADD R17, R25.reuse, 0x800 ;  /* 0x0000080019117836 */ /* 0x040fe20000000000 */
[----:B------:R-:W-:Y:S01]  /*2a20*/  IADD3.X R3, PT, PT, RZ, R3, RZ, P1, P2 ;  /* 0x00000003ff037210 */ /* 0x000fe20000fe44ff */
[----:B------:R-:W-:Y:S01]  /*2a30*/  VIADD R21, R25, 0xa00 ;  /* 0x00000a0019157836 */ /* 0x000fe20000000000 */
[----:B-----5:R-:W-:-:S02]  /*2a40*/  ISETP.NE.U32.AND P2, PT, R10, RZ, PT ;  /* 0x000000ff0a00720c */ /* 0x020fc40003f45070 */
[----:B------:R-:W-:Y:S01]  /*2a50*/  ISETP.NE.AND.EX P4, PT, R15, RZ, PT, P4 ;  /* 0x000000ff0f00720c */ /* 0x000fe20003f85340 */
[----:B------:R-:W-:Y:S01]  /*2a60*/  IMAD.WIDE.U32 R14, R17, 0x8, R8 ;  /* 0x00000008110e7825 */ /* 0x000fe200078e0008 */
[----:B------:R-:W-:-:S03]  /*2a70*/  ISETP.NE.AND.EX P2, PT, R11, RZ, PT, P2 ;  /* 0x000000ff0b00720c */ /* 0x000fc60003f45320 */
[--C-:B------:R-:W-:Y:S02]  /*2a80*/  IMAD.WIDE.U32 R16, R21, 0x8, R8.reuse ;  /* 0x0000000815107825 */ /* 0x100fe400078e0008 */
[----:B------:R-:W3:Y:S02]  /*2a90*/  LDG.E.64 R14, desc[UR6][R14.64] ;  /* 0x000000060e0e7981 */ /* 0x000ee4000c1e1b00 */
[----:B------:R-:W-:Y:S02]  /*2aa0*/  VIADD R11, R25, 0xc00 ;  /* 0x00000c00190b7836 */ /* 0x000fe40000000000 */
[----:B------:R-:W4:Y:S02]  /*2ab0*/  LDG.E.64 R16, desc[UR6][R16.64] ;  /* 0x0000000610107981 */ /* 0x000f24000c1e1b00 */
[----:B------:R-:W-:-:S04]  /*2ac0*/  IMAD.WIDE.U32 R10, R11, 0x8, R8 ;  /* 0x000000080b0a7825 */ /* 0x000fc800078e0008 */
[----:B------:R-:W-:Y:S02]  /*2ad0*/  VIADD R21, R25, 0xe00 ;  /* 0x00000e0019157836 */ /* 0x000fe40000000000 */
[----:B------:R-:W5:Y:S02]  /*2ae0*/  LDG.E.64 R10, desc[UR6][R10.64] ;  /* 0x000000060a0a7981 */ /* 0x000f64000c1e1b00 */
[----:B------:R-:W-:-:S06]  /*2af0*/  IMAD.WIDE.U32 R20, R21, 0x8, R8 ;  /* 0x0000000815147825 */ /* 0x000fcc00078e0008 */
[----:B------:R-:W5:Y:S01]  /*2b00*/  LDG.E.64 R20, desc[UR6][R20.64] ;  /* 0x0000000614147981 */ /* 0x000f62000c1e1b00 */
[----:B------:R-:W-:Y:S02]  /*2b10*/  ISETP.NE.U32.AND P1, PT, R18, RZ, PT ;  /* 0x000000ff1200720c */ /* 0x000fe40003f25070 */
[----:B------:R-:W-:Y:S02]  /*2b20*/  SEL R18, RZ, 0x1, P0 ;  /* 0x00000001ff127807 */ /* 0x000fe40000000000 */
[----:B------:R-:W-:Y:S02]  /*2b30*/  ISETP.NE.AND.EX P1, PT, R19, RZ, PT, P1 ;  /* 0x000000ff1300720c */ /* 0x000fe40003f25310 */
[----:B------:R-:W-:Y:S01]  /*2b40*/  SEL R19, RZ, 0x1, P5 ;  /* 0x00000001ff137807 */ /* 0x000fe20002800000 */
[----:B------:R-:W-:Y:S02]  /*2b50*/  VIADD R2, R2, 0x10 ;  /* 0x0000001002027836 */ /* 0x000fe40000000000 */
[----:B------:R-:W-:-:S02]  /*2b60*/  VIADD R6, R6, 0x2000 ;  /* 0x0000200006067836 */ /* 0x000fc40000000000 */
[----:B------:R-:W-:Y:S01]  /*2b70*/  VIADD R25, R25, 0x2000 ;  /* 0x0000200019197836 */ /* 0x000fe20000000000 */
[----:B--2---:R-:W-:-:S04]  /*2b80*/  ISETP.NE.U32.AND P0, PT, R12, RZ, PT ;  /* 0x000000ff0c00720c */ /* 0x004fc80003f05070 */
[----:B------:R-:W-:Y:S02]  /*2b90*/  ISETP.NE.AND.EX P0, PT, R13, RZ, PT, P0 ;  /* 0x000000ff0d00720c */ /* 0x000fe40003f05300 */
[----:B------:R-:W-:Y:S02]  /*2ba0*/  SEL R13, RZ, 0x1, P6 ;  /* 0x00000001ff0d7807 */ /* 0x000fe40003000000 */
[----:B------:R-:W-:Y:S02]  /*2bb0*/  IADD3 R26, P5, P6, R19, R26, R18 ;  /* 0x0000001a131a7210 */ /* 0x000fe40007ebe012 */
[----:B------:R-:W-:Y:S02]  /*2bc0*/  SEL R18, RZ, 0x1, P3 ;  /* 0x00000001ff127807 */ /* 0x000fe40001800000 */
[----:B------:R-:W-:Y:S02]  /*2bd0*/  SEL R19, RZ, 0x1, P4 ;  /* 0x00000001ff137807 */ /* 0x000fe40002000000 */
[----:B------:R-:W-:-:S02]  /*2be0*/  IADD3 R18, P4, P3, R18, R26, R13 ;  /* 0x0000001a12127210 */ /* 0x000fc40007b9e00d */
[----:B------:R-:W-:Y:S02]  /*2bf0*/  SEL R12, RZ, 0x1, P2 ;  /* 0x00000001ff0c7807 */ /* 0x000fe40001000000 */
[----:B------:R-:W-:Y:S02]  /*2c00*/  IADD3.X R26, PT, PT, RZ, R3, RZ, P5, P6 ;  /* 0x00000003ff1a7210 */ /* 0x000fe40002fec4ff */
[----:B---3--:R-:W-:Y:S02]  /*2c10*/  ISETP.NE.U32.AND P2, PT, R14, RZ, PT ;  /* 0x000000ff0e00720c */ /* 0x008fe40003f45070 */
[----:B----4-:R-:W-:Y:S02]  /*2c20*/  ISETP.NE.U32.AND P5, PT, R16, RZ, PT ;  /* 0x000000ff1000720c */ /* 0x010fe40003fa5070 */
[----:B------:R-:W-:Y:S02]  /*2c30*/  SEL R13, RZ, 0x1, P1 ;  /* 0x00000001ff0d7807 */ /* 0x000fe40000800000 */
[----:B------:R-:W-:-:S02]  /*2c40*/  IADD3 R14, P6, P1, R12, R18, R19 ;  /* 0x000000120c0e7210 */ /* 0x000fc400079de013 */
[----:B------:R-:W-:Y:S02]  /*2c50*/  ISETP.NE.AND.EX P2, PT, R15, RZ, PT, P2 ;  /* 0x000000ff0f00720c */ /* 0x000fe40003f45320 */
[----:B------:R-:W-:Y:S02]  /*2c60*/  ISETP.NE.AND.EX P5, PT, R17, RZ, PT, P5 ;  /* 0x000000ff1100720c */ /* 0x000fe40003fa5350 */
[----:B------:R-:W-:Y:S02]  /*2c70*/  SEL R12, RZ, 0x1, P0 ;  /* 0x00000001ff0c7807 */ /* 0x000fe40000000000 */
[----:B-----5:R-:W-:Y:S02]  /*2c80*/  ISETP.NE.U32.AND P0, PT, R10, RZ, PT ;  /* 0x000000ff0a00720c */ /* 0x020fe40003f05070 */
[----:B------:R-:W-:Y:S02]  /*2c90*/  IADD3.X R15, PT, PT, RZ, R26, RZ, P4, P3 ;  /* 0x0000001aff0f7210 */ /* 0x000fe400027e64ff */
[----:B------:R-:W-:-:S02]  /*2ca0*/  SEL R3, RZ, 0x1, P2 ;  /* 0x00000001ff037807 */ /* 0x000fc40001000000 */
[----:B------:R-:W-:Y:S02]  /*2cb0*/  IADD3 R12, P3, P4, R12, R14, R13 ;  /* 0x0000000e0c0c7210 */ /* 0x000fe40007c7e00d */
[----:B------:R-:W-:Y:S02]  /*2cc0*/  SEL R10, RZ, 0x1, P5 ;  /* 0x00000001ff0a7807 */ /* 0x000fe40002800000 */
[----:B------:R-:W-:Y:S02]  /*2cd0*/  ISETP.NE.AND.EX P0, PT, R11, RZ, PT, P0 ;  /* 0x000000ff0b00720c */ /* 0x000fe40003f05300 */
[----:B------:R-:W-:Y:S02]  /*2ce0*/  IADD3.X R11, PT, PT, RZ, R15, RZ, P6, P1 ;  /* 0x0000000fff0b7210 */ /* 0x000fe400037e24ff */
[----:B------:R-:W-:Y:S02]  /*2cf0*/  ISETP.NE.U32.AND P2, PT, R20, RZ, PT ;  /* 0x000000ff1400720c */ /* 0x000fe40003f45070 */
[----:B------:R-:W-:-:S02]  /*2d00*/  IADD3 R10, P1, P5, R10, R12, R3 ;  /* 0x0000000c0a0a7210 */ /* 0x000fc40007d3e003 */
[----:B------:R-:W-:Y:S02]  /*2d10*/  SEL R3, RZ, 0x1, P0 ;  /* 0x00000001ff037807 */ /* 0x000fe40000000000 */
[----:B------:R-:W-:Y:S02]  /*2d20*/  ISETP.NE.AND P0, PT, R2, RZ, PT ;  /* 0x000000ff0200720c */ /* 0x000fe40003f05270 */
[----:B------:R-:W-:Y:S02]  /*2d30*/  ISETP.NE.AND.EX P2, PT, R21, RZ, PT, P2 ;  /* 0x000000ff1500720c */ /* 0x000fe40003f45320 */
[----:B------:R-:W-:Y:S02]  /*2d40*/  IADD3.X R11, PT, PT, RZ, R11, RZ, P3, P4 ;  /* 0x0000000bff0b7210 */ /* 0x000fe40001fe84ff */
[----:B------:R-:W-:-:S04]  /*2d50*/  SEL R26, RZ, 0x1, P2 ;  /* 0x00000001ff1a7807 */ /* 0x000fc80001000000 */
[----:B------:R-:W-:Y:S02]  /*2d60*/  IADD3 R26, P2, P3, R26, R10, R3 ;  /* 0x0000000a1a1a7210 */ /* 0x000fe40007b5e003 */
[----:B------:R-:W-:-:S04]  /*2d70*/  IADD3.X R3, PT, PT, RZ, R11, RZ, P1, P5 ;  /* 0x0000000bff037210 */ /* 0x000fc80000fea4ff */
[----:B------:R-:W-:Y:S01]  /*2d80*/  IADD3.X R3, PT, PT, RZ, R3, RZ, P2, P3 ;  /* 0x00000003ff037210 */ /* 0x000fe200017e64ff */
[----:B------:R-:W-:Y:S06]  /*2d90*/  @P0 BRA `(.L_x_83) ;  /* 0xfffffff800300947 */ /* 0x000fec000383ffff */
[----:B-1----:R-:W-:Y:S05]  /*2da0*/  BSYNC.RECONVERGENT B3 ;  /* 0x0000000000037941 */ /* 0x002fea0003800200 */
.L_x_82:
[----:B------:R-:W-:-:S07]  /*2db0*/  VIADD R6, R6, 0xfffff000 ;  /* 0xfffff00006067836 */ /* 0x000fce0000000000 */
.L_x_81:
[----:B-1----:R-:W-:Y:S05]  /*2dc0*/  BSYNC.RECONVERGENT B2 ;  /* 0x0000000000027941 */ /* 0x002fea0003800200 */
.L_x_80:
        /* <DEDUP_REMOVED lines=8> */
[----:B------:R-:W-:-:S04]  /*2e50*/  IMAD.IADD R25, R6, 0x1, R23 ;  /* 0x0000000106197824 */ /* 0x000fc800078e0217 */
[----:B0-----:R-:W-:-:S06]  /*2e60*/  IMAD.WIDE.U32 R10, R25, 0x8, R8 ;  /* 0x00000008190a7825 */ /* 0x001fcc00078e0008 */
[----:B------:R-:W2:Y:S01]  /*2e70*/  LDG.E.64 R10, desc[UR6][R10.64] ;  /* 0x000000060a0a7981 */ /* 0x000ea2000c1e1b00 */
[C---:B------:R-:W-:Y:S02]  /*2e80*/  VIADD R21, R25.reuse, 0x200 ;  /* 0x0000020019157836 */ /* 0x040fe40000000000 */
[----:B------:R-:W-:Y:S02]  /*2e90*/  VIADD R13, R25, 0x400 ;  /* 0x00000400190d7836 */ /* 0x000fe40000000000 */
[----:B------:R-:W-:-:S04]  /*2ea0*/  IMAD.WIDE.U32 R20, R21, 0x8, R8 ;  /* 0x0000000815147825 */ /* 0x000fc800078e0008 */
[C---:B------:R-:W-:Y:S02]  /*2eb0*/  VIADD R15, R25.reuse, 0x600 ;  /* 0x00000600190f7836 */ /* 0x040fe40000000000 */
[C---:B------:R-:W-:Y:S01]  /*2ec0*/  VIADD R17, R25.reuse, 0x800 ;  /* 0x0000080019117836 */ /* 0x040fe20000000000 */
[----:B------:R-:W3:Y:S01]  /*2ed0*/  LDG.E.64 R20, desc[UR6][R20.64] ;  /* 0x0000000614147981 */ /* 0x000ee2000c1e1b00 */
[C---:B------:R-:W-:Y:S02]  /*2ee0*/  VIADD R27, R25.reuse, 0xa00 ;  /* 0x00000a00191b7836 */ /* 0x040fe40000000000 */
[C---:B------:R-:W-:Y:S02]  /*2ef0*/  VIADD R19, R25.reuse, 0xc00 ;  /* 0x00000c0019137836 */ /* 0x040fe40000000000 */
[----:B------:R-:W-:Y:S02]  /*2f00*/  VIADD R25, R25, 0xe00 ;  /* 0x00000e0019197836 */ /* 0x000fe40000000000 */
[----:B------:R-:W-:-:S06]  /*2f10*/  IMAD.WIDE.U32 R18, R19, 0x8, R8 ;  /* 0x0000000813127825 */ /* 0x000fcc00078e0008 */
[----:B------:R-:W4:Y:S01]  /*2f20*/  LDG.E.64 R18, desc[UR6][R18.64] ;  /* 0x0000000612127981 */ /* 0x000f22000c1e1b00 */
[----:B--2---:R-:W-:-:S04]  /*2f30*/  ISETP.NE.U32.AND P0, PT, R10, RZ, PT ;  /* 0x000000ff0a00720c */ /* 0x004fc80003f05070 */
[----:B------:R-:W-:Y:S01]  /*2f40*/  ISETP.NE.AND.EX P0, PT, R11, RZ, PT, P0 ;  /* 0x000000ff0b00720c */ /* 0x000fe20003f05300 */
[----:B------:R-:W-:-:S04]  /*2f50*/  IMAD.WIDE.U32 R10, R13, 0x8, R8 ;  /* 0x000000080d0a7825 */ /* 0x000fc800078e0008 */
[--C-:B------:R-:W-:Y:S02]  /*2f60*/  IMAD.WIDE.U32 R12, R15, 0x8, R8.reuse ;  /* 0x000000080f0c7825 */ /* 0x100fe400078e0008 */
[----:B------:R-:W2:Y:S02]  /*2f70*/  LDG.E.64 R10, desc[UR6][R10.64] ;  /* 0x000000060a0a7981 */ /* 0x000ea4000c1e1b00 */
[--C-:B------:R-:W-:Y:S02]  /*2f80*/  IMAD.WIDE.U32 R14, R17, 0x8, R8.reuse ;  /* 0x00000008110e7825 */ /* 0x100fe400078e0008 */
[----:B------:R-:W5:Y:S02]  /*2f90*/  LDG.E.64 R12, desc[UR6][R12.64] ;  /* 0x000000060c0c7981 */ /* 0x000f64000c1e1b00 */
[--C-:B------:R-:W-:Y:S02]  /*2fa0*/  IMAD.WIDE.U32 R16, R27, 0x8, R8.reuse ;  /* 0x000000081b107825 */ /* 0x100fe400078e0008 */
[----:B------:R-:W4:Y:S02]  /*2fb0*/  LDG.E.64 R14, desc[UR6][R14.64] ;  /* 0x000000060e0e7981 */ /* 0x000f24000c1e1b00 */
[----:B------:R-:W-:-:S02]  /*2fc0*/  IMAD.WIDE.U32 R8, R25, 0x8, R8 ;  /* 0x0000000819087825 */ /* 0x000fc400078e0008 */
[----:B------:R-:W4:Y:S04]  /*2fd0*/  LDG.E.64 R16, desc[UR6][R16.64] ;  /* 0x0000000610107981 */ /* 0x000f28000c1e1b00 */
[----:B------:R-:W4:Y:S01]  /*2fe0*/  LDG.E.64 R8, desc[UR6][R8.64] ;  /* 0x0000000608087981 */ /* 0x000f22000c1e1b00 */
[----:B---3--:R-:W-:-:S04]  /*2ff0*/  ISETP.NE.U32.AND P1, PT, R20, RZ, PT ;  /* 0x000000ff1400720c */ /* 0x008fc80003f25070 */
[----:B------:R-:W-:Y:S02]  /*3000*/  ISETP.NE.AND.EX P1, PT, R21, RZ, PT, P1 ;  /* 0x000000ff1500720c */ /* 0x000fe40003f25310 */
[----:B------:R-:W-:Y:S02]  /*3010*/  SEL R20, RZ, 0x1, P0 ;  /* 0x00000001ff147807 */ /* 0x000fe40000000000 */
[----:B------:R-:W-:-:S04]  /*3020*/  SEL R21, RZ, 0x1, P1 ;  /* 0x00000001ff157807 */ /* 0x000fc80000800000 */
[----:B------:R-:W-:Y:S01]  /*3030*/  IADD3 R26, P6, P5, R21, R26, R20 ;  /* 0x0000001a151a7210 */ /* 0x000fe20007dde014 */
[----:B------:R-:W-:Y:S01]  /*3040*/  VIADD R6, R6, 0x1000 ;  /* 0x0000100006067836 */ /* 0x000fe20000000000 */
[----:B--2---:R-:W-:Y:S02]  /*3050*/  ISETP.NE.U32.AND P3, PT, R10, RZ, PT ;  /* 0x000000ff0a00720c */ /* 0x004fe40003f65070 */
[----:B-----5:R-:W-:Y:S02]  /*3060*/  ISETP.NE.U32.AND P2, PT, R12, RZ, PT ;  /* 0x000000ff0c00720c */ /* 0x020fe40003f45070 */
[----:B------:R-:W-:Y:S02]  /*3070*/  ISETP.NE.AND.EX P3, PT, R11, RZ, PT, P3 ;  /* 0x000000ff0b00720c */ /* 0x000fe40003f65330 */
[----:B----4-:R-:W-:Y:S02]  /*3080*/  ISETP.NE.U32.AND P0, PT, R14, RZ, PT ;  /* 0x000000ff0e00720c */ /* 0x010fe40003f05070 */
[----:B------:R-:W-:-:S02]  /*3090*/  ISETP.NE.AND.EX P2, PT, R13, RZ, PT, P2 ;  /* 0x000000ff0d00720c */ /* 0x000fc40003f45320 */
[----:B------:R-:W-:Y:S02]  /*30a0*/  ISETP.NE.U32.AND P1, PT, R16, RZ, PT ;  /* 0x000000ff1000720c */ /* 0x000fe40003f25070 */
[----:B------:R-:W-:Y:S02]  /*30b0*/  ISETP.NE.AND.EX P0, PT, R15, RZ, PT, P0 ;  /* 0x000000ff0f00720c */ /* 0x000fe40003f05300 */
[----:B------:R-:W-:Y:S02]  /*30c0*/  ISETP.NE.AND.EX P1, PT, R17, RZ, PT, P1 ;  /* 0x000000ff1100720c */ /* 0x000fe40003f25310 */
[----:B------:R-:W-:Y:S02]  /*30d0*/  SEL R13, RZ, 0x1, P3 ;  /* 0x00000001ff0d7807 */ /* 0x000fe40001800000 */
[----:B------:R-:W-:Y:S02]  /*30e0*/  SEL R10, RZ, 0x1, P2 ;  /* 0x00000001ff0a7807 */ /* 0x000fe40001000000 */
[----:B------:R-:W-:-:S02]  /*30f0*/  ISETP.NE.U32.AND P3, PT, R18, RZ, PT ;  /* 0x000000ff1200720c */ /* 0x000fc40003f65070 */
[----:B------:R-:W-:Y:S02]  /*3100*/  ISETP.NE.U32.AND P2, PT, R8, RZ, PT ;  /* 0x000000ff0800720c */ /* 0x000fe40003f45070 */
[----:B------:R-:W-:Y:S02]  /*3110*/  SEL R11, RZ, 0x1, P0 ;  /* 0x00000001ff0b7807 */ /* 0x000fe40000000000 */
[----:B------:R-:W-:Y:S02]  /*3120*/  SEL R8, RZ, 0x1, P1 ;  /* 0x00000001ff087807 */ /* 0x000fe40000800000 */
[----:B------:R-:W-:Y:S02]  /*3130*/  IADD3 R10, P0, P1, R10, R26, R13 ;  /* 0x0000001a0a0a7210 */ /* 0x000fe4000791e00d */
[----:B------:R-:W-:Y:S02]  /*3140*/  ISETP.NE.AND.EX P3, PT, R19, RZ, PT, P3 ;  /* 0x000000ff1300720c */ /* 0x000fe40003f65330 */
[----:B------:R-:W-:-:S02]  /*3150*/  ISETP.NE.AND.EX P2, PT, R9, RZ, PT, P2 ;  /* 0x000000ff0900720c */ /* 0x000fc40003f45320 */
[----:B------:R-:W-:Y:S02]  /*3160*/  IADD3.X R9, PT, PT, RZ, R3, RZ, P6, P5 ;  /* 0x00000003ff097210 */ /* 0x000fe400037ea4ff */
[----:B------:R-:W-:Y:S02]  /*3170*/  IADD3 R8, P5, P6, R8, R10, R11 ;  /* 0x0000000a08087210 */ /* 0x000fe40007ebe00b */
[----:B------:R-:W-:Y:S02]  /*3180*/  SEL R3, RZ, 0x1, P3 ;  /* 0x00000001ff037807 */ /* 0x000fe40001800000 */
[----:B------:R-:W-:Y:S02]  /*3190*/  SEL R26, RZ, 0x1, P2 ;  /* 0x00000001ff1a7807 */ /* 0x000fe40001000000 */
[----:B------:R-:W-:Y:S02]  /*31a0*/  IADD3.X R9, PT, PT, RZ, R9, RZ, P0, P1 ;  /* 0x00000009ff097210 */ /* 0x000fe400007e24ff */
[----:B------:R-:W-:-:S02]  /*31b0*/  IADD3 R26, P0, P1, R26, R8, R3 ;  /* 0x000000081a1a7210 */ /* 0x000fc4000791e003 */
[----:B------:R-:W-:-:S04]  /*31c0*/  IADD3.X R3, PT, PT, RZ, R9, RZ, P5, P6 ;  /* 0x00000009ff037210 */ /* 0x000fc80002fec4ff */
[----:B------:R-:W-:-:S07]  /*31d0*/  IADD3.X R3, PT, PT, RZ, R3, RZ, P0, P1 ;  /* 0x00000003ff037210 */ /* 0x000fce00007e24ff */
.L_x_85:
[----:B------:R-:W-:Y:S05]  /*31e0*/  BSYNC.RECONVERGENT B2 ;  /* 0x0000000000027941 */ /* 0x000fea0003800200 */
.L_x_84:
[----:B------:R-:W-:Y:S05]  /*31f0*/  @!P4 BRA `(.L_x_79) ;  /* 0x0000000000d4c947 */ /* 0x000fea0003800000 */
[----:B------:R-:W-:Y:S01]  /*3200*/  ISETP.GE.U32.AND P0, PT, R2, 0x4, PT ;  /* 0x000000040200780c */ /* 0x000fe20003f06070 */
[----:B------:R-:W-:Y:S01]  /*3210*/  BSSY.RECONVERGENT B2, `(.L_x_86) ;  /* 0x0000021000027945 */ /* 0x000fe20003800200 */
[----:B------:R-:W-:-:S11]  /*3220*/  LOP3.LUT P4, RZ, R22, 0x3, RZ, 0xc0, !PT ;  /* 0x0000000316ff7812 */ /* 0x000fd6000788c0ff */
[----:B------:R-:W-:Y:S05]  /*3230*/  @!P0 BRA `(.L_x_87) ;  /* 0x0000000000788947 */ /* 0x000fea0003800000 */
[----:B------:R-:W0:Y:S01]  /*3240*/  LDC.64 R8, c[0x0][0x380] ;  /* 0x0000e000ff087b82 */ /* 0x000e220000000a00 */
[----:B------:R-:W-:-:S04]  /*3250*/  IMAD.IADD R11, R6, 0x1, R23 ;  /* 0x00000001060b7824 */ /* 0x000fc800078e0217 */
        /* <DEDUP_REMOVED lines=28> */
.L_x_87:
[----:B------:R-:W-:Y:S05]  /*3420*/  BSYNC.RECONVERGENT B2 ;  /* 0x0000000000027941 */ /* 0x000fea0003800200 */
.L_x_86:
[----:B------:R-:W-:Y:S05]  /*3430*/  @!P4 BRA `(.L_x_79) ;  /* 0x000000000044c947 */ /* 0x000fea0003800000 */
[----:B------:R-:W0:Y:S01]  /*3440*/  LDC.64 R8, c[0x0][0x380] ;  /* 0x0000e000ff087b82 */ /* 0x000e220000000a00 */
[----:B------:R-:W-:Y:S01]  /*3450*/  LOP3.LUT R2, R4, 0xffff, RZ, 0xc0, !PT ;  /* 0x0000ffff04027812 */ /* 0x000fe200078ec0ff */
[----:B------:R-:W-:-:S03]  /*3460*/  IMAD.IADD R11, R6, 0x1, R7 ;  /* 0x00000001060b7824 */ /* 0x000fc600078e0207 */
[----:B------:R-:W-:-:S04]  /*3470*/  LEA.HI R2, R2, 0x1, RZ, 0x17 ;  /* 0x0000000102027811 */ /* 0x000fc800078fb8ff */
[----:B------:R-:W-:-:S05]  /*3480*/  LOP3.LUT R2, R2, 0x3, RZ, 0xc0, !PT ;  /* 0x0000000302027812 */ /* 0x000fca00078ec0ff */
[----:B------:R-:W-:-:S07]  /*3490*/  IMAD.MOV R2, RZ, RZ, -R2 ;  /* 0x000000ffff027224 */ /* 0x000fce00078e0a02 */
.L_x_88:
        /* <DEDUP_REMOVED lines=11> */
.L_x_79:
[----:B-1----:R-:W-:Y:S05]  /*3550*/  BSYNC.RECONVERGENT B1 ;  /* 0x0000000000017941 */ /* 0x002fea0003800200 */
.L_x_76:
[----:B------:R-:W1:Y:S01]  /*3560*/  S2R R8, SR_LANEID ;  /* 0x0000000000087919 */ /* 0x000e620000000000 */
[----:B------:R-:W2:Y:S04]  /*3570*/  SHFL.DOWN PT, R2, R26, 0x1, 0x1f ;  /* 0x08201f001a027f89 */ /* 0x000ea800000e0000 */
[----:B------:R-:W3:Y:S01]  /*3580*/  SHFL.DOWN PT, R4, R3, 0x1, 0x1f ;  /* 0x08201f0003047f89 */ /* 0x000ee200000e0000 */
[C---:B-1----:R-:W-:Y:S02]  /*3590*/  ISETP.GT.AND P0, PT, R8.reuse, 0x1e, PT ;  /* 0x0000001e0800780c */ /* 0x042fe40003f04270 */
[----:B------:R-:W-:Y:S02]  /*35a0*/  ISETP.GT.AND P1, PT, R8, 0x1d, PT ;  /* 0x0000001d0800780c */ /* 0x000fe40003f24270 */
[----:B--2---:R-:W-:-:S02]  /*35b0*/  SEL R9, R2, RZ, !P0 ;  /* 0x000000ff02097207 */ /* 0x004fc40004000000 */
[----:B---3--:R-:W-:Y:S02]  /*35c0*/  SEL R4, R4, RZ, !P0 ;  /* 0x000000ff04047207 */ /* 0x008fe40004000000 */
[----:B------:R-:W-:Y:S02]  /*35d0*/  IADD3 R9, P0, PT, R26, R9, RZ ;  /* 0x000000091a097210 */ /* 0x000fe40007f1e0ff */
[----:B------:R-:W-:-:S03]  /*35e0*/  ISETP.NE.AND P2, PT, R8, RZ, PT ;  /* 0x000000ff0800720c */ /* 0x000fc60003f45270 */
[----:B------:R-:W-:Y:S01]  /*35f0*/  IMAD.X R11, R3, 0x1, R4, P0 ;  /* 0x00000001030b7824 */ /* 0x000fe200000e0604 */
[----:B------:R-:W1:Y:S04]  /*3600*/  SHFL.DOWN PT, R2, R9, 0x2, 0x1f ;  /* 0x08401f0009027f89 */ /* 0x000e6800000e0000 */
[----:B------:R-:W2:Y:S01]  /*3610*/  SHFL.DOWN PT, R4, R11, 0x2, 0x1f ;  /* 0x08401f000b047f89 */ /* 0x000ea200000e0000 */
[----:B-1----:R-:W-:-:S04]  /*3620*/  SEL R2, R2, RZ, !P1 ;  /* 0x000000ff02027207 */ /* 0x002fc80004800000 */
[----:B------:R-:W-:Y:S02]  /*3630*/  IADD3 R7, P0, PT, R2, R9, RZ ;  /* 0x0000000902077210 */ /* 0x000fe40007f1e0ff */
[----:B--2---:R-:W-:Y:S02]  /*3640*/  SEL R4, R4, RZ, !P1 ;  /* 0x000000ff04047207 */ /* 0x004fe40004800000 */
[----:B------:R-:W-:Y:S01]  /*3650*/  ISETP.GT.AND P1, PT, R8, 0x1b, PT ;  /* 0x0000001b0800780c */ /* 0x000fe20003f24270 */
[----:B------:R-:W1:Y:S02]  /*3660*/  SHFL.DOWN PT, R2, R7, 0x4, 0x1f ;  /* 0x08801f0007027f89 */ /* 0x000e6400000e0000 */
[----:B------:R-:W-:Y:S02]  /*3670*/  IMAD.X R4, R4, 0x1, R11, P0 ;  /* 0x0000000104047824 */ /* 0x000fe400000e060b */
[----:B------:R-:W2:Y:S03]  /*3680*/  @!P2 S2R R11, SR_CgaCtaId ;  /* 0x00000000000ba919 */ /* 0x000ea60000008800 */
[----:B------:R-:W3:Y:S01]  /*3690*/  SHFL.DOWN PT, R3, R4, 0x4, 0x1f ;  /* 0x08801f0004037f89 */ /* 0x000ee200000e0000 */
[----:B-1----:R-:W-:-:S04]  /*36a0*/  SEL R2, R2, RZ, !P1 ;  /* 0x000000ff02027207 */ /* 0x002fc80004800000 */
[----:B------:R-:W-:Y:S02]  /*36b0*/  IADD3 R9, P0, PT, R2, R7, RZ ;  /* 0x0000000702097210 */ /* 0x000fe40007f1e0ff */
[----:B---3--:R-:W-:-:S03]  /*36c0*/  SEL R3, R3, RZ, !P1 ;  /* 0x000000ff03037207 */ /* 0x008fc60004800000 */
[----:B------:R-:W1:Y:S01]  /*36d0*/  SHFL.DOWN PT, R2, R9, 0x8, 0x1f ;  /* 0x09001f0009027f89 */ /* 0x000e6200000e0000 */
[----:B------:R-:W-:Y:S01]  /*36e0*/  ISETP.GT.AND P1, PT, R8, 0x17, PT ;  /* 0x000000170800780c */ /* 0x000fe20003f24270 */
[----:B------:R-:W-:-:S05]  /*36f0*/  IMAD.X R6, R3, 0x1, R4, P0 ;  /* 0x0000000103067824 */ /* 0x000fca00000e0604 */
[----:B------:R-:W3:Y:S01]  /*3700*/  SHFL.DOWN PT, R3, R6, 0x8, 0x1f ;  /* 0x09001f0006037f89 */ /* 0x000ee200000e0000 */
[----:B-1----:R-:W-:-:S04]  /*3710*/  SEL R2, R2, RZ, !P1 ;  /* 0x000000ff02027207 */ /* 0x002fc80004800000 */
[----:B------:R-:W-:Y:S02]  /*3720*/  IADD3 R7, P0, PT, R2, R9, RZ ;  /* 0x0000000902077210 */ /* 0x000fe40007f1e0ff */
[----:B---3--:R-:W-:-:S03]  /*3730*/  SEL R3, R3, RZ, !P1 ;  /* 0x000000ff03037207 */ /* 0x008fc60004800000 */
[----:B------:R-:W1:Y:S01]  /*3740*/  SHFL.DOWN PT, R2, R7, 0x10, 0x1f ;  /* 0x0a001f0007027f89 */ /* 0x000e6200000e0000 */
[----:B------:R-:W-:Y:S02]  /*3750*/  ISETP.GT.AND P1, PT, R8, 0xf, PT ;  /* 0x0000000f0800780c */ /* 0x000fe40003f24270 */
[----:B------:R-:W-:Y:S01]  /*3760*/  @!P2 MOV R8, 0x400 ;  /* 0x000004000008a802 */ /* 0x000fe20000000f00 */
[----:B------:R-:W-:Y:S01]  /*3770*/  IMAD.X R4, R3, 0x1, R6, P0 ;  /* 0x0000000103047824 */ /* 0x000fe200000e0606 */
[----:B------:R-:W-:Y:S02]  /*3780*/  @!P2 SHF.R.U32.HI R6, RZ, 0x2, R5 ;  /* 0x00000002ff06a819 */ /* 0x000fe40000011605 */
[----:B--2---:R-:W-:Y:S02]  /*3790*/  @!P2 LEA R11, R11, R8, 0x18 ;  /* 0x000000080b0ba211 */ /* 0x004fe400078ec0ff */
[----:B------:R-:W2:Y:S01]  /*37a0*/  SHFL.DOWN PT, R3, R4, 0x10, 0x1f ;  /* 0x0a001f0004037f89 */ /* 0x000ea200000e0000 */
[----:B------:R-:W-:-:S05]  /*37b0*/  @!P2 LOP3.LUT R6, R6, 0xf8, RZ, 0xc0, !PT ;  /* 0x000000f80606a812 */ /* 0x000fca00078ec0ff */
[----:B------:R-:W-:Y:S01]  /*37c0*/  @!P2 IMAD.IADD R11, R6, 0x1, R11 ;  /* 0x00000001060ba824 */ /* 0x000fe200078e020b */
[----:B-1----:R-:W-:-:S04]  /*37d0*/  SEL R2, R2, RZ, !P1 ;  /* 0x000000ff02027207 */ /* 0x002fc80004800000 */
[----:B------:R-:W-:Y:S02]  /*37e0*/  IADD3 R2, P0, PT, R2, R7, RZ ;  /* 0x0000000702027210 */ /* 0x000fe40007f1e0ff */
[----:B--2---:R-:W-:-:S05]  /*37f0*/  SEL R3, R3, RZ, !P1 ;  /* 0x000000ff03037207 */ /* 0x004fca0004800000 */
[----:B------:R-:W-:Y:S01]  /*3800*/  IMAD.X R3, R3, 0x1, R4, P0 ;  /* 0x0000000103037824 */ /* 0x000fe200000e0604 */
[----:B------:R-:W-:-:S04]  /*3810*/  ISETP.NE.AND P0, PT, R5, RZ, PT ;  /* 0x000000ff0500720c */ /* 0x000fc80003f05270 */
[----:B------:R2:W-:Y:S01]  /*3820*/  @!P2 STS.64 [R11+0x10], R2 ;  /* 0x000010020b00a388 */ /* 0x0005e20000000a00 */
[----:B------:R-:W-:Y:S08]  /*3830*/  BAR.SYNC.DEFER_BLOCKING 0x0 ;  /* 0x0000000000007b1d */ /* 0x000ff00000010000 */
[----:B------:R-:W-:Y:S05]  /*3840*/  @P0 BRA `(.L_x_75) ;  /* 0x00000000006c0947 */ /* 0x000fea0003800000 */
[----:B------:R-:W1:Y:S01]  /*3850*/  S2UR UR5, SR_CgaCtaId ;  /* 0x00000000000579c3 */ /* 0x000e620000008800 */
[----:B------:R-:W-:Y:S02]  /*3860*/  UMOV UR4, 0x400 ;  /* 0x0000040000047882 */ /* 0x000fe40000000000 */
[----:B-1----:R-:W-:-:S09]  /*3870*/  ULEA UR4, UR5, UR4, 0x18 ;  /* 0x0000000405047291 */ /* 0x002fd2000f8ec0ff */
[----:B------:R-:W-:Y:S04]  /*3880*/  LDS.64 R8, [UR4+0x18] ;  /* 0x00001804ff087984 */ /* 0x000fe80008000a00 */
[----:B------:R-:W2:Y:S04]  /*3890*/  LDS.128 R24, [UR4+0x20] ;  /* 0x00002004ff187984 */ /* 0x000ea80008000c00 */
[----:B------:R-:W1:Y:S04]  /*38a0*/  LDS.128 R4, [UR4+0x30] ;  /* 0x00003004ff047984 */ /* 0x000e680008000c00 */
[----:B0-----:R-:W0:Y:S04]  /*38b0*/  LDS.128 R20, [UR4+0x40] ;  /* 0x00004004ff147984 */ /* 0x001e280008000c00 */
[----:B------:R-:W3:Y:S04]  /*38c0*/  LDS.128 R16, [UR4+0x50] ;  /* 0x00005004ff107984 */ /* 0x000ee80008000c00 */
[----:B------:R-:W4:Y:S01]  /*38d0*/  LDS.128 R12, [UR4+0x60] ;  /* 0x00006004ff0c7984 */ /* 0x000f220008000c00 */
[----:B--2---:R-:W-:-:S04]  /*38e0*/  IADD3 R11, P1, P2, R24, R8, R2 ;  /* 0x00000008180b7210 */ /* 0x004fc80007a3e002 */
[----:B------:R-:W-:Y:S02]  /*38f0*/  IADD3.X R25, PT, PT, R25, R9, R3, P1, P2 ;  /* 0x0000000919197210 */ /* 0x000fe40000fe4403 */
[----:B-1----:R-:W-:Y:S02]  /*3900*/  IADD3 R3, P1, P2, R4, R11, R26 ;  /* 0x0000000b04037210 */ /* 0x002fe40007a3e01a */
[----:B------:R-:W1:Y:S02]  /*3910*/  LDS.128 R8, [UR4+0x70] ;  /* 0x00007004ff087984 */ /* 0x000e640008000c00 */
[----:B------:R-:W-:Y:S02]  /*3920*/  IADD3.X R5, PT, PT, R5, R25, R27, P1, P2 ;  /* 0x0000001905057210 */ /* 0x000fe40000fe441b */
[----:B------:R-:W2:Y:S01]  /*3930*/  LDS.128 R24, [UR4+0x80] ;  /* 0x00008004ff187984 */ /* 0x000ea20008000c00 */
[----:B0-----:R-:W-:-:S04]  /*3940*/  IADD3 R3, P1, P2, R20, R3, R6 ;  /* 0x0000000314037210 */ /* 0x001fc80007a3e006 */
[----:B---3--:R-:W-:Y:S02]  /*3950*/  IADD3 R3, P3, P4, R16, R3, R22 ;  /* 0x0000000310037210 */ /* 0x008fe40007c7e016 */
[----:B------:R-:W-:Y:S02]  /*3960*/  IADD3.X R7, PT, PT, R21, R5, R7, P1, P2 ;  /* 0x0000000515077210 */ /* 0x000fe40000fe4407 */
[----:B----4-:R-:W-:Y:S02]  /*3970*/  IADD3 R3, P1, P2, R12, R3, R18 ;  /* 0x000000030c037210 */ /* 0x010fe40007a3e012 */
[----:B------:R-:W-:-:S04]  /*3980*/  IADD3.X R17, PT, PT, R17, R7, R23, P3, P4 ;  /* 0x0000000711117210 */ /* 0x000fc80001fe8417 */
[----:B------:R-:W-:Y:S02]  /*3990*/  IADD3.X R13, PT, PT, R13, R17, R19, P1, P2 ;  /* 0x000000110d0d7210 */ /* 0x000fe40000fe4413 */
[----:B-1----:R-:W-:-:S04]  /*39a0*/  IADD3 R3, P3, P4, R8, R3, R14 ;  /* 0x0000000308037210 */ /* 0x002fc80007c7e00e */
[----:B--2---:R-:W-:Y:S02]  /*39b0*/  IADD3 R3, P1, P2, R24, R3, R10 ;  /* 0x0000000318037210 */ /* 0x004fe40007a3e00a */
[----:B------:R-:W-:Y:S02]  /*39c0*/  IADD3.X R9, PT, PT, R9, R13, R15, P3, P4 ;  /* 0x0000000d09097210 */ /* 0x000fe40001fe840f */
[----:B------:R-:W-:Y:S02]  /*39d0*/  IADD3 R2, P3, PT, R3, R26, RZ ;  /* 0x0000001a03027210 */ /* 0x000fe40007f7e0ff */
[----:B------:R-:W-:-:S05]  /*39e0*/  IADD3.X R3, PT, PT, R25, R9, R11, P1, P2 ;  /* 0x0000000919037210 */ /* 0x000fca0000fe440b */
[----:B------:R-:W-:-:S07]  /*39f0*/  IMAD.X R3, R3, 0x1, R27, P3 ;  /* 0x0000000103037824 */ /* 0x000fce00018e061b */
.L_x_75:
[----:B------:R-:W-:Y:S05]  /*3a00*/  BSYNC.RECONVERGENT B0 ;  /* 0x0000000000007941 */ /* 0x000fea0003800200 */
.L_x_59:
[----:B------:R-:W-:Y:S05]  /*3a10*/  @P0 EXIT ;  /* 0x000000000000094d */ /* 0x000fea0003800000 */
[----:B------:R-:W3:Y:S02]  /*3a20*/  LDC.64 R4, c[0x0][0x390] ;  /* 0x0000e400ff047b82 */ /* 0x000ee40000000a00 */
[----:B---3--:R-:W-:-:S05]  /*3a30*/  IMAD.WIDE.U32 R4, R0, 0x8, R4 ;  /* 0x0000000800047825 */ /* 0x008fca00078e0004 */
[----:B------:R-:W-:Y:S01]  /*3a40*/  STG.E.64 desc[UR6][R4.64], R2 ;  /* 0x0000000204007986 */ /* 0x000fe2000c101b06 */
[----:B------:R-:W-:Y:S05]  /*3a50*/  EXIT ;  /* 0x000000000000794d */ /* 0x000fea0003800000 */
.L_x_89:
        /* <DEDUP_REMOVED lines=10> */
.L_x_787:


//--------------------- .text._ZN3cub18CUB_300001_SM_10006detail6reduce28DeviceReduceSingleTileKernelINS2_10policy_hubIljN4cuda3std3__44plusIlEEE10Policy1000EN6thrust24THRUST_300001_SM_1000_NS18transform_iteratorI7is_zeroNSD_10device_ptrIlEEllEEPljS9_llNS7_10__identityEEEvT0_T1_T2_T3_T4_T6_ --------------------------
	.section	.text._ZN3cub18CUB_300001_SM_10006detail6reduce28DeviceReduceSingleTileKernelINS2_10policy_hubIljN4cuda3std3__44plusIlEEE10Policy1000EN6thrust24THRUST_300001_SM_1000_NS18transform_iteratorI7is_zeroNSD_10device_ptrIlEEllEEPljS9_llNS7_10__identityEEEvT0_T1_T2_T3_T4_T6_,"ax",@progbits
	.align	128
        .global         _ZN3cub18CUB_300001_SM_10006detail6reduce28DeviceReduceSingleTileKernelINS2_10policy_hubIljN4cuda3std3__44plusIlEEE10Policy1000EN6thrust24THRUST_300001_SM_1000_NS18transform_iteratorI7is_zeroNSD_10device_ptrIlEEllEEPljS9_llNS7_10__identityEEEvT0_T1_T2_T3_T4_T6_
        .type           _ZN3cub18CUB_300001_SM_10006detail6reduce28DeviceReduceSingleTileKernelINS2_10policy_hubIljN4cuda3std3__44plusIlEEE10Policy1000EN6thrust24THRUST_300001_SM_1000_NS18transform_iteratorI7is_zeroNSD_10device_ptrIlEEllEEPljS9_llNS7_10__identityEEEvT0_T1_T2_T3_T4_T6_,@function
        .size           _ZN3cub18CUB_300001_SM_10006detail6reduce28DeviceReduceSingleTileKernelINS2_10policy_hubIljN4cuda3std3__44plusIlEEE10Policy1000EN6thrust24THRUST_300001_SM_1000_NS18transform_iteratorI7is_zeroNSD_10device_ptrIlEEllEEPljS9_llNS7_10__identityEEEvT0_T1_T2_T3_T4_T6_,(.L_x_788 - _ZN3cub18CUB_300001_SM_10006detail6reduce28DeviceReduceSingleTileKernelINS2_10policy_hubIljN4cuda3std3__44plusIlEEE10Policy1000EN6thrust24THRUST_300001_SM_1000_NS18transform_iteratorI7is_zeroNSD_10device_ptrIlEEllEEPljS9_llNS7_10__identityEEEvT0_T1_T2_T3_T4_T6_)
        .other          _ZN3cub18CUB_300001_SM_10006detail6reduce28DeviceReduceSingleTileKernelINS2_10policy_hubIljN4cuda3std3__44plusIlEEE10Policy1000EN6thrust24THRUST_300001_SM_1000_NS18transform_iteratorI7is_zeroNSD_10device_ptrIlEEllEEPljS9_llNS7_10__identityEEEvT0_T1_T2_T3_T4_T6_,@"STO_CUDA_ENTRY STV_DEFAULT"
_ZN3cub18CUB_300001_SM_10006detail6reduce28DeviceReduceSingleTileKernelINS2_10policy_hubIljN4cuda3std3__44plusIlEEE10Policy1000EN6thrust24THRUST_300001_SM_1000_NS18transform_iteratorI7is_zeroNSD_10device_ptrIlEEllEEPljS9_llNS7_10__identityEEEvT0_T1_T2_T3_T4_T6_:
.text._ZN3cub18CUB_300001_SM_10006detail6reduce28DeviceReduceSingleTileKernelINS2_10policy_hubIljN4cuda3std3__44plusIlEEE10Policy1000EN6thrust24THRUST_300001_SM_1000_NS18transform_iteratorI7is_zeroNSD_10device_ptrIlEEllEEPljS9_llNS7_10__identityEEEvT0_T1_T2_T3_T4_T6_:
[----:B------:R-:W-:Y:S01]  /*0000*/  LDC R1, c[0x0][0x37c] ;  /* 0x0000df00ff017b82 */ /* 0x000fe20000000800 */
[----:B------:R-:W0:Y:S01]  /*0010*/  LDCU UR4, c[0x0][0x398] ;  /* 0x00007300ff0477ac */ /* 0x000e220008000800 */
[----:B------:R-:W1:Y:S01]  /*0020*/  LDCU.64 UR6, c[0x0][0x358] ;  /* 0x00006b00ff0677ac */ /* 0x000e620008000a00 */
[----:B0-----:R-:W-:-:S05]  /*0030*/  IMAD.U32 R2, RZ, RZ, UR4 ;  /* 0x00000004ff027e24 */ /* 0x001fca000f8e00ff */
[----:B------:R-:W-:-:S13]  /*0040*/  ISETP.NE.AND P0, PT, R2, RZ, PT ;  /* 0x000000ff0200720c */ /* 0x000fda0003f05270 */
        /* <DEDUP_REMOVED lines=8> */
.L_x_90:
[----:B------:R-:W-:Y:S01]  /*00d0*/  ISETP.GT.U32.AND P0, PT, R2, 0xdff, PT ;  /* 0x00000dff0200780c */ /* 0x000fe20003f04070 */
[----:B------:R-:W-:-:S12]  /*00e0*/  BSSY.RECONVERGENT B0, `(.L_x_91) ;  /* 0x000034e000007945 */ /* 0x000fd80003800200 */
[----:B------:R-:W-:Y:S05]  /*00f0*/  @P0 BRA `(.L_x_92) ;  /* 0x0000001800a40947 */ /* 0x000fea0003800000 */
[----:B------:R-:W0:Y:S01]  /*0100*/  S2R R37, SR_TID.X ;  /* 0x0000000000257919 */ /* 0x000e220000002100 */
[----:B------:R-:W-:Y:S01]  /*0110*/  BSSY.RECONVERGENT B1, `(.L_x_93) ;  /* 0x000000e000017945 */ /* 0x000fe20003800200 */
[----:B------:R-:W-:Y:S02]  /*0120*/  IMAD.MOV.U32 R40, RZ, RZ, RZ ;  /* 0x000000ffff287224 */ /* 0x000fe400078e00ff */
[----:B------:R-:W-:Y:S01]  /*0130*/  IMAD.MOV.U32 R36, RZ, RZ, RZ ;  /* 0x000000ffff247224 */ /* 0x000fe200078e00ff */
        /* <DEDUP_REMOVED lines=11> */
.L_x_94:
[----:B------:R-:W-:Y:S05]  /*01f0*/  BSYNC.RECONVERGENT B1 ;  /* 0x0000000000017941 */ /* 0x000fea0003800200 */
.L_x_93:
        /* <DEDUP_REMOVED lines=17> */
.L_x_99:
        /* <DEDUP_REMOVED lines=86> */
.L_x_98:
[----:B------:R-:W-:Y:S05]  /*0870*/  BSYNC.RECONVERGENT B2 ;  /* 0x0000000000027941 */ /* 0x000fea0003800200 */
.L_x_97:
[----:B------:R-:W-:Y:S05]  /*0880*/  @!P4 BRA `(.L_x_96) ;  /* 0x000000040078c947 */ /* 0x000fea0003800000 */
[----:B------:R-:W-:Y:S01]  /*0890*/  ISETP.GE.U32.AND P0, PT, R42, 0x8, PT ;  /* 0x000000082a00780c */ /* 0x000fe20003f06070 */
[----:B------:R-:W-:Y:S01]  /*08a0*/  BSSY.RECONVERGENT B2, `(.L_x_100) ;  /* 0x000002f000027945 */ /* 0x000fe20003800200 */
[----:B------:R-:W-:-:S04]  /*08b0*/  LOP3.LUT R22, R0, 0x7, RZ, 0xc0, !PT ;  /* 0x0000000700167812 */ /* 0x000fc800078ec0ff */
[----:B------:R-:W-:-:S07]  /*08c0*/  ISETP.NE.AND P4, PT, R22, RZ, PT ;  /* 0x000000ff1600720c */ /* 0x000fce0003f85270 */
[----:B------:R-:W-:Y:S06]  /*08d0*/  @!P0 BRA `(.L_x_101) ;  /* 0x0000000000ac8947 */ /* 0x000fec0003800000 */
        /* <DEDUP_REMOVED lines=43> */
.L_x_101:
[----:B------:R-:W-:Y:S05]  /*0b90*/  BSYNC.RECONVERGENT B2 ;  /* 0x0000000000027941 */ /* 0x000fea0003800200 */
.L_x_100:
        /* <DEDUP_REMOVED lines=29> */
.L_x_103:
[----:B------:R-:W-:Y:S05]  /*0d70*/  BSYNC.RECONVERGENT B2 ;  /* 0x0000000000027941 */ /* 0x000fea0003800200 */
.L_x_102:
[----:B------:R-:W-:Y:S05]  /*0d80*/  @!P4 BRA `(.L_x_96) ;  /* 0x000000000038c947 */ /* 0x000fea0003800000 */
[----:B------:R-:W0:Y:S01]  /*0d90*/  LDC.64 R4, c[0x0][0x380] ;  /* 0x0000e000ff047b82 */ /* 0x000e220000000a00 */
[----:B------:R-:W-:Y:S02]  /*0da0*/  IMAD.MOV R0, RZ, RZ, -R0 ;  /* 0x000000ffff007224 */ /* 0x000fe400078e0a00 */
[----:B0-----:R-:W-:-:S07]  /*0db0*/  IMAD.WIDE.U32 R4, R3, 0x8, R4 ;  /* 0x0000000803047825 */ /* 0x001fce00078e0004 */
.L_x_104:
        /* <DEDUP_REMOVED lines=11> */
.L_x_96:
[----:B------:R-:W-:Y:S05]  /*0e70*/  BSYNC.RECONVERGENT B1 ;  /* 0x0000000000017941 */ /* 0x000fea0003800200 */
.L_x_95:
        /* <DEDUP_REMOVED lines=42> */
[----:B-1----:R-:W-:-:S02]  /*1120*/  SEL R2, R2, RZ, !P0 ;  /* 0x000000ff02027207 */ /* 0x002fc40004000000 */
[----:B------:R-:W-:Y:S01]  /*1130*/  ISETP.NE.AND P0, PT, R37, RZ, PT ;  /* 0x000000ff2500720c */ /* 0x000fe20003f05270 */
        /* <DEDUP_REMOVED lines=34> */
.L_x_105:
[----:B------:R-:W-:Y:S01]  /*1360*/  LOP3.LUT R0, R37, 0x3e0, RZ, 0xc0, !PT ;  /* 0x000003e025007812 */ /* 0x000fe200078ec0ff */
[----:B------:R-:W0:Y:S03]  /*1370*/  S2R R12, SR_LANEID ;  /* 0x00000000000c7919 */ /* 0x000e260000000000 */
[----:B------:R-:W-:Y:S01]  /*1380*/  LOP3.LUT R5, RZ, R0, RZ, 0x33, !PT ;  /* 0x00000000ff057212 */ /* 0x000fe200078e33ff */
[----:B------:R-:W-:-:S04]  /*1390*/  VIADD R3, R0, 0x20 ;  /* 0x0000002000037836 */ /* 0x000fc80000000000 */
        /* <DEDUP_REMOVED lines=9> */
[----:B--2---:R-:W-:-:S09]  /*1430*/  SEL R3, R3, RZ, !P0 ;  /* 0x000000ff03037207 */ /* 0x004fd20004000000 */
[----:B------:R-:W0:Y:S01]  /*1440*/  @!P2 S2R R9, SR_CgaCtaId ;  /* 0x000000000009a919 */ /* 0x000e220000008800 */
        /* <DEDUP_REMOVED lines=19> */
[----:B------:R-:W-:Y:S02]  /*1580*/  VIADD R4, R12, 0x10 ;  /* 0x000000100c047836 */ /* 0x000fe40000000000 */
[----:B------:R-:W-:-:S05]  /*1590*/  IMAD.X R10, R3, 0x1, R8, P1 ;  /* 0x00000001030a7824 */ /* 0x000fca00008e0608 */
[----:B------:R-:W2:Y:S01]  /*15a0*/  SHFL.DOWN PT, R3, R10, 0x8, R5 ;  /* 0x090000000a037989 */ /* 0x000ea200000e0005 */
[----:B-1----:R-:W-:-:S04]  /*15b0*/  SEL R0, R0, RZ, !P0 ;  /* 0x000000ff00007207 */ /* 0x002fc80004000000 */
[----:B------:R-:W-:Y:S02]  /*15c0*/  IADD3 R6, P1, PT, R0, R7, RZ ;  /* 0x0000000700067210 */ /* 0x000fe40007f3e0ff */
[----:B------:R-:W-:Y:S02]  /*15d0*/  @!P2 SHF.R.U32.HI R7, RZ, 0x2, R37 ;  /* 0x00000002ff07a819 */ /* 0x000fe40000011625 */
[----:B--2---:R-:W-:Y:S01]  /*15e0*/  SEL R3, R3, RZ, !P0 ;  /* 0x000000ff03037207 */ /* 0x004fe20004000000 */
[----:B------:R-:W1:Y:S01]  /*15f0*/  SHFL.DOWN PT, R0, R6, 0x10, R5 ;  /* 0x0a00000006007989 */ /* 0x000e6200000e0005 */
[----:B------:R-:W-:Y:S02]  /*1600*/  ISETP.GT.AND P0, PT, R4, R5, PT ;  /* 0x000000050400720c */ /* 0x000fe40003f04270 */
[----:B------:R-:W-:Y:S01]  /*1610*/  @!P2 MOV R4, 0x400 ;  /* 0x000004000004a802 */ /* 0x000fe20000000f00 */
[----:B------:R-:W-:Y:S01]  /*1620*/  IMAD.X R8, R3, 0x1, R10, P1 ;  /* 0x0000000103087824 */ /* 0x000fe200008e060a */
[----:B------:R-:W-:-:S02]  /*1630*/  @!P2 LOP3.LUT R7, R7, 0xf8, RZ, 0xc0, !PT ;  /* 0x000000f80707a812 */ /* 0x000fc400078ec0ff */
[----:B0-----:R-:W-:Y:S02]  /*1640*/  @!P2 LEA R10, R9, R4, 0x18 ;  /* 0x00000004090aa211 */ /* 0x001fe400078ec0ff */
[----:B------:R-:W0:Y:S03]  /*1650*/  SHFL.DOWN PT, R3, R8, 0x10, R5 ;  /* 0x0a00000008037989 */ /* 0x000e2600000e0005 */
[----:B------:R-:W-:Y:S01]  /*1660*/  @!P2 IMAD.IADD R7, R7, 0x1, R10 ;  /* 0x000000010707a824 */ /* 0x000fe200078e020a */
[----:B-1----:R-:W-:-:S04]  /*1670*/  SEL R0, R0, RZ, !P0 ;  /* 0x000000ff00007207 */ /* 0x002fc80004000000 */
[----:B------:R-:W-:Y:S02]  /*1680*/  IADD3 R4, P1, PT, R0, R6, RZ ;  /* 0x0000000600047210 */ /* 0x000fe40007f3e0ff */
[----:B0-----:R-:W-:Y:S02]  /*1690*/  SEL R3, R3, RZ, !P0 ;  /* 0x000000ff03037207 */ /* 0x001fe40004000000 */
[----:B------:R-:W-:-:S03]  /*16a0*/  ISETP.NE.AND P0, PT, R37, RZ, PT ;  /* 0x000000ff2500720c */ /* 0x000fc60003f05270 */
        /* <DEDUP_REMOVED lines=10> */
[----:B------:R-:W-:Y:S01]  /*1750*/  ISETP.GT.U32.AND P6, PT, R2, 0x1a0, PT ;  /* 0x000001a00200780c */ /* 0x000fe20003fc4070 */
[----:B-1----:R-:W-:-:S09]  /*1760*/  ULEA UR4, UR5, UR4, 0x18 ;  /* 0x0000000405047291 */ /* 0x002fd2000f8ec0ff */
[----:B------:R-:W1:Y:S04]  /*1770*/  LDS.128 R8, [UR4+0x20] ;  /* 0x00002004ff087984 */ /* 0x000e680008000c00 */
[----:B0-----:R-:W0:Y:S04]  /*1780*/  LDS.64 R6, [UR4+0x18] ;  /* 0x00001804ff067984 */ /* 0x001e280008000a00 */
[----:B------:R-:W2:Y:S04]  /*1790*/  LDS.128 R12, [UR4+0x30] ;  /* 0x00003004ff0c7984 */ /* 0x000ea80008000c00 */
[----:B------:R-:W3:Y:S04]  /*17a0*/  LDS.128 R16, [UR4+0x40] ;  /* 0x00004004ff107984 */ /* 0x000ee80008000c00 */
[----:B------:R-:W4:Y:S04]  /*17b0*/  LDS.128 R20, [UR4+0x50] ;  /* 0x00005004ff147984 */ /* 0x000f280008000c00 */
[----:B------:R-:W5:Y:S04]  /*17c0*/  LDS.128 R24, [UR4+0x60] ;  /* 0x00006004ff187984 */ /* 0x000f680008000c00 */
[----:B------:R-:W5:Y:S01]  /*17d0*/  LDS.128 R28, [UR4+0x70] ;  /* 0x00007004ff1c7984 */ /* 0x000f620008000c00 */
[----:B-1----:R-:W-:-:S02]  /*17e0*/  SEL R5, R8, RZ, P2 ;  /* 0x000000ff08057207 */ /* 0x002fc40001000000 */
[----:B------:R-:W-:Y:S02]  /*17f0*/  SEL R32, R9, RZ, P2 ;  /* 0x000000ff09207207 */ /* 0x000fe40001000000 */
[----:B0-----:R-:W-:Y:S02]  /*1800*/  SEL R0, R6, RZ, P1 ;  /* 0x000000ff06007207 */ /* 0x001fe40000800000 */
[----:B------:R-:W-:Y:S02]  /*1810*/  SEL R33, R7, RZ, P1 ;  /* 0x000000ff07217207 */ /* 0x000fe40000800000 */
[----:B------:R-:W-:Y:S02]  /*1820*/  IADD3 R0, P3, P4, R5, R0, R4 ;  /* 0x0000000005007210 */ /* 0x000fe40007c7e004 */
[----:B------:R-:W0:Y:S01]  /*1830*/  LDS.128 R4, [UR4+0x80] ;  /* 0x00008004ff047984 */ /* 0x000e220008000c00 */
[C---:B------:R-:W-:Y:S02]  /*1840*/  ISETP.GT.U32.AND P1, PT, R2.reuse, 0x60, PT ;  /* 0x000000600200780c */ /* 0x040fe40003f24070 */
[----:B------:R-:W-:-:S02]  /*1850*/  ISETP.GT.U32.AND P2, PT, R2, 0x80, PT ;  /* 0x000000800200780c */ /* 0x000fc40003f44070 */
[----:B------:R-:W-:Y:S02]  /*1860*/  SEL R9, R10, RZ, P1 ;  /* 0x000000ff0a097207 */ /* 0x000fe40000800000 */
[----:B------:R-:W-:Y:S02]  /*1870*/  SEL R11, R11, RZ, P1 ;  /* 0x000000ff0b0b7207 */ /* 0x000fe40000800000 */
[----:B--2---:R-:W-:Y:S02]  /*1880*/  SEL R8, R12, RZ, P2 ;  /* 0x000000ff0c087207 */ /* 0x004fe40001000000 */
[----:B------:R-:W-:Y:S02]  /*1890*/  SEL R10, R13, RZ, P2 ;  /* 0x000000ff0d0a7207 */ /* 0x000fe40001000000 */
[C---:B------:R-:W-:Y:S02]  /*18a0*/  ISETP.GT.U32.AND P1, PT, R2.reuse, 0xa0, PT ;  /* 0x000000a00200780c */ /* 0x040fe40003f24070 */
[----:B------:R-:W-:-:S02]  /*18b0*/  ISETP.GT.U32.AND P2, PT, R2, 0xc0, PT ;  /* 0x000000c00200780c */ /* 0x000fc40003f44070 */
[----:B------:R-:W-:Y:S02]  /*18c0*/  IADD3.X R12, PT, PT, R32, R33, R3, P3, P4 ;  /* 0x00000021200c7210 */ /* 0x000fe40001fe8403 */
[----:B------:R-:W-:Y:S02]  /*18d0*/  IADD3 R8, P3, P4, R8, R0, R9 ;  /* 0x0000000008087210 */ /* 0x000fe40007c7e009 */
[----:B------:R-:W-:Y:S02]  /*18e0*/  SEL R3, R14, RZ, P1 ;  /* 0x000000ff0e037207 */ /* 0x000fe40000800000 */
[----:B---3--:R-:W-:Y:S02]  /*18f0*/  SEL R0, R16, RZ, P2 ;  /* 0x000000ff10007207 */ /* 0x008fe40001000000 */
[----:B------:R-:W-:Y:S02]  /*1900*/  SEL R14, R15, RZ, P1 ;  /* 0x000000ff0f0e7207 */ /* 0x000fe40000800000 */
[----:B------:R-:W-:-:S02]  /*1910*/  ISETP.GT.U32.AND P1, PT, R2, 0xe0, PT ;  /* 0x000000e00200780c */ /* 0x000fc40003f24070 */
[----:B------:R-:W-:Y:S02]  /*1920*/  IADD3.X R10, PT, PT, R10, R12, R11, P3, P4 ;  /* 0x0000000c0a0a7210 */ /* 0x000fe40001fe840b */
[----:B------:R-:W-:Y:S02]  /*1930*/  SEL R9, R17, RZ, P2 ;  /* 0x000000ff11097207 */ /* 0x000fe40001000000 */
[----:B------:R-:W-:Y:S02]  /*1940*/  IADD3 R0, P3, P4, R0, R8, R3 ;  /* 0x0000000800007210 */ /* 0x000fe40007c7e003 */
[----:B------:R-:W-:Y:S02]  /*1950*/  ISETP.GT.U32.AND P2, PT, R2, 0x100, PT ;  /* 0x000001000200780c */ /* 0x000fe40003f44070 */
[----:B------:R-:W-:Y:S02]  /*1960*/  SEL R3, R18, RZ, P1 ;  /* 0x000000ff12037207 */ /* 0x000fe40000800000 */
[----:B------:R-:W-:-:S02]  /*1970*/  SEL R19, R19, RZ, P1 ;  /* 0x000000ff13137207 */ /* 0x000fc40000800000 */
[----:B------:R-:W-:Y:S02]  /*1980*/  ISETP.GT.U32.AND P1, PT, R2, 0x120, PT ;  /* 0x000001200200780c */ /* 0x000fe40003f24070 */
[----:B------:R-:W-:Y:S02]  /*1990*/  IADD3.X R9, PT, PT, R9, R10, R14, P3, P4 ;  /* 0x0000000a09097210 */ /* 0x000fe40001fe840e */
[----:B----4-:R-:W-:Y:S02]  /*19a0*/  SEL R8, R20, RZ, P2 ;  /* 0x000000ff14087207 */ /* 0x010fe40001000000 */
[----:B------:R-:W-:Y:S02]  /*19b0*/  SEL R10, R21, RZ, P2 ;  /* 0x000000ff150a7207 */ /* 0x000fe40001000000 */
[----:B------:R-:W-:Y:S02]  /*19c0*/  ISETP.GT.U32.AND P2, PT, R2, 0x140, PT ;  /* 0x000001400200780c */ /* 0x000fe40003f44070 */
[----:B------:R-:W-:-:S02]  /*19d0*/  SEL R11, R22, RZ, P1 ;  /* 0x000000ff160b7207 */ /* 0x000fc40000800000 */
[----:B------:R-:W-:Y:S02]  /*19e0*/  SEL R22, R23, RZ, P1 ;  /* 0x000000ff17167207 */ /* 0x000fe40000800000 */
[----:B------:R-:W-:Y:S02]  /*19f0*/  IADD3 R8, P3, P4, R8, R0, R3 ;  /* 0x0000000008087210 */ /* 0x000fe40007c7e003 */
[----:B------:R-:W-:Y:S02]  /*1a00*/  ISETP.GT.U32.AND P1, PT, R2, 0x160, PT ;  /* 0x000001600200780c */ /* 0x000fe40003f24070 */
[----:B-----5:R-:W-:Y:S02]  /*1a10*/  SEL R0, R24, RZ, P2 ;  /* 0x000000ff18007207 */ /* 0x020fe40001000000 */
[----:B------:R-:W-:Y:S02]  /*1a20*/  IADD3.X R10, PT, PT, R10, R9, R19, P3, P4 ;  /* 0x000000090a0a7210 */ /* 0x000fe40001fe8413 */
[----:B------:R-:W-:-:S02]  /*1a30*/  SEL R3, R26, RZ, P1 ;  /* 0x000000ff1a037207 */ /* 0x000fc40000800000 */
[----:B------:R-:W-:Y:S02]  /*1a40*/  SEL R27, R27, RZ, P1 ;  /* 0x000000ff1b1b7207 */ /* 0x000fe40000800000 */
[----:B------:R-:W-:Y:S02]  /*1a50*/  SEL R9, R25, RZ, P2 ;  /* 0x000000ff19097207 */ /* 0x000fe40001000000 */
[----:B------:R-:W-:Y:S02]  /*1a60*/  IADD3 R0, P1, P3, R0, R8, R11 ;  /* 0x0000000800007210 */ /* 0x000fe40007b3e00b */
[----:B------:R-:W-:Y:S02]  /*1a70*/  SEL R8, R28, RZ, P5 ;  /* 0x000000ff1c087207 */ /* 0x000fe40002800000 */
[----:B------:R-:W-:Y:S02]  /*1a80*/  ISETP.GT.U32.AND P2, PT, R2, 0x1c0, PT ;  /* 0x000001c00200780c */ /* 0x000fe40003f44070 */
[----:B------:R-:W-:-:S02]  /*1a90*/  IADD3.X R9, PT, PT, R9, R10, R22, P1, P3 ;  /* 0x0000000a09097210 */ /* 0x000fc40000fe6416 */
[----:B------:R-:W-:Y:S02]  /*1aa0*/  IADD3 R8, P3, P4, R8, R0, R3 ;  /* 0x0000000008087210 */ /* 0x000fe40007c7e003 */
[----:B------:R-:W-:Y:S02]  /*1ab0*/  SEL R0, R30, RZ, P6 ;  /* 0x000000ff1e007207 */ /* 0x000fe40003000000 */
[----:B0-----:R-:W-:Y:S02]  /*1ac0*/  SEL R3, R4, RZ, P2 ;  /* 0x000000ff04037207 */ /* 0x001fe40001000000 */
[----:B------:R-:W-:Y:S02]  /*1ad0*/  ISETP.GT.U32.AND P1, PT, R2, 0x1e0, PT ;  /* 0x000001e00200780c */ /* 0x000fe40003f24070 */
        /* <DEDUP_REMOVED lines=11> */
.L_x_92:
        /* <DEDUP_REMOVED lines=14> */
[----:B----4-:R-:W-:Y:S02]  /*1c70*/  ISETP.NE.U32.AND P2, PT, R8, RZ, PT ;  /* 0x000000ff0800720c */ /* 0x010fe40003f45070 */
[----:B------:R-:W-:Y:S02]  /*1c80*/  ISETP.NE.AND.EX P1, PT, R7, RZ, PT, P1 ;  /* 0x000000ff0700720c */ /* 0x000fe40003f25310 */
[----:B------:R-:W-:Y:S02]  /*1c90*/  ISETP.NE.AND.EX P2, PT, R9, RZ, PT, P2 ;  /* 0x000000ff0900720c */ /* 0x000fe40003f45320 */
[----:B------:R-:W-:-:S02]  /*1ca0*/  SEL R3, RZ, 0x1, P0 ;  /* 0x00000001ff037807 */ /* 0x000fc40000000000 */
[----:B------:R-:W-:Y:S02]  /*1cb0*/  SEL R6, RZ, 0x1, P1 ;  /* 0x00000001ff067807 */ /* 0x000fe40000800000 */
[----:B-----5:R-:W-:Y:S02]  /*1cc0*/  ISETP.NE.U32.AND P0, PT, R10, RZ, PT ;  /* 0x000000ff0a00720c */ /* 0x020fe40003f05070 */
[----:B------:R-:W-:Y:S02]  /*1cd0*/  ISETP.NE.U32.AND P1, PT, R12, RZ, PT ;  /* 0x000000ff0c00720c */ /* 0x000fe40003f25070 */
[----:B------:R-:W-:Y:S02]  /*1ce0*/  SEL R43, RZ, 0x1, P2 ;  /* 0x00000001ff2b7807 */ /* 0x000fe40001000000 */
[----:B------:R-:W-:Y:S02]  /*1cf0*/  ISETP.NE.AND.EX P0, PT, R11, RZ, PT, P0 ;  /* 0x000000ff0b00720c */ /* 0x000fe40003f05300 */
[----:B------:R-:W-:-:S02]  /*1d00*/  ISETP.NE.AND.EX P1, PT, R13, RZ, PT, P1 ;  /* 0x000000ff0d00720c */ /* 0x000fc40003f25310 */
[----:B------:R-:W-:Y:S02]  /*1d10*/  ISETP.NE.U32.AND P4, PT, R14, RZ, PT ;  /* 0x000000ff0e00720c */ /* 0x000fe40003f85070 */
[----:B------:R-:W-:Y:S02]  /*1d20*/  IADD3 R43, P2, P3, R43, R6, R3 ;  /* 0x000000062b2b7210 */ /* 0x000fe40007b5e003 */
[----:B------:R-:W-:Y:S02]  /*1d30*/  ISETP.NE.U32.AND P5, PT, R16, RZ, PT ;  /* 0x000000ff1000720c */ /* 0x000fe40003fa5070 */
[----:B------:R-:W-:Y:S02]  /*1d40*/  SEL R3, RZ, 0x1, P0 ;  /* 0x00000001ff037807 */ /* 0x000fe40000000000 */
[----:B------:R-:W-:Y:S02]  /*1d50*/  SEL R6, RZ, 0x1, P1 ;  /* 0x00000001ff067807 */ /* 0x000fe40000800000 */
[----:B------:R-:W-:-:S02]  /*1d60*/  ISETP.NE.AND.EX P0, PT, R15, RZ, PT, P4 ;  /* 0x000000ff0f00720c */ /* 0x000fc40003f05340 */
[----:B------:R-:W-:Y:S02]  /*1d70*/  ISETP.NE.AND.EX P1, PT, R17, RZ, PT, P5 ;  /* 0x000000ff1100720c */ /* 0x000fe40003f25350 */
[----:B------:R-:W-:Y:S02]  /*1d80*/  IADD3 R43, P4, P5, R6, R43, R3 ;  /* 0x0000002b062b7210 */ /* 0x000fe40007d9e003 */
[----:B------:R-:W-:Y:S02]  /*1d90*/  SEL R3, RZ, 0x1, P0 ;  /* 0x00000001ff037807 */ /* 0x000fe40000000000 */
[----:B------:R-:W-:Y:S02]  /*1da0*/  ISETP.GE.U32.AND P0, PT, R20, 0xe00, PT ;  /* 0x00000e001400780c */ /* 0x000fe40003f06070 */
[----:B------:R-:W-:Y:S02]  /*1db0*/  SEL R6, RZ, 0x1, P1 ;  /* 0x00000001ff067807 */ /* 0x000fe40000800000 */
[----:B------:R-:W-:-:S02]  /*1dc0*/  IADD3.X R42, PT, PT, RZ, RZ, RZ, P2, P3 ;  /* 0x000000ffff2a7210 */ /* 0x000fc400017e64ff */
[----:B------:R-:W-:Y:S01]  /*1dd0*/  IADD3 R43, P1, P2, R6, R43, R3 ;  /* 0x0000002b062b7210 */ /* 0x000fe20007a3e003 */
[----:B------:R-:W-:Y:S01]  /*1de0*/  IMAD.MOV.U32 R3, RZ, RZ, 0xe00 ;  /* 0x00000e00ff037424 */ /* 0x000fe200078e00ff */
[----:B------:R-:W-:-:S04]  /*1df0*/  IADD3.X R42, PT, PT, RZ, R42, RZ, P4, P5 ;  /* 0x0000002aff2a7210 */ /* 0x000fc800027ea4ff */
[----:B------:R-:W-:Y:S01]  /*1e00*/  IADD3.X R42, PT, PT, RZ, R42, RZ, P1, P2 ;  /* 0x0000002aff2a7210 */ /* 0x000fe20000fe44ff */
[----:B------:R-:W-:Y:S06]  /*1e10*/  @!P0 BRA `(.L_x_107) ;  /* 0x0000000000b88947 */ /* 0x000fec0003800000 */
[----:B------:R-:W0:Y:S01]  /*1e20*/  LDC R21, c[0x0][0x398] ;  /* 0x0000e600ff157b82 */ /* 0x000e220000000800 */
[----:B------:R-:W-:-:S07]  /*1e30*/  IMAD.MOV.U32 R3, RZ, RZ, 0xe00 ;  /* 0x00000e00ff037424 */ /* 0x000fce00078e00ff */
.L_x_109:
[----:B------:R-:W-:-:S05]  /*1e40*/  IMAD.WIDE.U32 R8, R3, 0x8, R4 ;  /* 0x0000000803087825 */ /* 0x000fca00078e0004 */
[----:B------:R-:W2:Y:S04]  /*1e50*/  LDG.E.64 R22, desc[UR6][R8.64] ;  /* 0x0000000608167981 */ /* 0x000ea8000c1e1b00 */
[----:B------:R-:W3:Y:S04]  /*1e60*/  LDG.E.64 R10, desc[UR6][R8.64+0x1000] ;  /* 0x00100006080a7981 */ /* 0x000ee8000c1e1b00 */
[----:B------:R-:W4:Y:S04]  /*1e70*/  LDG.E.64 R12, desc[UR6][R8.64+0x2000] ;  /* 0x00200006080c7981 */ /* 0x000f28000c1e1b00 */
[----:B------:R-:W5:Y:S04]  /*1e80*/  LDG.E.64 R14, desc[UR6][R8.64+0x3000] ;  /* 0x00300006080e7981 */ /* 0x000f68000c1e1b00 */
[----:B------:R-:W5:Y:S04]  /*1e90*/  LDG.E.64 R16, desc[UR6][R8.64+0x4000] ;  /* 0x0040000608107981 */ /* 0x000f68000c1e1b00 */
[----:B------:R-:W5:Y:S04]  /*1ea0*/  LDG.E.64 R18, desc[UR6][R8.64+0x5000] ;  /* 0x0050000608127981 */ /* 0x000f68000c1e1b00 */
[----:B------:R1:W5:Y:S01]  /*1eb0*/  LDG.E.64 R6, desc[UR6][R8.64+0x6000] ;  /* 0x0060000608067981 */ /* 0x000362000c1e1b00 */
        /* <DEDUP_REMOVED lines=10> */
[----:B------:R-:W-:Y:S02]  /*1f60*/  IADD3 R43, P2, P3, R2, R43, R10 ;  /* 0x0000002b022b7210 */ /* 0x000fe40007b5e00a */
[----:B------:R-:W-:Y:S02]  /*1f70*/  ISETP.NE.U32.AND P4, PT, R16, RZ, PT ;  /* 0x000000ff1000720c */ /* 0x000fe40003f85070 */
[----:B------:R-:W-:-:S02]  /*1f80*/  ISETP.NE.U32.AND P5, PT, R18, RZ, PT ;  /* 0x000000ff1200720c */ /* 0x000fc40003fa5070 */
[----:B-1----:R-:W-:Y:S02]  /*1f90*/  SEL R8, RZ, 0x1, P0 ;  /* 0x00000001ff087807 */ /* 0x002fe40000000000 */
        /* <DEDUP_REMOVED lines=8> */
[----:B------:R-:W-:Y:S01]  /*2020*/  ISETP.NE.AND.EX P0, PT, R7, RZ, PT, P6 ;  /* 0x000000ff0700720c */ /* 0x000fe20003f05360 */
[----:B------:R-:W-:Y:S01]  /*2030*/  IMAD.IADD R7, R2, 0x1, -R3 ;  /* 0x0000000102077824 */ /* 0x000fe200078e0a03 */
[----:B------:R-:W-:Y:S02]  /*2040*/  IADD3 R43, P6, P1, R6, R43, R8 ;  /* 0x0000002b062b7210 */ /* 0x000fe400079de008 */
[----:B------:R-:W-:Y:S02]  /*2050*/  SEL R6, RZ, 0x1, P0 ;  /* 0x00000001ff067807 */ /* 0x000fe40000000000 */
[----:B------:R-:W-:-:S02]  /*2060*/  ISETP.GE.U32.AND P0, PT, R7, 0xe00, PT ;  /* 0x00000e000700780c */ /* 0x000fc40003f06070 */
[----:B------:R-:W-:Y:S02]  /*2070*/  IADD3.X R42, PT, PT, RZ, R42, RZ, P2, P3 ;  /* 0x0000002aff2a7210 */ /* 0x000fe400017e64ff */
[----:B------:R-:W-:Y:S02]  /*2080*/  IADD3 R43, P2, PT, R43, R6, RZ ;  /* 0x000000062b2b7210 */ /* 0x000fe40007f5e0ff */
[----:B------:R-:W-:-:S04]  /*2090*/  IADD3.X R42, PT, PT, RZ, R42, RZ, P4, P5 ;  /* 0x0000002aff2a7210 */ /* 0x000fc800027ea4ff */
[----:B------:R-:W-:-:S05]  /*20a0*/  IADD3.X R42, PT, PT, RZ, R42, RZ, P6, P1 ;  /* 0x0000002aff2a7210 */ /* 0x000fca00037e24ff */
[----:B------:R-:W-:Y:S01]  /*20b0*/  IMAD.X R42, RZ, RZ, R42, P2 ;  /* 0x000000ffff2a7224 */ /* 0x000fe200010e062a */
[----:B------:R-:W-:Y:S06]  /*20c0*/  @!P0 BRA `(.L_x_108) ;  /* 0x0000001000108947 */ /* 0x000fec0003800000 */
[----:B------:R-:W-:-:S05]  /*20d0*/  VIADD R3, R3, 0xe00 ;  /* 0x00000e0003037836 */ /* 0x000fca0000000000 */
[----:B------:R-:W-:-:S13]  /*20e0*/  ISETP.GT.U32.AND P0, PT, R3, R20, PT ;  /* 0x000000140300720c */ /* 0x000fda0003f04070 */
[----:B------:R-:W-:Y:S05]  /*20f0*/  @!P0 BRA `(.L_x_109) ;  /* 0xfffffffc00508947 */ /* 0x000fea000383ffff */
.L_x_107:
[----:B------:R-:W-:Y:S01]  /*2100*/  IMAD.IADD R5, R2, 0x1, -R3 ;  /* 0x0000000102057824 */ /* 0x000fe200078e0a03 */
[----:B------:R-:W-:Y:S04]  /*2110*/  BSSY.RECONVERGENT B1, `(.L_x_108) ;  /* 0x00000ff000017945 */ /* 0x000fe80003800200 */
[----:B------:R-:W-:-:S04]  /*2120*/  ISETP.GE.AND P0, PT, R0, R5, PT ;  /* 0x000000050000720c */ /* 0x000fc80003f06270 */
[----:B------:R-:W-:-:S13]  /*2130*/  ISETP.GE.U32.OR P0, PT, R3, R2, P0 ;  /* 0x000000020300720c */ /* 0x000fda0000706470 */
[----:B------:R-:W-:Y:S05]  /*2140*/  @P0 BRA `(.L_x_110) ;  /* 0x0000000c00ec0947 */ /* 0x000fea0003800000 */
[----:B------:R-:W-:Y:S01]  /*2150*/  LOP3.LUT R4, RZ, R0, RZ, 0x33, !PT ;  /* 0x00000000ff047212 */ /* 0x000fe200078e33ff */
[----:B------:R-:W-:Y:S01]  /*2160*/  BSSY.RECONVERGENT B2, `(.L_x_111) ;  /* 0x0000083000027945 */ /* 0x000fe20003800200 */
[----:B------:R-:W-:Y:S02]  /*2170*/  IMAD.MOV.U32 R40, RZ, RZ, R0 ;  /* 0x000000ffff287224 */ /* 0x000fe400078e0000 */
[----:B------:R-:W-:-:S04]  /*2180*/  IADD3 R4, PT, PT, -R3, R2, R4 ;  /* 0x0000000203047210 */ /* 0x000fc80007ffe104 */
[C---:B------:R-:W-:Y:S02]  /*2190*/  ISETP.GE.U32.AND P0, PT, R4.reuse, 0x1e00, PT ;  /* 0x00001e000400780c */ /* 0x040fe40003f06070 */
[----:B------:R-:W-:-:S04]  /*21a0*/  LEA.HI R4, R4, 0x1, RZ, 0x17 ;  /* 0x0000000104047811 */ /* 0x000fc800078fb8ff */
[----:B------:R-:W-:-:S07]  /*21b0*/  LOP3.LUT R5, R4, 0xf, RZ, 0xc0, !PT ;  /* 0x0000000f04057812 */ /* 0x000fce00078ec0ff */
[----:B------:R-:W-:Y:S05]  /*21c0*/  @!P0 BRA `(.L_x_112) ;  /* 0x0000000400f08947 */ /* 0x000fea0003800000 */
[----:B------:R-:W0:Y:S01]  /*21d0*/  LDC.64 R8, c[0x0][0x380] ;  /* 0x0000e000ff087b82 */ /* 0x000e220000000a00 */
[----:B------:R-:W-:Y:S01]  /*21e0*/  LOP3.LUT R2, R4, 0xfffff0, RZ, 0xc0, !PT ;  /* 0x00fffff004027812 */ /* 0x000fe200078ec0ff */
[----:B------:R-:W-:Y:S01]  /*21f0*/  BSSY.RECONVERGENT B3, `(.L_x_113) ;  /* 0x0000078000037945 */ /* 0x000fe20003800200 */
[C---:B------:R-:W-:Y:S01]  /*2200*/  LOP3.LUT R40, R0.reuse, 0x1000, RZ, 0xfc, !PT ;  /* 0x0000100000287812 */ /* 0x040fe200078efcff */
[----:B------:R-:W-:Y:S02]  /*2210*/  IMAD.IADD R41, R0, 0x1, R3 ;  /* 0x0000000100297824 */ /* 0x000fe400078e0203 */
[----:B------:R-:W-:-:S07]  /*2220*/  IMAD.MOV R2, RZ, RZ, -R2 ;  /* 0x000000ffff027224 */ /* 0x000fce00078e0a02 */
.L_x_114:
[C---:B------:R-:W-:Y:S02]  /*2230*/  VIADD R35, R41.reuse, 0x200 ;  /* 0x0000020029237836 */ /* 0x040fe40000000000 */
[----:B0-----:R-:W-:-:S04]  /*2240*/  IMAD.WIDE.U32 R36, R41, 0x8, R8 ;  /* 0x0000000829247825 */ /* 0x001fc800078e0008 */
[----:B------:R-:W-:Y:S02]  /*2250*/  IMAD.WIDE.U32 R34, R35, 0x8, R8 ;  /* 0x0000000823227825 */ /* 0x000fe400078e0008 */
[----:B------:R-:W2:Y:S02]  /*2260*/  LDG.E.64 R36, desc[UR6][R36.64] ;  /* 0x0000000624247981 */ /* 0x000ea4000c1e1b00 */
[C---:B------:R-:W-:Y:S02]  /*2270*/  VIADD R7, R41.reuse, 0x400 ;  /* 0x0000040029077836 */ /* 0x040fe40000000000 */
[----:B------:R-:W3:Y:S01]  /*2280*/  LDG.E.64 R34, desc[UR6][R34.64] ;  /* 0x0000000622227981 */ /* 0x000ee2000c1e1b00 */
[C---:B------:R-:W-:Y:S02]  /*2290*/  VIADD R33, R41.reuse, 0x600 ;  /* 0x0000060029217836 */ /* 0x040fe40000000000 */
[C---:B------:R-:W-:Y:S02]  /*22a0*/  VIADD R29, R41.reuse, 0xa00 ;  /* 0x00000a00291d7836 */ /* 0x040fe40000000000 */
[----:B------:R-:W-:-:S02]  /*22b0*/  VIADD R31, R41, 0x800 ;  /* 0x00000800291f7836 */ /* 0x000fc40000000000 */
[----:B------:R-:W-:-:S04]  /*22c0*/  IMAD.WIDE.U32 R6, R7, 0x8, R8 ;  /* 0x0000000807067825 */ /* 0x000fc800078e0008 */
[--C-:B------:R-:W-:Y:S02]  /*22d0*/  IMAD.WIDE.U32 R32, R33, 0x8, R8.reuse ;  /* 0x0000000821207825 */ /* 0x100fe400078e0008 */
[----:B------:R-:W4:Y:S02]  /*22e0*/  LDG.E.64 R6, desc[UR6][R6.64] ;  /* 0x0000000606067981 */ /* 0x000f24000c1e1b00 */
[--C-:B------:R-:W-:Y:S02]  /*22f0*/  IMAD.WIDE.U32 R28, R29, 0x8, R8.reuse ;  /* 0x000000081d1c7825 */ /* 0x100fe400078e0008 */
[----:B------:R-:W5:Y:S02]  /*2300*/  LDG.E.64 R32, desc[UR6][R32.64] ;  /* 0x0000000620207981 */ /* 0x000f64000c1e1b00 */
[----:B------:R-:W-:Y:S02]  /*2310*/  IMAD.WIDE.U32 R30, R31, 0x8, R8 ;  /* 0x000000081f1e7825 */ /* 0x000fe400078e0008 */
[----:B------:R-:W5:Y:S02]  /*2320*/  LDG.E.64 R28, desc[UR6][R28.64] ;  /* 0x000000061c1c7981 */ /* 0x000f64000c1e1b00 */
[----:B------:R-:W-:-:S02]  /*2330*/  VIADD R25, R41, 0xc00 ;  /* 0x00000c0029197836 */ /* 0x000fc40000000000 */
[----:B------:R-:W-:Y:S01]  /*2340*/  VIADD R27, R41, 0xe00 ;  /* 0x00000e00291b7836 */ /* 0x000fe20000000000 */
[----:B------:R-:W5:Y:S01]  /*2350*/  LDG.E.64 R30, desc[UR6][R30.64] ;  /* 0x000000061e1e7981 */ /* 0x000f62000c1e1b00 */
[----:B------:R-:W-:-:S04]  /*2360*/  IMAD.WIDE.U32 R24, R25, 0x8, R8 ;  /* 0x0000000819187825 */ /* 0x000fc800078e0008 */
[--C-:B------:R-:W-:Y:S02]  /*2370*/  IMAD.WIDE.U32 R26, R27, 0x8, R8.reuse ;  /* 0x000000081b1a7825 */ /* 0x100fe400078e0008 */
[----:B------:R-:W5:Y:S02]  /*2380*/  LDG.E.64 R24, desc[UR6][R24.64] ;  /* 0x0000000618187981 */ /* 0x000f64000c1e1b00 */
[C---:B------:R-:W-:Y:S02]  /*2390*/  VIADD R21, R41.reuse, 0x1000 ;  /* 0x0000100029157836 */ /* 0x040fe40000000000 */
[----:B------:R-:W-:Y:S01]  /*23a0*/  VIADD R23, R41, 0x1200 ;  /* 0x0000120029177836 */ /* 0x000fe20000000000 */
[----:B------:R-:W5:Y:S01]  /*23b0*/  LDG.E.64 R26, desc[UR6][R26.64] ;  /* 0x000000061a1a7981 */ /* 0x000f62000c1e1b00 */
[----:B------:R-:W-:-:S04]  /*23c0*/  IMAD.WIDE.U32 R20, R21, 0x8, R8 ;  /* 0x0000000815147825 */ /* 0x000fc800078e0008 */
[----:B------:R-:W-:Y:S02]  /*23d0*/  VIADD R17, R41, 0x1400 ;  /* 0x0000140029117836 */ /* 0x000fe40000000000 */
[--C-:B------:R-:W-:Y:S01]  /*23e0*/  IMAD.WIDE.U32 R22, R23, 0x8, R8.reuse ;  /* 0x0000000817167825 */ /* 0x100fe200078e0008 */
[----:B------:R-:W5:Y:S03]  /*23f0*/  LDG.E.64 R20, desc[UR6][R20.64] ;  /* 0x0000000614147981 */ /* 0x000f66000c1e1b00 */
[----:B------:R-:W-:Y:S02]  /*2400*/  VIADD R19, R41, 0x1600 ;  /* 0x0000160029137836 */ /* 0x000fe40000000000 */
[----:B------:R-:W-:Y:S01]  /*2410*/  IMAD.WIDE.U32 R16, R17, 0x8, R8 ;  /* 0x0000000811107825 */ /* 0x000fe200078e0008 */
[----:B------:R-:W5:Y:S03]  /*2420*/  LDG.E.64 R22, desc[UR6][R22.64] ;  /* 0x0000000616167981 */ /* 0x000f66000c1e1b00 */
[----:B------:R-:W-:-:S02]  /*2430*/  VIADD R13, R41, 0x1800 ;  /* 0x00001800290d7836 */ /* 0x000fc40000000000 */
[--C-:B------:R-:W-:Y:S01]  /*2440*/  IMAD.WIDE.U32 R18, R19, 0x8, R8.reuse ;  /* 0x0000000813127825 */ /* 0x100fe200078e0008 */
[----:B------:R-:W5:Y:S03]  /*2450*/  LDG.E.64 R16, desc[UR6][R16.64] ;  /* 0x0000000610107981 */ /* 0x000f66000c1e1b00 */
[----:B------:R-:W-:Y:S02]  /*2460*/  VIADD R15, R41, 0x1a00 ;  /* 0x00001a00290f7836 */ /* 0x000fe40000000000 */
[--C-:B------:R-:W-:Y:S01]  /*2470*/  IMAD.WIDE.U32 R12, R13, 0x8, R8.reuse ;  /* 0x000000080d0c7825 */ /* 0x100fe200078e0008 */
[----:B------:R-:W5:Y:S03]  /*2480*/  LDG.E.64 R18, desc[UR6][R18.64] ;  /* 0x0000000612127981 */ /* 0x000f66000c1e1b00 */
[----:B------:R-:W-:-:S02]  /*2490*/  IMAD.WIDE.U32 R14, R15, 0x8, R8 ;  /* 0x000000080f0e7825 */ /* 0x000fc400078e0008 */
[----:B------:R-:W5:Y:S02]  /*24a0*/  LDG.E.64 R12, desc[UR6][R12.64] ;  /* 0x000000060c0c7981 */ /* 0x000f64000c1e1b00 */
[----:B------:R-:W-:Y:S02]  /*24b0*/  VIADD R11, R41, 0x1c00 ;  /* 0x00001c00290b7836 */ /* 0x000fe40000000000 */
[----:B------:R-:W5:Y:S02]  /*24c0*/  LDG.E.64 R14, desc[UR6][R14.64] ;  /* 0x000000060e0e7981 */ /* 0x000f64000c1e1b00 */
[----:B------:R-:W-:-:S04]  /*24d0*/  IMAD.WIDE.U32 R10, R11, 0x8, R8 ;  /* 0x000000080b0a7825 */ /* 0x000fc800078e0008 */
[----:B------:R-:W-:Y:S02]  /*24e0*/  VIADD R39, R41, 0x1e00 ;  /* 0x00001e0029277836 */ /* 0x000fe40000000000 */
[----:B------:R-:W5:Y:S02]  /*24f0*/  LDG.E.64 R10, desc[UR6][R10.64] ;  /* 0x000000060a0a7981 */ /* 0x000f64000c1e1b00 */
[----:B------:R-:W-:-:S06]  /*2500*/  IMAD.WIDE.U32 R38, R39, 0x8, R8 ;  /* 0x0000000827267825 */ /* 0x000fcc00078e0008 */
[----:B------:R-:W5:Y:S01]  /*2510*/  LDG.E.64 R38, desc[UR6][R38.64] ;  /* 0x0000000626267981 */ /* 0x000f62000c1e1b00 */
[----:B------:R-:W-:Y:S02]  /*2520*/  VIADD R2, R2, 0x10 ;  /* 0x0000001002027836 */ /* 0x000fe40000000000 */
[----:B------:R-:W-:Y:S02]  /*2530*/  VIADD R40, R40, 0x2000 ;  /* 0x0000200028287836 */ /* 0x000fe40000000000 */
[----:B------:R-:W-:Y:S01]  /*2540*/  VIADD R41, R41, 0x2000 ;  /* 0x0000200029297836 */ /* 0x000fe20000000000 */
[----:B--2---:R-:W-:Y:S02]  /*2550*/  ISETP.NE.U32.AND P0, PT, R36, RZ, PT ;  /* 0x000000ff2400720c */ /* 0x004fe40003f05070 */
[----:B---3--:R-:W-:-:S04]  /*2560*/  ISETP.NE.U32.AND P1, PT, R34, RZ, PT ;  /* 0x000000ff2200720c */ /* 0x008fc80003f25070 */
[----:B------:R-:W-:Y:S02]  /*2570*/  ISETP.NE.AND.EX P1, PT, R35, RZ, PT, P1 ;  /* 0x000000ff2300720c */ /* 0x000fe40003f25310 */
[----:B------:R-:W-:Y:S02]  /*2580*/  ISETP.NE.AND.EX P0, PT, R37, RZ, PT, P0 ;  /* 0x000000ff2500720c */ /* 0x000fe40003f05300 */
[----:B------:R-:W-:Y:S02]  /*2590*/  SEL R34, RZ, 0x1, P1 ;  /* 0x00000001ff227807 */ /* 0x000fe40000800000 */
[----:B------:R-:W-:Y:S02]  /*25a0*/  SEL R35, RZ, 0x1, P0 ;  /* 0x00000001ff237807 */ /* 0x000fe40000000000 */
[----:B----4-:R-:W-:Y:S02]  /*25b0*/  ISETP.NE.U32.AND P1, PT, R6, RZ, PT ;  /* 0x000000ff0600720c */ /* 0x010fe40003f25070 */
[----:B-----5:R-:W-:-:S02]  /*25c0*/  ISETP.NE.U32.AND P2, PT, R32, RZ, PT ;  /* 0x000000ff2000720c */ /* 0x020fc40003f45070 */
[----:B------:R-:W-:Y:S02]  /*25d0*/  ISETP.NE.AND.EX P1, PT, R7, RZ, PT, P1 ;  /* 0x000000ff0700720c */ /* 0x000fe40003f25310 */
[----:B------:R-:W-:Y:S02]  /*25e0*/  ISETP.NE.U32.AND P0, PT, R28, RZ, PT ;  /* 0x000000ff1c00720c */ /* 0x000fe40003f05070 */
[----:B------:R-:W-:Y:S02]  /*25f0*/  ISETP.NE.AND.EX P2, PT, R33, RZ, PT, P2 ;  /* 0x000000ff2100720c */ /* 0x000fe40003f45320 */
[----:B------:R-:W-:Y:S02]  /*2600*/  ISETP.NE.U32.AND P3, PT, R30, RZ, PT ;  /* 0x000000ff1e00720c */ /* 0x000fe40003f65070 */
[----:B------:R-:W-:Y:S02]  /*2610*/  ISETP.NE.AND.EX P0, PT, R29, RZ, PT, P0 ;  /* 0x000000ff1d00720c */ /* 0x000fe40003f05300 */
[----:B------:R-:W-:-:S02]  /*2620*/  ISETP.NE.AND.EX P3, PT, R31, RZ, PT, P3 ;  /* 0x000000ff1f00720c */ /* 0x000fc40003f65330 */
[----:B------:R-:W-:Y:S02]  /*2630*/  SEL R29, RZ, 0x1, P1 ;  /* 0x00000001ff1d7807 */ /* 0x000fe40000800000 */
[----:B------:R-:W-:Y:S02]  /*2640*/  IADD3 R43, P6, P5, R34, R43, R35 ;  /* 0x0000002b222b7210 */ /* 0x000fe40007dde023 */
[----:B------:R-:W-:Y:S02]  /*2650*/  SEL R6, RZ, 0x1, P2 ;  /* 0x00000001ff067807 */ /* 0x000fe40001000000 */
[----:B------:R-:W-:Y:S02]  /*2660*/  ISETP.NE.U32.AND P1, PT, R24, RZ, PT ;  /* 0x000000ff1800720c */ /* 0x000fe40003f25070 */
[----:B------:R-:W-:Y:S02]  /*2670*/  ISETP.NE.U32.AND P2, PT, R26, RZ, PT ;  /* 0x000000ff1a00720c */ /* 0x000fe40003f45070 */
[----:B------:R-:W-:-:S02]  /*2680*/  SEL R7, RZ, 0x1, P3 ;  /* 0x00000001ff077807 */ /* 0x000fc40001800000 */
[----:B------:R-:W-:Y:S02]  /*2690*/  IADD3 R24, P3, P4, R6, R43, R29 ;  /* 0x0000002b06187210 */ /* 0x000fe40007c7e01d */
[----:B------:R-:W-:Y:S02]  /*26a0*/  ISETP.NE.AND.EX P1, PT, R25, RZ, PT, P1 ;  /* 0x000000ff1900720c */ /* 0x000fe40003f25310 */
[----:B------:R-:W-:Y:S02]  /*26b0*/  SEL R6, RZ, 0x1, P0 ;  /* 0x00000001ff067807 */ /* 0x000fe40000000000 */
[----:B------:R-:W-:Y:S02]  /*26c0*/  ISETP.NE.AND.EX P2, PT, R27, RZ, PT, P2 ;  /* 0x000000ff1b00720c */ /* 0x000fe40003f45320 */
[----:B------:R-:W-:Y:S02]  /*26d0*/  ISETP.NE.U32.AND P0, PT, R20, RZ, PT ;  /* 0x000000ff1400720c */ /* 0x000fe40003f05070 */
[----:B------:R-:W-:-:S02]  /*26e0*/  SEL R25, RZ, 0x1, P1 ;  /* 0x00000001ff197807 */ /* 0x000fc40000800000 */
[----:B------:R-:W-:Y:S02]  /*26f0*/  IADD3.X R42, PT, PT, RZ, R42, RZ, P6, P5 ;  /* 0x0000002aff2a7210 */ /* 0x000fe400037ea4ff */
[----:B------:R-:W-:Y:S02]  /*2700*/  ISETP.NE.U32.AND P1, PT, R22, RZ, PT ;  /* 0x000000ff1600720c */ /* 0x000fe40003f25070 */
[----:B------:R-:W-:Y:S02]  /*2710*/  IADD3 R20, P5, P6, R6, R24, R7 ;  /* 0x0000001806147210 */ /* 0x000fe40007ebe007 */
[----:B------:R-:W-:Y:S02]  /*2720*/  ISETP.NE.AND.EX P0, PT, R21, RZ, PT, P0 ;  /* 0x000000ff1500720c */ /* 0x000fe40003f05300 */
[----:B------:R-:W-:Y:S02]  /*2730*/  SEL R6, RZ, 0x1, P2 ;  /* 0x00000001ff067807 */ /* 0x000fe40001000000 */
[----:B------:R-:W-:-:S02]  /*2740*/  ISETP.NE.U32.AND P2, PT, R16, RZ, PT ;  /* 0x000000ff1000720c */ /* 0x000fc40003f45070 */
[----:B------:R-:W-:Y:S02]  /*2750*/  ISETP.NE.AND.EX P1, PT, R23, RZ, PT, P1 ;  /* 0x000000ff1700720c */ /* 0x000fe40003f25310 */
[----:B------:R-:W-:Y:S02]  /*2760*/  SEL R7, RZ, 0x1, P0 ;  /* 0x00000001ff077807 */ /* 0x000fe40000000000 */
[----:B------:R-:W-:Y:S02]  /*2770*/  ISETP.NE.U32.AND P0, PT, R18, RZ, PT ;  /* 0x000000ff1200720c */ /* 0x000fe40003f05070 */
[----:B------:R-:W-:Y:S02]  /*2780*/  IADD3.X R42, PT, PT, RZ, R42, RZ, P3, P4 ;  /* 0x0000002aff2a7210 */ /* 0x000fe40001fe84ff */
[----:B------:R-:W-:Y:S02]  /*2790*/  ISETP.NE.AND.EX P2, PT, R17, RZ, PT, P2 ;  /* 0x000000ff1100720c */ /* 0x000fe40003f45320 */
[----:B------:R-:W-:-:S02]  /*27a0*/  IADD3 R16, P4, P3, R6, R20, R25 ;  /* 0x0000001406107210 */ /* 0x000fc40007b9e019 */
[----:B------:R-:W-:Y:S02]  /*27b0*/  SEL R6, RZ, 0x1, P1 ;  /* 0x00000001ff067807 */ /* 0x000fe40000800000 */
[----:B------:R-:W-:Y:S02]  /*27c0*/  ISETP.NE.U32.AND P1, PT, R12, RZ, PT ;  /* 0x000000ff0c00720c */ /* 0x000fe40003f25070 */
[----:B------:R-:W-:Y:S02]  /*27d0*/  ISETP.NE.AND.EX P0, PT, R19, RZ, PT, P0 ;  /* 0x000000ff1300720c */ /* 0x000fe40003f05300 */
[----:B------:R-:W-:Y:S02]  /*27e0*/  SEL R12, RZ, 0x1, P2 ;  /* 0x00000001ff0c7807 */ /* 0x000fe40001000000 */
[----:B------:R-:W-:Y:S02]  /*27f0*/  ISETP.NE.U32.AND P2, PT, R14, RZ, PT ;  /* 0x000000ff0e00720c */ /* 0x000fe40003f45070 */
[----:B------:R-:W-:-:S02]  /*2800*/  IADD3.X R42, PT, PT, RZ, R42, RZ, P5, P6 ;  /* 0x0000002aff2a7210 */ /* 0x000fc40002fec4ff */
[----:B------:R-:W-:Y:S02]  /*2810*/  IADD3 R14, P6, P5, R6, R16, R7 ;  /* 0x00000010060e7210 */ /* 0x000fe40007dde007 */
[----:B------:R-:W-:Y:S02]  /*2820*/  SEL R7, RZ, 0x1, P0 ;  /* 0x00000001ff077807 */ /* 0x000fe40000000000 */
[----:B------:R-:W-:Y:S02]  /*2830*/  ISETP.NE.AND.EX P1, PT, R13, RZ, PT, P1 ;  /* 0x000000ff0d00720c */ /* 0x000fe40003f25310 */
[----:B------:R-:W-:Y:S02]  /*2840*/  ISETP.NE.AND.EX P2, PT, R15, RZ, PT, P2 ;  /* 0x000000ff0f00720c */ /* 0x000fe40003f45320 */
[----:B------:R-:W-:Y:S02]  /*2850*/  ISETP.NE.U32.AND P0, PT, R10, RZ, PT ;  /* 0x000000ff0a00720c */ /* 0x000fe40003f05070 */
[----:B------:R-:W-:-:S02]  /*2860*/  IADD3.X R42, PT, PT, RZ, R42, RZ, P4, P3 ;  /* 0x0000002aff2a7210 */ /* 0x000fc400027e64ff */
[----:B------:R-:W-:Y:S02]  /*2870*/  IADD3 R10, P3, P4, R7, R14, R12 ;  /* 0x0000000e070a7210 */ /* 0x000fe40007c7e00c */
[----:B------:R-:W-:Y:S02]  /*2880*/  SEL R6, RZ, 0x1, P1 ;  /* 0x00000001ff067807 */ /* 0x000fe40000800000 */
[----:B------:R-:W-:Y:S02]  /*2890*/  SEL R7, RZ, 0x1, P2 ;  /* 0x00000001ff077807 */ /* 0x000fe40001000000 */
[----:B------:R-:W-:Y:S02]  /*28a0*/  ISETP.NE.AND.EX P0, PT, R11, RZ, PT, P0 ;  /* 0x000000ff0b00720c */ /* 0x000fe40003f05300 */
[----:B------:R-:W-:Y:S02]  /*28b0*/  IADD3.X R42, PT, PT, RZ, R42, RZ, P6, P5 ;  /* 0x0000002aff2a7210 */ /* 0x000fe400037ea4ff */
[----:B------:R-:W-:-:S02]  /*28c0*/  IADD3 R7, P2, P5, R7, R10, R6 ;  /* 0x0000000a07077210 */ /* 0x000fc40007d5e006 */
[----:B------:R-:W-:Y:S02]  /*28d0*/  ISETP.NE.U32.AND P1, PT, R38, RZ, PT ;  /* 0x000000ff2600720c */ /* 0x000fe40003f25070 */
[----:B------:R-:W-:Y:S02]  /*28e0*/  SEL R6, RZ, 0x1, P0 ;  /* 0x00000001ff067807 */ /* 0x000fe40000000000 */
[----:B------:R-:W-:Y:S02]  /*28f0*/  ISETP.NE.AND P0, PT, R2, RZ, PT ;  /* 0x000000ff0200720c */ /* 0x000fe40003f05270 */
[----:B------:R-:W-:Y:S02]  /*2900*/  ISETP.NE.AND.EX P1, PT, R39, RZ, PT, P1 ;  /* 0x000000ff2700720c */ /* 0x000fe40003f25310 */
[----:B------:R-:W-:Y:S02]  /*2910*/  IADD3.X R42, PT, PT, RZ, R42, RZ, P3, P4 ;  /* 0x0000002aff2a7210 */ /* 0x000fe40001fe84ff */
[----:B------:R-:W-:-:S02]  /*2920*/  SEL R43, RZ, 0x1, P1 ;  /* 0x00000001ff2b7807 */ /* 0x000fc40000800000 */
[----:B------:R-:W-:Y:S02]  /*2930*/  IADD3.X R42, PT, PT, RZ, R42, RZ, P2, P5 ;  /* 0x0000002aff2a7210 */ /* 0x000fe400017ea4ff */
[----:B------:R-:W-:-:S04]  /*2940*/  IADD3 R43, P1, P3, R43, R7, R6 ;  /* 0x000000072b2b7210 */ /* 0x000fc80007b3e006 */
[----:B------:R-:W-:Y:S01]  /*2950*/  IADD3.X R42, PT, PT, RZ, R42, RZ, P1, P3 ;  /* 0x0000002aff2a7210 */ /* 0x000fe20000fe64ff */
[----:B------:R-:W-:Y:S08]  /*2960*/  @P0 BRA `(.L_x_114) ;  /* 0xfffffff800300947 */ /* 0x000ff0000383ffff */
[----:B------:R-:W-:Y:S05]  /*2970*/  BSYNC.RECONVERGENT B3 ;  /* 0x0000000000037941 */ /* 0x000fea0003800200 */
.L_x_113:
[----:B------:R-:W-:-:S07]  /*2980*/  VIADD R40, R40, 0xfffff000 ;  /* 0xfffff00028287836 */ /* 0x000fce0000000000 */
.L_x_112:
[----:B------:R-:W-:Y:S05]  /*2990*/  BSYNC.RECONVERGENT B2 ;  /* 0x0000000000027941 */ /* 0x000fea0003800200 */
.L_x_111:
        /* <DEDUP_REMOVED lines=45> */
[----:B------:R-:W-:Y:S02]  /*2c70*/  ISETP.NE.AND.EX P0, PT, R17, RZ, PT, P0 ;  /* 0x000000ff1100720c */ /* 0x000fe40003f05300 */
[----:B------:R-:W-:-:S02]  /*2c80*/  ISETP.NE.AND.EX P1, PT, R21, RZ, PT, P1 ;  /* 0x000000ff1500720c */ /* 0x000fc40003f25310 */
[----:B------:R-:W-:Y:S02]  /*2c90*/  IADD3 R43, P6, P5, R6, R43, R5 ;  /* 0x0000002b062b7210 */ /* 0x000fe40007dde005 */
        /* <DEDUP_REMOVED lines=17> */
.L_x_116:
[----:B------:R-:W-:Y:S05]  /*2db0*/  BSYNC.RECONVERGENT B2 ;  /* 0x0000000000027941 */ /* 0x000fea0003800200 */
.L_x_115:
        /* <DEDUP_REMOVED lines=36> */
.L_x_118:
[----:B------:R-:W-:Y:S05]  /*3000*/  BSYNC.RECONVERGENT B2 ;  /* 0x0000000000027941 */ /* 0x000fea0003800200 */
.L_x_117:
[----:B------:R-:W-:Y:S05]  /*3010*/  @!P4 BRA `(.L_x_110) ;  /* 0x000000000038c947 */ /* 0x000fea0003800000 */
[----:B------:R-:W0:Y:S01]  /*3020*/  LDC.64 R4, c[0x0][0x380] ;  /* 0x0000e000ff047b82 */ /* 0x000e220000000a00 */
[----:B------:R-:W-:Y:S02]  /*3030*/  IMAD.IADD R7, R40, 0x1, R3 ;  /* 0x0000000128077824 */ /* 0x000fe400078e0203 */
[----:B------:R-:W-:-:S07]  /*3040*/  IMAD.MOV R6, RZ, RZ, -R12 ;  /* 0x000000ffff067224 */ /* 0x000fce00078e0a0c */
.L_x_119:
        /* <DEDUP_REMOVED lines=11> */
.L_x_110:
[----:B------:R-:W-:Y:S05]  /*3100*/  BSYNC.RECONVERGENT B1 ;  /* 0x0000000000017941 */ /* 0x000fea0003800200 */
.L_x_108:
        /* <DEDUP_REMOVED lines=33> */
[----:B------:R-:W-:Y:S01]  /*3320*/  @!P2 LOP3.LUT R7, R7, 0xf8, RZ, 0xc0, !PT ;  /* 0x000000f80707a812 */ /* 0x000fe200078ec0ff */
[----:B------:R-:W-:Y:S01]  /*3330*/  IMAD.X R6, R3, 0x1, R4, P0 ;  /* 0x0000000103067824 */ /* 0x000fe200000e0604 */
[----:B------:R-:W-:-:S04]  /*3340*/  @!P2 MOV R4, 0x400 ;  /* 0x000004000004a802 */ /* 0x000fc80000000f00 */
[----:B------:R-:W1:Y:S01]  /*3350*/  SHFL.DOWN PT, R3, R6, 0x10, 0x1f ;  /* 0x0a001f0006037f89 */ /* 0x000e6200000e0000 */
[----:B--2---:R-:W-:-:S05]  /*3360*/  @!P2 LEA R8, R9, R4, 0x18 ;  /* 0x000000040908a211 */ /* 0x004fca00078ec0ff */
[----:B------:R-:W-:Y:S01]  /*3370*/  @!P2 IMAD.IADD R7, R7, 0x1, R8 ;  /* 0x000000010707a824 */ /* 0x000fe200078e0208 */
[----:B0-----:R-:W-:-:S04]  /*3380*/  SEL R2, R2, RZ, !P1 ;  /* 0x000000ff02027207 */ /* 0x001fc80004800000 */
[----:B------:R-:W-:Y:S02]  /*3390*/  IADD3 R4, P0, PT, R2, R5, RZ ;  /* 0x0000000502047210 */ /* 0x000fe40007f1e0ff */
[----:B-1----:R-:W-:-:S03]  /*33a0*/  SEL R3, R3, RZ, !P1 ;  /* 0x000000ff03037207 */ /* 0x002fc60004800000 */
[----:B------:R-:W-:Y:S02]  /*33b0*/  @!P2 IMAD.MOV.U32 R2, RZ, RZ, R4 ;  /* 0x000000ffff02a224 */ /* 0x000fe400078e0004 */
[----:B------:R-:W-:Y:S01]  /*33c0*/  IMAD.X R3, R3, 0x1, R6, P0 ;  /* 0x0000000103037824 */ /* 0x000fe200000e0606 */
[----:B------:R-:W-:-:S04]  /*33d0*/  ISETP.NE.AND P0, PT, R0, RZ, PT ;  /* 0x000000ff0000720c */ /* 0x000fc80003f05270 */
[----:B------:R2:W-:Y:S01]  /*33e0*/  @!P2 STS.64 [R7+0x10], R2 ;  /* 0x000010020700a388 */ /* 0x0005e20000000a00 */
[----:B------:R-:W-:Y:S08]  /*33f0*/  BAR.SYNC.DEFER_BLOCKING 0x0 ;  /* 0x0000000000007b1d */ /* 0x000ff00000010000 */
[----:B------:R-:W-:Y:S05]  /*3400*/  @P0 BRA `(.L_x_106) ;  /* 0x00000000006c0947 */ /* 0x000fea0003800000 */
[----:B------:R-:W0:Y:S01]  /*3410*/  S2UR UR5, SR_CgaCtaId ;  /* 0x00000000000579c3 */ /* 0x000e220000008800 */
[----:B------:R-:W-:Y:S02]  /*3420*/  UMOV UR4, 0x400 ;  /* 0x0000040000047882 */ /* 0x000fe40000000000 */
[----:B0-----:R-:W-:-:S09]  /*3430*/  ULEA UR4, UR5, UR4, 0x18 ;  /* 0x0000000405047291 */ /* 0x001fd2000f8ec0ff */
[----:B--2---:R-:W-:Y:S04]  /*3440*/  LDS.64 R6, [UR4+0x18] ;  /* 0x00001804ff067984 */ /* 0x004fe80008000a00 */
[----:B------:R-:W0:Y:S04]  /*3450*/  LDS.128 R32, [UR4+0x20] ;  /* 0x00002004ff207984 */ /* 0x000e280008000c00 */
[----:B------:R-:W1:Y:S04]  /*3460*/  LDS.128 R28, [UR4+0x30] ;  /* 0x00003004ff1c7984 */ /* 0x000e680008000c00 */
[----:B------:R-:W2:Y:S04]  /*3470*/  LDS.128 R24, [UR4+0x40] ;  /* 0x00004004ff187984 */ /* 0x000ea80008000c00 */
[----:B------:R-:W3:Y:S04]  /*3480*/  LDS.128 R20, [UR4+0x50] ;  /* 0x00005004ff147984 */ /* 0x000ee80008000c00 */
[----:B------:R-:W4:Y:S04]  /*3490*/  LDS.128 R16, [UR4+0x60] ;  /* 0x00006004ff107984 */ /* 0x000f280008000c00 */
[----:B------:R-:W5:Y:S04]  /*34a0*/  LDS.128 R12, [UR4+0x70] ;  /* 0x00007004ff0c7984 */ /* 0x000f680008000c00 */
[----:B------:R-:W5:Y:S01]  /*34b0*/  LDS.128 R8, [UR4+0x80] ;  /* 0x00008004ff087984 */ /* 0x000f620008000c00 */
[----:B0-----:R-:W-:-:S04]  /*34c0*/  IADD3 R5, P1, P2, R32, R6, R4 ;  /* 0x0000000620057210 */ /* 0x001fc80007a3e004 */
[----:B-1----:R-:W-:Y:S02]  /*34d0*/  IADD3 R5, P3, P4, R28, R5, R34 ;  /* 0x000000051c057210 */ /* 0x002fe40007c7e022 */
        /* <DEDUP_REMOVED lines=13> */
[----:B------:R-:W-:-:S07]  /*35b0*/  IMAD.X R3, R3, 0x1, R11, P3 ;  /* 0x0000000103037824 */ /* 0x000fce00018e060b */
.L_x_106:
[----:B------:R-:W-:Y:S05]  /*35c0*/  BSYNC.RECONVERGENT B0 ;  /* 0x0000000000007941 */ /* 0x000fea0003800200 */
.L_x_91:
[----:B------:R-:W-:Y:S05]  /*35d0*/  @P0 EXIT ;  /* 0x000000000000094d */ /* 0x000fea0003800000 */
[----:B------:R-:W3:Y:S01]  /*35e0*/  LDCU.64 UR4, c[0x0][0x3a0] ;  /* 0x00007400ff0477ac */ /* 0x000ee20008000a00 */
[----:B0-2---:R-:W0:Y:S01]  /*35f0*/  LDC.64 R6, c[0x0][0x390] ;  /* 0x0000e400ff067b82 */ /* 0x005e220000000a00 */
[----:B---3--:R-:W-:-:S04]  /*3600*/  IADD3 R4, P0, PT, R4, UR4, RZ ;  /* 0x0000000404047c10 */ /* 0x008fc8000ff1e0ff */
[----:B-1----:R-:W-:-:S05]  /*3610*/  IADD3.X R5, PT, PT, R3, UR5, RZ, P0, !PT ;  /* 0x0000000503057c10 */ /* 0x002fca00087fe4ff */
[----:B0-----:R-:W-:Y:S01]  /*3620*/  STG.E.64 desc[UR6][R6.64], R4 ;  /* 0x0000000406007986 */ /* 0x001fe2000c101b06 */
[----:B------:R-:W-:Y:S05]  /*3630*/  EXIT ;  /* 0x000000000000794d */ /* 0x000fea0003800000 */
.L_x_120:
        /* <DEDUP_REMOVED lines=12> */
.L_x_788:


//--------------------- .text._ZN3cub18CUB_300001_SM_10006detail6reduce18DeviceReduceKernelINS2_10policy_hubIlyN4cuda3std3__44plusIlEEE10Policy1000EN6thrust24THRUST_300001_SM_1000_NS18transform_iteratorI6is_posNSD_10device_ptrIlEEllEEyS9_lNS7_10__identityEEEvT0_PT3_T1_NS0_13GridEvenShareISN_EET2_T4_ --------------------------
	.section	.text._ZN3cub18CUB_300001_SM_10006detail6reduce18DeviceReduceKernelINS2_10policy_hubIlyN4cuda3std3__44plusIlEEE10Policy1000EN6thrust24THRUST_300001_SM_1000_NS18transform_iteratorI6is_posNSD_10device_ptrIlEEllEEyS9_lNS7_10__identityEEEvT0_PT3_T1_NS0_13GridEvenShareISN_EET2_T4_,"ax",@progbits
	.align	128
        .global         _ZN3cub18CUB_300001_SM_10006detail6reduce18DeviceReduceKernelINS2_10policy_hubIlyN4cuda3std3__44plusIlEEE10Policy1000EN6thrust24THRUST_300001_SM_1000_NS18transform_iteratorI6is_posNSD_10device_ptrIlEEllEEyS9_lNS7_10__identityEEEvT0_PT3_T1_NS0_13GridEvenShareISN_EET2_T4_
        .type           _ZN3cub18CUB_300001_SM_10006detail6reduce18DeviceReduceKernelINS2_10policy_hubIlyN4cuda3std3__44plusIlEEE10Policy1000EN6thrust24THRUST_300001_SM_1000_NS18transform_iteratorI6is_posNSD_10device_ptrIlEEllEEyS9_lNS7_10__identityEEEvT0_PT3_T1_NS0_13GridEvenShareISN_EET2_T4_,@function
        .size           _ZN3cub18CUB_300001_SM_10006detail6reduce18DeviceReduceKernelINS2_10policy_hubIlyN4cuda3std3__44plusIlEEE10Policy1000EN6thrust24THRUST_300001_SM_1000_NS18transform_iteratorI6is_posNSD_10device_ptrIlEEllEEyS9_lNS7_10__identityEEEvT0_PT3_T1_NS0_13GridEvenShareISN_EET2_T4_,(.L_x_789 - _ZN3cub18CUB_300001_SM_10006detail6reduce18DeviceReduceKernelINS2_10policy_hubIlyN4cuda3std3__44plusIlEEE10Policy1000EN6thrust24THRUST_300001_SM_1000_NS18transform_iteratorI6is_posNSD_10device_ptrIlEEllEEyS9_lNS7_10__identityEEEvT0_PT3_T1_NS0_13GridEvenShareISN_EET2_T4_)
        .other          _ZN3cub18CUB_300001_SM_10006detail6reduce18DeviceReduceKernelINS2_10policy_hubIlyN4cuda3std3__44plusIlEEE10Policy1000EN6thrust24THRUST_300001_SM_1000_NS18transform_iteratorI6is_posNSD_10device_ptrIlEEllEEyS9_lNS7_10__identityEEEvT0_PT3_T1_NS0_13GridEvenShareISN_EET2_T4_,@"STO_CUDA_ENTRY STV_DEFAULT"
_ZN3cub18CUB_300001_SM_10006detail6reduce18DeviceReduceKernelINS2_10policy_hubIlyN4cuda3std3__44plusIlEEE10Policy1000EN6thrust24THRUST_300001_SM_1000_NS18transform_iteratorI6is_posNSD_10device_ptrIlEEllEEyS9_lNS7_10__identityEEEvT0_PT3_T1_NS0_13GridEvenShareISN_EET2_T4_:
.text._ZN3cub18CUB_300001_SM_10006detail6reduce18DeviceReduceKernelINS2_10policy_hubIlyN4cuda3std3__44plusIlEEE10Policy1000EN6thrust24THRUST_300001_SM_1000_NS18transform_iteratorI6is_posNSD_10device_ptrIlEEllEEyS9_lNS7_10__identityEEEvT0_PT3_T1_NS0_13GridEvenShareISN_EET2_T4_:
        /* <DEDUP_REMOVED lines=30> */
[----:B--2---:R-:W-:-:S04]  /*01e0*/  ISETP.GT.U32.AND P0, PT, R6, RZ, PT ;  /* 0x000000ff0600720c */ /* 0x004fc80003f04070 */
[----:B------:R-:W-:-:S04]  /*01f0*/  ISETP.GT.AND.EX P0, PT, R7, RZ, PT, P0 ;  /* 0x000000ff0700720c */ /* 0x000fc80003f04300 */
[----:B------:R-:W-:-:S09]  /*0200*/  SEL R26, RZ, 0x1, !P0 ;  /* 0x00000001ff1a7807 */ /* 0x000fd20004000000 */
.L_x_124:
[----:B------:R-:W-:Y:S05]  /*0210*/  BSYNC.RECONVERGENT B1 ;  /* 0x0000000000017941 */ /* 0x000fea0003800200 */
.L_x_123:
        /* <DEDUP_REMOVED lines=20> */
.L_x_129:
        /* <DEDUP_REMOVED lines=8> */
[----:B--2---:R-:W-:-:S04]  /*03e0*/  ISETP.GT.U32.AND P3, PT, R10, RZ, PT ;  /* 0x000000ff0a00720c */ /* 0x004fc80003f64070 */
[----:B------:R-:W-:Y:S02]  /*03f0*/  ISETP.GT.AND.EX P3, PT, R11, RZ, PT, P3 ;  /* 0x000000ff0b00720c */ /* 0x000fe40003f64330 */
[----:B------:R-:W2:Y:S01]  /*0400*/  LDG.E.64 R10, desc[UR16][R8.64] ;  /* 0x00000010080a7981 */ /* 0x000ea2000c1e1b00 */
[----:B---3--:R-:W-:Y:S02]  /*0410*/  ISETP.GT.U32.AND P0, PT, R6, RZ, PT ;  /* 0x000000ff0600720c */ /* 0x008fe40003f04070 */
[----:B----4-:R-:W-:Y:S02]  /*0420*/  ISETP.GT.U32.AND P1, PT, R22, RZ, PT ;  /* 0x000000ff1600720c */ /* 0x010fe40003f24070 */
[----:B------:R-:W-:Y:S02]  /*0430*/  ISETP.GT.AND.EX P0, PT, R7, RZ, PT, P0 ;  /* 0x000000ff0700720c */ /* 0x000fe40003f04300 */
[----:B------:R-:W-:Y:S01]  /*0440*/  ISETP.GT.AND.EX P1, PT, R23, RZ, PT, P1 ;  /* 0x000000ff1700720c */ /* 0x000fe20003f24310 */
[----:B------:R-:W3:Y:S04]  /*0450*/  LDG.E.64 R6, desc[UR16][R8.64+0x1000] ;  /* 0x0010001008067981 */ /* 0x000ee8000c1e1b00 */
[----:B------:R-:W4:Y:S01]  /*0460*/  LDG.E.64 R22, desc[UR16][R8.64+0x2000] ;  /* 0x0020001008167981 */ /* 0x000f22000c1e1b00 */
[----:B-----5:R-:W-:-:S02]  /*0470*/  ISETP.GT.U32.AND P2, PT, R20, RZ, PT ;  /* 0x000000ff1400720c */ /* 0x020fc40003f44070 */
[----:B------:R-:W-:Y:S02]  /*0480*/  ISETP.GT.U32.AND P5, PT, R14, RZ, PT ;  /* 0x000000ff0e00720c */ /* 0x000fe40003fa4070 */
[----:B------:R-:W-:Y:S02]  /*0490*/  ISETP.GT.AND.EX P2, PT, R21, RZ, PT, P2 ;  /* 0x000000ff1500720c */ /* 0x000fe40003f44320 */
[----:B------:R-:W-:Y:S02]  /*04a0*/  SEL R21, RZ, 0x1, !P3 ;  /* 0x00000001ff157807 */ /* 0x000fe40005800000 */
[----:B------:R-:W-:Y:S02]  /*04b0*/  ISETP.GT.AND.EX P5, PT, R15, RZ, PT, P5 ;  /* 0x000000ff0f00720c */ /* 0x000fe40003fa4350 */
[----:B------:R-:W-:Y:S01]  /*04c0*/  ISETP.GT.U32.AND P3, PT, R16, RZ, PT ;  /* 0x000000ff1000720c */ /* 0x000fe20003f64070 */
[----:B------:R-:W5:Y:S01]  /*04d0*/  LDG.E.64 R14, desc[UR16][R8.64+0x3000] ;  /* 0x00300010080e7981 */ /* 0x000f62000c1e1b00 */
[----:B------:R-:W-:-:S02]  /*04e0*/  SEL R16, RZ, 0x1, !P0 ;  /* 0x00000001ff107807 */ /* 0x000fc40004000000 */
[----:B------:R-:W-:Y:S02]  /*04f0*/  ISETP.GT.U32.AND P0, PT, R12, RZ, PT ;  /* 0x000000ff0c00720c */ /* 0x000fe40003f04070 */
[----:B------:R-:W-:Y:S02]  /*0500*/  SEL R12, RZ, 0x1, !P1 ;  /* 0x00000001ff0c7807 */ /* 0x000fe40004800000 */
[----:B------:R-:W-:Y:S02]  /*0510*/  ISETP.GT.U32.AND P4, PT, R18, RZ, PT ;  /* 0x000000ff1200720c */ /* 0x000fe40003f84070 */
[----:B------:R-:W-:Y:S02]  /*0520*/  ISETP.GT.AND.EX P3, PT, R17, RZ, PT, P3 ;  /* 0x000000ff1100720c */ /* 0x000fe40003f64330 */
[----:B------:R-:W-:Y:S02]  /*0530*/  ISETP.GT.AND.EX P4, PT, R19, RZ, PT, P4 ;  /* 0x000000ff1300720c */ /* 0x000fe40003f84340 */
[----:B------:R-:W-:Y:S01]  /*0540*/  SEL R17, RZ, 0x1, !P2 ;  /* 0x00000001ff117807 */ /* 0x000fe20005000000 */
[----:B------:R-:W5:Y:S01]  /*0550*/  LDG.E.64 R18, desc[UR16][R8.64+0x6000] ;  /* 0x0060001008127981 */ /* 0x000f62000c1e1b00 */
[----:B------:R-:W-:-:S02]  /*0560*/  SEL R20, RZ, 0x1, !P5 ;  /* 0x00000001ff147807 */ /* 0x000fc40006800000 */
[----:B------:R-:W-:Y:S02]  /*0570*/  ISETP.GT.AND.EX P0, PT, R13, RZ, PT, P0 ;  /* 0x000000ff0d00720c */ /* 0x000fe40003f04300 */
[----:B------:R-:W-:Y:S02]  /*0580*/  SEL R27, RZ, 0x1, !P4 ;  /* 0x00000001ff1b7807 */ /* 0x000fe40006000000 */
[----:B--2---:R-:W-:-:S04]  /*0590*/  ISETP.GT.U32.AND P1, PT, R10, RZ, PT ;  /* 0x000000ff0a00720c */ /* 0x004fc80003f24070 */
[----:B------:R-:W-:Y:S02]  /*05a0*/  ISETP.GT.AND.EX P1, PT, R11, RZ, PT, P1 ;  /* 0x000000ff0b00720c */ /* 0x000fe40003f24310 */
[----:B------:R-:W2:Y:S01]  /*05b0*/  LDG.E.64 R10, desc[UR16][R8.64+0x5000] ;  /* 0x00500010080a7981 */ /* 0x000ea2000c1e1b00 */
[----:B---3--:R-:W-:Y:S02]  /*05c0*/  ISETP.GT.U32.AND P2, PT, R6, RZ, PT ;  /* 0x000000ff0600720c */ /* 0x008fe40003f44070 */
[----:B----4-:R-:W-:Y:S02]  /*05d0*/  ISETP.GT.U32.AND P5, PT, R22, RZ, PT ;  /* 0x000000ff1600720c */ /* 0x010fe40003fa4070 */
[----:B------:R-:W-:Y:S02]  /*05e0*/  SEL R22, RZ, 0x1, !P3 ;  /* 0x00000001ff167807 */ /* 0x000fe40005800000 */
[----:B------:R-:W-:Y:S02]  /*05f0*/  IADD3 R26, P3, P4, R16, R26, R21 ;  /* 0x0000001a101a7210 */ /* 0x000fe40007c7e015 */
[----:B------:R-:W-:-:S02]  /*0600*/  ISETP.GT.AND.EX P2, PT, R7, RZ, PT, P2 ;  /* 0x000000ff0700720c */ /* 0x000fc40003f44320 */
[----:B------:R-:W3:Y:S01]  /*0610*/  LDG.E.64 R6, desc[UR16][R8.64+0x4000] ;  /* 0x0040001008067981 */ /* 0x000ee2000c1e1b00 */
[----:B------:R-:W-:Y:S02]  /*0620*/  ISETP.GT.AND.EX P5, PT, R23, RZ, PT, P5 ;  /* 0x000000ff1700720c */ /* 0x000fe40003fa4350 */
[----:B------:R-:W-:Y:S02]  /*0630*/  SEL R21, RZ, 0x1, !P0 ;  /* 0x00000001ff157807 */ /* 0x000fe40004000000 */
[----:B------:R-:W-:Y:S02]  /*0640*/  SEL R16, RZ, 0x1, !P1 ;  /* 0x00000001ff107807 */ /* 0x000fe40004800000 */
[----:B------:R-:W-:Y:S02]  /*0650*/  IADD3 R23, P1, P0, R17, R26, R12 ;  /* 0x0000001a11177210 */ /* 0x000fe4000783e00c */
[----:B------:R-:W4:Y:S01]  /*0660*/  LDG.E.64 R12, desc[UR16][R8.64+0x7000] ;  /* 0x00700010080c7981 */ /* 0x000f22000c1e1b00 */
[----:B------:R-:W-:-:S02]  /*0670*/  SEL R17, RZ, 0x1, !P2 ;  /* 0x00000001ff117807 */ /* 0x000fc40005000000 */
[----:B-----5:R-:W-:-:S04]  /*0680*/  ISETP.GT.U32.AND P2, PT, R14, RZ, PT ;  /* 0x000000ff0e00720c */ /* 0x020fc80003f44070 */
[----:B------:R-:W-:Y:S02]  /*0690*/  ISETP.GT.AND.EX P2, PT, R15, RZ, PT, P2 ;  /* 0x000000ff0f00720c */ /* 0x000fe40003f44320 */
[----:B------:R-:W-:Y:S02]  /*06a0*/  IADD3.X R14, PT, PT, RZ, R0, RZ, P3, P4 ;  /* 0x00000000ff0e7210 */ /* 0x000fe40001fe84ff */
[----:B------:R-:W-:Y:S02]  /*06b0*/  SEL R0, RZ, 0x1, !P2 ;  /* 0x00000001ff007807 */ /* 0x000fe40005000000 */
[----:B------:R-:W-:Y:S02]  /*06c0*/  SEL R15, RZ, 0x1, !P5 ;  /* 0x00000001ff0f7807 */ /* 0x000fe40006800000 */
[----:B------:R-:W-:Y:S01]  /*06d0*/  IADD3 R20, P3, P4, R27, R23, R20 ;  /* 0x000000171b147210 */ /* 0x000fe20007c7e014 */
[----:B------:R-:W-:Y:S02]  /*06e0*/  VIADD R25, R25, 0x10 ;  /* 0x0000001019197836 */ /* 0x000fe40000000000 */
[----:B------:R-:W-:Y:S01]  /*06f0*/  VIADD R3, R3, 0x2000 ;  /* 0x0000200003037836 */ /* 0x000fe20000000000 */
[----:B--2---:R-:W-:-:S04]  /*0700*/  ISETP.GT.U32.AND P2, PT, R10, RZ, PT ;  /* 0x000000ff0a00720c */ /* 0x004fc80003f44070 */
[----:B------:R-:W-:Y:S02]  /*0710*/  ISETP.GT.AND.EX P2, PT, R11, RZ, PT, P2 ;  /* 0x000000ff0b00720c */ /* 0x000fe40003f44320 */
[----:B------:R-:W-:Y:S02]  /*0720*/  IADD3.X R10, PT, PT, RZ, R14, RZ, P1, P0 ;  /* 0x0000000eff0a7210 */ /* 0x000fe40000fe04ff */
[----:B------:R-:W-:Y:S02]  /*0730*/  IADD3 R21, P1, P0, R21, R20, R22 ;  /* 0x0000001415157210 */ /* 0x000fe4000783e016 */
[----:B---3--:R-:W-:Y:S02]  /*0740*/  ISETP.GT.U32.AND P5, PT, R6, RZ, PT ;  /* 0x000000ff0600720c */ /* 0x008fe40003fa4070 */
[----:B------:R-:W-:Y:S02]  /*0750*/  SEL R6, RZ, 0x1, !P2 ;  /* 0x00000001ff067807 */ /* 0x000fe40005000000 */
[----:B------:R-:W-:-:S02]  /*0760*/  ISETP.GT.AND.EX P5, PT, R7, RZ, PT, P5 ;  /* 0x000000ff0700720c */ /* 0x000fc40003fa4350 */
[----:B----4-:R-:W-:Y:S02]  /*0770*/  ISETP.GT.U32.AND P2, PT, R12, RZ, PT ;  /* 0x000000ff0c00720c */ /* 0x010fe40003f44070 */
[----:B------:R-:W-:Y:S02]  /*0780*/  IADD3.X R10, PT, PT, RZ, R10, RZ, P3, P4 ;  /* 0x0000000aff0a7210 */ /* 0x000fe40001fe84ff */
[----:B------:R-:W-:Y:S02]  /*0790*/  ISETP.GT.AND.EX P2, PT, R13, RZ, PT, P2 ;  /* 0x000000ff0d00720c */ /* 0x000fe40003f44320 */
[----:B------:R-:W-:Y:S02]  /*07a0*/  IADD3 R16, P3, P4, R17, R21, R16 ;  /* 0x0000001511107210 */ /* 0x000fe40007c7e010 */
[----:B------:R-:W-:Y:S02]  /*07b0*/  SEL R7, RZ, 0x1, !P5 ;  /* 0x00000001ff077807 */ /* 0x000fe40006800000 */
[----:B------:R-:W-:-:S02]  /*07c0*/  ISETP.GT.U32.AND P5, PT, R18, RZ, PT ;  /* 0x000000ff1200720c */ /* 0x000fc40003fa4070 */
[----:B------:R-:W-:Y:S02]  /*07d0*/  IADD3.X R10, PT, PT, RZ, R10, RZ, P1, P0 ;  /* 0x0000000aff0a7210 */ /* 0x000fe40000fe04ff */
[----:B------:R-:W-:Y:S02]  /*07e0*/  SEL R26, RZ, 0x1, !P2 ;  /* 0x00000001ff1a7807 */ /* 0x000fe40005000000 */
[----:B------:R-:W-:Y:S02]  /*07f0*/  ISETP.NE.AND P2, PT, R25, RZ, PT ;  /* 0x000000ff1900720c */ /* 0x000fe40003f45270 */
[----:B------:R-:W-:Y:S02]  /*0800*/  IADD3 R0, P1, P0, R0, R16, R15 ;  /* 0x0000001000007210 */ /* 0x000fe4000783e00f */
[----:B------:R-:W-:Y:S02]  /*0810*/  ISETP.GT.AND.EX P5, PT, R19, RZ, PT, P5 ;  /* 0x000000ff1300720c */ /* 0x000fe40003fa4350 */
[----:B------:R-:W-:-:S02]  /*0820*/  IADD3.X R10, PT, PT, RZ, R10, RZ, P3, P4 ;  /* 0x0000000aff0a7210 */ /* 0x000fc40001fe84ff */
[----:B------:R-:W-:Y:S02]  /*0830*/  IADD3 R0, P3, P4, R6, R0, R7 ;  /* 0x0000000006007210 */ /* 0x000fe40007c7e007 */
[----:B------:R-:W-:Y:S02]  /*0840*/  SEL R7, RZ, 0x1, !P5 ;  /* 0x00000001ff077807 */ /* 0x000fe40006800000 */
[----:B------:R-:W-:Y:S02]  /*0850*/  IADD3.X R6, PT, PT, RZ, R10, RZ, P1, P0 ;  /* 0x0000000aff067210 */ /* 0x000fe40000fe04ff */
[----:B------:R-:W-:Y:S02]  /*0860*/  IADD3 R26, P0, P1, R26, R0, R7 ;  /* 0x000000001a1a7210 */ /* 0x000fe4000791e007 */
[----:B------:R-:W-:Y:S02]  /*0870*/  IADD3 R8, P5, PT, R8, 0x10000, RZ ;  /* 0x0001000008087810 */ /* 0x000fe40007fbe0ff */
[----:B------:R-:W-:-:S03]  /*0880*/  IADD3.X R0, PT, PT, RZ, R6, RZ, P3, P4 ;  /* 0x00000006ff007210 */ /* 0x000fc60001fe84ff */
[----:B------:R-:W-:Y:S01]  /*0890*/  IMAD.X R9, RZ, RZ, R9, P5 ;  /* 0x000000ffff097224 */ /* 0x000fe200028e0609 */
[----:B------:R-:W-:Y:S01]  /*08a0*/  IADD3.X R0, PT, PT, RZ, R0, RZ, P0, P1 ;  /* 0x00000000ff007210 */ /* 0x000fe200007e24ff */
[----:B------:R-:W-:Y:S06]  /*08b0*/  @P2 BRA `(.L_x_129) ;  /* 0xfffffff800a82947 */ /* 0x000fec000383ffff */
.L_x_128:
[----:B------:R-:W-:Y:S05]  /*08c0*/  BSYNC.RECONVERGENT B2 ;  /* 0x0000000000027941 */ /* 0x000fea0003800200 */
.L_x_127:
        /* <DEDUP_REMOVED lines=20> */
[----:B--2---:R-:W-:-:S02]  /*0a10*/  ISETP.GT.U32.AND P1, PT, R16, RZ, PT ;  /* 0x000000ff1000720c */ /* 0x004fc40003f24070 */
[----:B---3--:R-:W-:Y:S02]  /*0a20*/  ISETP.GT.U32.AND P0, PT, R20, RZ, PT ;  /* 0x000000ff1400720c */ /* 0x008fe40003f04070 */
[----:B------:R-:W-:Y:S02]  /*0a30*/  ISETP.GT.AND.EX P1, PT, R17, RZ, PT, P1 ;  /* 0x000000ff1100720c */ /* 0x000fe40003f24310 */
[----:B------:R-:W-:Y:S02]  /*0a40*/  ISETP.GT.AND.EX P0, PT, R21, RZ, PT, P0 ;  /* 0x000000ff1500720c */ /* 0x000fe40003f04300 */
[----:B----4-:R-:W-:Y:S02]  /*0a50*/  ISETP.GT.U32.AND P3, PT, R6, RZ, PT ;  /* 0x000000ff0600720c */ /* 0x010fe40003f64070 */
[----:B------:R-:W-:Y:S02]  /*0a60*/  SEL R17, RZ, 0x1, !P1 ;  /* 0x00000001ff117807 */ /* 0x000fe40004800000 */
[----:B-----5:R-:W-:-:S02]  /*0a70*/  ISETP.GT.U32.AND P2, PT, R14, RZ, PT ;  /* 0x000000ff0e00720c */ /* 0x020fc40003f44070 */
[----:B------:R-:W-:Y:S02]  /*0a80*/  ISETP.GT.U32.AND P1, PT, R10, RZ, PT ;  /* 0x000000ff0a00720c */ /* 0x000fe40003f24070 */
[----:B------:R-:W-:Y:S02]  /*0a90*/  SEL R16, RZ, 0x1, !P0 ;  /* 0x00000001ff107807 */ /* 0x000fe40004000000 */
[----:B------:R-:W-:Y:S02]  /*0aa0*/  ISETP.GT.AND.EX P3, PT, R7, RZ, PT, P3 ;  /* 0x000000ff0700720c */ /* 0x000fe40003f64330 */
[----:B------:R-:W-:Y:S02]  /*0ab0*/  ISETP.GT.U32.AND P0, PT, R12, RZ, PT ;  /* 0x000000ff0c00720c */ /* 0x000fe40003f04070 */
[----:B------:R-:W-:Y:S02]  /*0ac0*/  ISETP.GT.AND.EX P2, PT, R15, RZ, PT, P2 ;  /* 0x000000ff0f00720c */ /* 0x000fe40003f44320 */
[----:B------:R-:W-:-:S02]  /*0ad0*/  ISETP.GT.AND.EX P1, PT, R11, RZ, PT, P1 ;  /* 0x000000ff0b00720c */ /* 0x000fc40003f24310 */
[----:B------:R-:W-:Y:S02]  /*0ae0*/  SEL R11, RZ, 0x1, !P3 ;  /* 0x00000001ff0b7807 */ /* 0x000fe40005800000 */
[----:B------:R-:W-:Y:S02]  /*0af0*/  ISETP.GT.AND.EX P0, PT, R13, RZ, PT, P0 ;  /* 0x000000ff0d00720c */ /* 0x000fe40003f04300 */
[----:B------:R-:W-:Y:S02]  /*0b00*/  ISETP.GT.U32.AND P3, PT, R8, RZ, PT ;  /* 0x000000ff0800720c */ /* 0x000fe40003f64070 */
[----:B------:R-:W-:Y:S02]  /*0b10*/  IADD3 R26, P6, P5, R17, R26, R16 ;  /* 0x0000001a111a7210 */ /* 0x000fe40007dde010 */
[----:B------:R-:W-:Y:S02]  /*0b20*/  SEL R8, RZ, 0x1, !P2 ;  /* 0x00000001ff087807 */ /* 0x000fe40005000000 */
[----:B------:R-:W-:-:S02]  /*0b30*/  ISETP.GT.U32.AND P2, PT, R22, RZ, PT ;  /* 0x000000ff1600720c */ /* 0x000fc40003f44070 */
[----:B------:R-:W-:Y:S02]  /*0b40*/  SEL R7, RZ, 0x1, !P0 ;  /* 0x00000001ff077807 */ /* 0x000fe40004000000 */
[----:B------:R-:W-:Y:S02]  /*0b50*/  SEL R6, RZ, 0x1, !P1 ;  /* 0x00000001ff067807 */ /* 0x000fe40004800000 */
[----:B------:R-:W-:Y:S02]  /*0b60*/  IADD3 R8, P0, P1, R8, R26, R11 ;  /* 0x0000001a08087210 */ /* 0x000fe4000791e00b */
[----:B------:R-:W-:Y:S02]  /*0b70*/  ISETP.GT.AND.EX P3, PT, R9, RZ, PT, P3 ;  /* 0x000000ff0900720c */ /* 0x000fe40003f64330 */
[----:B------:R-:W-:Y:S02]  /*0b80*/  ISETP.GT.AND.EX P2, PT, R23, RZ, PT, P2 ;  /* 0x000000ff1700720c */ /* 0x000fe40003f44320 */
[----:B------:R-:W-:-:S02]  /*0b90*/  IADD3.X R9, PT, PT, RZ, R0, RZ, P6, P5 ;  /* 0x00000000ff097210 */ /* 0x000fc400037ea4ff */
[----:B------:R-:W-:Y:S02]  /*0ba0*/  IADD3 R0, P5, P6, R6, R8, R7 ;  /* 0x0000000806007210 */ /* 0x000fe40007ebe007 */
[----:B------:R-:W-:Y:S02]  /*0bb0*/  SEL R7, RZ, 0x1, !P3 ;  /* 0x00000001ff077807 */ /* 0x000fe40005800000 */
[----:B------:R-:W-:Y:S02]  /*0bc0*/  SEL R26, RZ, 0x1, !P2 ;  /* 0x00000001ff1a7807 */ /* 0x000fe40005000000 */
[----:B------:R-:W-:Y:S02]  /*0bd0*/  IADD3.X R6, PT, PT, RZ, R9, RZ, P0, P1 ;  /* 0x00000009ff067210 */ /* 0x000fe400007e24ff */
[----:B------:R-:W-:Y:S02]  /*0be0*/  IADD3 R26, P0, P1, R26, R0, R7 ;  /* 0x000000001a1a7210 */ /* 0x000fe4000791e007 */
[----:B------:R-:W-:-:S04]  /*0bf0*/  IADD3.X R0, PT, PT, RZ, R6, RZ, P5, P6 ;  /* 0x00000006ff007210 */ /* 0x000fc80002fec4ff */
[----:B------:R-:W-:-:S07]  /*0c00*/  IADD3.X R0, PT, PT, RZ, R0, RZ, P0, P1 ;  /* 0x00000000ff007210 */ /* 0x000fce00007e24ff */
.L_x_131:
[----:B------:R-:W-:Y:S05]  /*0c10*/  BSYNC.RECONVERGENT B2 ;  /* 0x0000000000027941 */ /* 0x000fea0003800200 */
.L_x_130:
        /* <DEDUP_REMOVED lines=16> */
[----:B--2---:R-:W-:-:S02]  /*0d20*/  ISETP.GT.U32.AND P1, PT, R14, RZ, PT ;  /* 0x000000ff0e00720c */ /* 0x004fc40003f24070 */
[----:B---3--:R-:W-:Y:S02]  /*0d30*/  ISETP.GT.U32.AND P2, PT, R8, RZ, PT ;  /* 0x000000ff0800720c */ /* 0x008fe40003f44070 */
[----:B------:R-:W-:Y:S02]  /*0d40*/  ISETP.GT.AND.EX P1, PT, R15, RZ, PT, P1 ;  /* 0x000000ff0f00720c */ /* 0x000fe40003f24310 */
[----:B----4-:R-:W-:Y:S02]  /*0d50*/  ISETP.GT.U32.AND P0, PT, R12, RZ, PT ;  /* 0x000000ff0c00720c */ /* 0x010fe40003f04070 */
[----:B------:R-:W-:Y:S02]  /*0d60*/  ISETP.GT.AND.EX P2, PT, R9, RZ, PT, P2 ;  /* 0x000000ff0900720c */ /* 0x000fe40003f44320 */
[----:B-----5:R-:W-:Y:S02]  /*0d70*/  ISETP.GT.U32.AND P3, PT, R10, RZ, PT ;  /* 0x000000ff0a00720c */ /* 0x020fe40003f64070 */
[----:B------:R-:W-:-:S02]  /*0d80*/  ISETP.GT.AND.EX P0, PT, R13, RZ, PT, P0 ;  /* 0x000000ff0d00720c */ /* 0x000fc40003f04300 */
[----:B------:R-:W-:Y:S02]  /*0d90*/  ISETP.GT.AND.EX P3, PT, R11, RZ, PT, P3 ;  /* 0x000000ff0b00720c */ /* 0x000fe40003f64330 */
[----:B------:R-:W-:Y:S02]  /*0da0*/  SEL R9, RZ, 0x1, !P1 ;  /* 0x00000001ff097807 */ /* 0x000fe40004800000 */
[----:B------:R-:W-:Y:S02]  /*0db0*/  SEL R8, RZ, 0x1, !P2 ;  /* 0x00000001ff087807 */ /* 0x000fe40005000000 */
[----:B------:R-:W-:Y:S02]  /*0dc0*/  SEL R6, RZ, 0x1, !P0 ;  /* 0x00000001ff067807 */ /* 0x000fe40004000000 */
[----:B------:R-:W-:Y:S02]  /*0dd0*/  SEL R7, RZ, 0x1, !P3 ;  /* 0x00000001ff077807 */ /* 0x000fe40005800000 */
[----:B------:R-:W-:-:S04]  /*0de0*/  IADD3 R8, P0, P1, R8, R26, R9 ;  /* 0x0000001a08087210 */ /* 0x000fc8000791e009 */
[----:B------:R-:W-:Y:S02]  /*0df0*/  IADD3 R26, P2, P3, R6, R8, R7 ;  /* 0x00000008061a7210 */ /* 0x000fe40007b5e007 */
[----:B------:R-:W-:-:S04]  /*0e00*/  IADD3.X R0, PT, PT, RZ, R0, RZ, P0, P1 ;  /* 0x00000000ff007210 */ /* 0x000fc800007e24ff */
[----:B------:R-:W-:-:S07]  /*0e10*/  IADD3.X R0, PT, PT, RZ, R0, RZ, P2, P3 ;  /* 0x00000000ff007210 */ /* 0x000fce00017e64ff */
.L_x_133:
[----:B------:R-:W-:Y:S05]  /*0e20*/  BSYNC.RECONVERGENT B2 ;  /* 0x0000000000027941 */ /* 0x000fea0003800200 */
.L_x_132:
[----:B------:R-:W-:Y:S05]  /*0e30*/  @!P4 BRA `(.L_x_126) ;  /* 0x00000000003cc947 */ /* 0x000fea0003800000 */
[----:B------:R-:W0:Y:S01]  /*0e40*/  LDC.64 R6, c[0x0][0x380] ;  /* 0x0000e000ff067b82 */ /* 0x000e220000000a00 */
[----:B------:R-:W-:Y:S02]  /*0e50*/  IMAD.U32 R9, RZ, RZ, UR18 ;  /* 0x00000012ff097e24 */ /* 0x000fe4000f8e00ff */
[----:B------:R-:W-:Y:S02]  /*0e60*/  IMAD.MOV R4, RZ, RZ, -R4 ;  /* 0x000000ffff047224 */ /* 0x000fe400078e0a04 */
[----:B0-----:R-:W-:-:S07]  /*0e70*/  IMAD.WIDE.U32 R6, R9, 0x7000, R6 ;  /* 0x0000700009067825 */ /* 0x001fce00078e0006 */
.L_x_134:
[----:B------:R-:W-:-:S06]  /*0e80*/  IMAD.WIDE R8, R3, 0x8, R6 ;  /* 0x0000000803087825 */ /* 0x000fcc00078e0206 */
[----:B------:R-:W2:Y:S01]  /*0e90*/  LDG.E.64 R8, desc[UR16][R8.64] ;  /* 0x0000001008087981 */ /* 0x000ea2000c1e1b00 */
[----:B------:R-:W-:Y:S02]  /*0ea0*/  VIADD R4, R4, 0x1 ;  /* 0x0000000104047836 */ /* 0x000fe40000000000 */
[----:B------:R-:W-:Y:S01]  /*0eb0*/  VIADD R3, R3, 0x200 ;  /* 0x0000020003037836 */ /* 0x000fe20000000000 */
[----:B--2---:R-:W-:-:S04]  /*0ec0*/  ISETP.GT.U32.AND P0, PT, R8, RZ, PT ;  /* 0x000000ff0800720c */ /* 0x004fc80003f04070 */
[----:B------:R-:W-:-:S04]  /*0ed0*/  ISETP.GT.AND.EX P0, PT, R9, RZ, PT, P0 ;  /* 0x000000ff0900720c */ /* 0x000fc80003f04300 */
[----:B------:R-:W-:Y:S02]  /*0ee0*/  SEL R11, RZ, 0x1, !P0 ;  /* 0x00000001ff0b7807 */ /* 0x000fe40004000000 */
[----:B------:R-:W-:Y:S02]  /*0ef0*/  ISETP.NE.AND P0, PT, R4, RZ, PT ;  /* 0x000000ff0400720c */ /* 0x000fe40003f05270 */
[----:B------:R-:W-:-:S05]  /*0f00*/  IADD3 R26, P1, PT, R26, R11, RZ ;  /* 0x0000000b1a1a7210 */ /* 0x000fca0007f3e0ff */
[----:B------:R-:W-:-:S06]  /*0f10*/  IMAD.X R0, RZ, RZ, R0, P1 ;  /* 0x000000ffff007224 */ /* 0x000fcc00008e0600 */
[----:B------:R-:W-:Y:S05]  /*0f20*/  @P0 BRA `(.L_x_134) ;  /* 0xfffffffc00d40947 */ /* 0x000fea000383ffff */
.L_x_126:
[----:B------:R-:W-:Y:S05]  /*0f30*/  BSYNC.RECONVERGENT B1 ;  /* 0x0000000000017941 */ /* 0x000fea0003800200 */
.L_x_125:
        /* <DEDUP_REMOVED lines=78> */
.L_x_135:
        /* <DEDUP_REMOVED lines=132> */
.L_x_122:
        /* <DEDUP_REMOVED lines=12> */
[----:B--2---:R-:W-:Y:S02]  /*1d20*/  ISETP.GT.U32.AND P0, PT, R22, RZ, PT ;  /* 0x000000ff1600720c */ /* 0x004fe40003f04070 */
[----:B---3--:R-:W-:Y:S02]  /*1d30*/  ISETP.GT.U32.AND P1, PT, R14, RZ, PT ;  /* 0x000000ff0e00720c */ /* 0x008fe40003f24070 */
[----:B------:R-:W-:Y:S02]  /*1d40*/  ISETP.GT.AND.EX P0, PT, R23, RZ, PT, P0 ;  /* 0x000000ff1700720c */ /* 0x000fe40003f04300 */
[----:B----4-:R-:W-:Y:S02]  /*1d50*/  ISETP.GT.U32.AND P2, PT, R16, RZ, PT ;  /* 0x000000ff1000720c */ /* 0x010fe40003f44070 */
[----:B------:R-:W-:Y:S02]  /*1d60*/  ISETP.GT.AND.EX P1, PT, R15, RZ, PT, P1 ;  /* 0x000000ff0f00720c */ /* 0x000fe40003f24310 */
[----:B------:R-:W-:-:S02]  /*1d70*/  ISETP.GT.AND.EX P2, PT, R17, RZ, PT, P2 ;  /* 0x000000ff1100720c */ /* 0x000fc40003f44320 */
[----:B------:R-:W-:Y:S02]  /*1d80*/  SEL R0, RZ, 0x1, !P0 ;  /* 0x00000001ff007807 */ /* 0x000fe40004000000 */
[----:B-----5:R-:W-:Y:S02]  /*1d90*/  ISETP.GT.U32.AND P0, PT, R10, RZ, PT ;  /* 0x000000ff0a00720c */ /* 0x020fe40003f04070 */
[----:B------:R-:W-:Y:S02]  /*1da0*/  SEL R3, RZ, 0x1, !P1 ;  /* 0x00000001ff037807 */ /* 0x000fe40004800000 */
[----:B------:R-:W-:Y:S02]  /*1db0*/  SEL R26, RZ, 0x1, !P2 ;  /* 0x00000001ff1a7807 */ /* 0x000fe40005000000 */
[----:B------:R-:W-:Y:S02]  /*1dc0*/  ISETP.GT.AND.EX P0, PT, R11, RZ, PT, P0 ;  /* 0x000000ff0b00720c */ /* 0x000fe40003f04300 */
[----:B------:R-:W-:-:S02]  /*1dd0*/  ISETP.GT.U32.AND P4, PT, R4, RZ, PT ;  /* 0x000000ff0400720c */ /* 0x000fc40003f84070 */
[----:B------:R-:W-:Y:S02]  /*1de0*/  IADD3 R26, P2, P3, R26, R3, R0 ;  /* 0x000000031a1a7210 */ /* 0x000fe40007b5e000 */
[----:B------:R-:W-:Y:S02]  /*1df0*/  ISETP.GT.U32.AND P1, PT, R12, RZ, PT ;  /* 0x000000ff0c00720c */ /* 0x000fe40003f24070 */
[----:B------:R-:W-:Y:S02]  /*1e00*/  SEL R0, RZ, 0x1, !P0 ;  /* 0x00000001ff007807 */ /* 0x000fe40004000000 */
[----:B------:R-:W-:Y:S02]  /*1e10*/  ISETP.GT.AND.EX P0, PT, R5, RZ, PT, P4 ;  /* 0x000000ff0500720c */ /* 0x000fe40003f04340 */
[----:B------:R-:W-:Y:S02]  /*1e20*/  ISETP.GT.AND.EX P1, PT, R13, RZ, PT, P1 ;  /* 0x000000ff0d00720c */ /* 0x000fe40003f24310 */
[----:B------:R-:W-:-:S02]  /*1e30*/  ISETP.GT.U32.AND P5, PT, R6, RZ, PT ;  /* 0x000000ff0600720c */ /* 0x000fc40003fa4070 */
[----:B------:R-:W-:Y:S02]  /*1e40*/  SEL R4, RZ, 0x1, !P0 ;  /* 0x00000001ff047807 */ /* 0x000fe40004000000 */
[----:B------:R-:W-:Y:S02]  /*1e50*/  ISETP.GE.U32.AND.EX P0, PT, R20, UR4, PT, P6 ;  /* 0x0000000414007c0c */ /* 0x000fe4000bf06160 */
[----:B------:R-:W-:Y:S02]  /*1e60*/  SEL R3, RZ, 0x1, !P1 ;  /* 0x00000001ff037807 */ /* 0x000fe40004800000 */
[----:B------:R-:W-:Y:S02]  /*1e70*/  ISETP.GT.AND.EX P1, PT, R7, RZ, PT, P5 ;  /* 0x000000ff0700720c */ /* 0x000fe40003f24350 */
[----:B------:R-:W-:Y:S02]  /*1e80*/  IADD3 R26, P4, P5, R3, R26, R0 ;  /* 0x0000001a031a7210 */ /* 0x000fe40007d9e000 */
[----:B------:R-:W-:-:S02]  /*1e90*/  SEL R3, RZ, 0x1, !P1 ;  /* 0x00000001ff037807 */ /* 0x000fc40004800000 */
        /* <DEDUP_REMOVED lines=31> */
.L_x_139:
        /* <DEDUP_REMOVED lines=15> */
[----:B--2---:R-:W-:Y:S02]  /*2180*/  ISETP.GT.U32.AND P1, PT, R22, RZ, PT ;  /* 0x000000ff1600720c */ /* 0x004fe40003f24070 */
[----:B0-----:R-:W-:Y:S02]  /*2190*/  IADD3 R22, P4, PT, R8, -UR7, RZ ;  /* 0x8000000708167c10 */ /* 0x001fe4000ff9e0ff */
[----:B---3--:R-:W-:Y:S02]  /*21a0*/  ISETP.GT.U32.AND P3, PT, R10, RZ, PT ;  /* 0x000000ff0a00720c */ /* 0x008fe40003f64070 */
[----:B------:R-:W-:Y:S02]  /*21b0*/  ISETP.GT.AND.EX P1, PT, R23, RZ, PT, P1 ;  /* 0x000000ff1700720c */ /* 0x000fe40003f24310 */
[----:B------:R-:W-:Y:S02]  /*21c0*/  ISETP.GT.AND.EX P3, PT, R11, RZ, PT, P3 ;  /* 0x000000ff0b00720c */ /* 0x000fe40003f64330 */
[----:B----4-:R-:W-:-:S02]  /*21d0*/  ISETP.GT.U32.AND P5, PT, R12, RZ, PT ;  /* 0x000000ff0c00720c */ /* 0x010fc40003fa4070 */
[----:B-----5:R-:W-:Y:S02]  /*21e0*/  ISETP.GT.U32.AND P2, PT, R14, RZ, PT ;  /* 0x000000ff0e00720c */ /* 0x020fe40003f44070 */
[----:B------:R-:W-:Y:S02]  /*21f0*/  SEL R10, RZ, 0x1, !P1 ;  /* 0x00000001ff0a7807 */ /* 0x000fe40004800000 */
[----:B------:R-:W-:Y:S02]  /*2200*/  SEL R11, RZ, 0x1, !P3 ;  /* 0x00000001ff0b7807 */ /* 0x000fe40005800000 */
[----:B------:R-:W-:Y:S02]  /*2210*/  ISETP.GT.AND.EX P5, PT, R13, RZ, PT, P5 ;  /* 0x000000ff0d00720c */ /* 0x000fe40003fa4350 */
[----:B------:R-:W-:Y:S02]  /*2220*/  ISETP.GT.U32.AND P1, PT, R16, RZ, PT ;  /* 0x000000ff1000720c */ /* 0x000fe40003f24070 */
[----:B------:R-:W-:-:S02]  /*2230*/  ISETP.GT.U32.AND P3, PT, R18, RZ, PT ;  /* 0x000000ff1200720c */ /* 0x000fc40003f64070 */
[----:B------:R-:W-:Y:S02]  /*2240*/  ISETP.GT.AND.EX P2, PT, R15, RZ, PT, P2 ;  /* 0x000000ff0f00720c */ /* 0x000fe40003f44320 */
[----:B------:R-:W-:Y:S02]  /*2250*/  SEL R12, RZ, 0x1, !P5 ;  /* 0x00000001ff0c7807 */ /* 0x000fe40006800000 */
[----:B------:R-:W-:Y:S02]  /*2260*/  ISETP.GT.AND.EX P1, PT, R17, RZ, PT, P1 ;  /* 0x000000ff1100720c */ /* 0x000fe40003f24310 */
[----:B------:R-:W-:Y:S02]  /*2270*/  ISETP.GT.AND.EX P3, PT, R19, RZ, PT, P3 ;  /* 0x000000ff1300720c */ /* 0x000fe40003f64330 */
[----:B------:R-:W-:Y:S02]  /*2280*/  IADD3 R26, P6, P5, R11, R26, R10 ;  /* 0x0000001a0b1a7210 */ /* 0x000fe40007dde00a */
[----:B------:R-:W-:-:S02]  /*2290*/  SEL R13, RZ, 0x1, !P2 ;  /* 0x00000001ff0d7807 */ /* 0x000fc40005000000 */
[----:B------:R-:W-:Y:S02]  /*22a0*/  SEL R10, RZ, 0x1, !P1 ;  /* 0x00000001ff0a7807 */ /* 0x000fe40004800000 */
[----:B------:R-:W-:Y:S02]  /*22b0*/  SEL R11, RZ, 0x1, !P3 ;  /* 0x00000001ff0b7807 */ /* 0x000fe40005800000 */
[----:B------:R-:W-:Y:S02]  /*22c0*/  IADD3 R26, P1, P3, R13, R26, R12 ;  /* 0x0000001a0d1a7210 */ /* 0x000fe40007b3e00c */
[----:B------:R-:W-:Y:S02]  /*22d0*/  IADD3.X R0, PT, PT, RZ, R0, RZ, P6, P5 ;  /* 0x00000000ff007210 */ /* 0x000fe400037ea4ff */
[----:B------:R-:W-:Y:S02]  /*22e0*/  IADD3 R26, P6, P5, R11, R26, R10 ;  /* 0x0000001a0b1a7210 */ /* 0x000fe40007dde00a */
[----:B------:R-:W-:-:S02]  /*22f0*/  ISETP.GE.U32.AND P0, PT, R22, UR14, PT ;  /* 0x0000000e16007c0c */ /* 0x000fc4000bf06070 */
[----:B------:R-:W-:Y:S02]  /*2300*/  IADD3.X R10, PT, PT, R9, ~UR8, RZ, P4, !PT ;  /* 0x80000008090a7c10 */ /* 0x000fe4000a7fe4ff */
[----:B------:R-:W-:Y:S02]  /*2310*/  ISETP.GT.U32.AND P2, PT, R20, RZ, PT ;  /* 0x000000ff1400720c */ /* 0x000fe40003f44070 */
[----:B------:R-:W-:Y:S02]  /*2320*/  ISETP.GE.U32.AND.EX P0, PT, R10, UR15, PT, P0 ;  /* 0x0000000f0a007c0c */ /* 0x000fe4000bf06100 */
[----:B------:R-:W-:Y:S02]  /*2330*/  ISETP.GT.AND.EX P2, PT, R21, RZ, PT, P2 ;  /* 0x000000ff1500720c */ /* 0x000fe40003f44320 */
[----:B------:R-:W-:Y:S02]  /*2340*/  IADD3.X R0, PT, PT, RZ, R0, RZ, P1, P3 ;  /* 0x00000000ff007210 */ /* 0x000fe40000fe64ff */
[----:B------:R-:W-:-:S02]  /*2350*/  SEL R11, RZ, 0x1, !P2 ;  /* 0x00000001ff0b7807 */ /* 0x000fc40005000000 */
        /* <DEDUP_REMOVED lines=17> */
.L_x_138:
        /* <DEDUP_REMOVED lines=25> */
.L_x_143:
        /* <DEDUP_REMOVED lines=86> */
.L_x_142:
[----:B------:R-:W-:Y:S05]  /*2b60*/  BSYNC.RECONVERGENT B2 ;  /* 0x0000000000027941 */ /* 0x000fea0003800200 */
.L_x_141:
        /* <DEDUP_REMOVED lines=24> */
[----:B-----5:R-:W-:Y:S02]  /*2cf0*/  ISETP.GT.U32.AND P2, PT, R14, RZ, PT ;  /* 0x000000ff0e00720c */ /* 0x020fe40003f44070 */
[----:B------:R-:W-:-:S02]  /*2d00*/  SEL R16, RZ, 0x1, !P0 ;  /* 0x00000001ff107807 */ /* 0x000fc40004000000 */
[----:B------:R-:W-:Y:S02]  /*2d10*/  SEL R3, RZ, 0x1, !P1 ;  /* 0x00000001ff037807 */ /* 0x000fe40004800000 */
[----:B------:R-:W-:Y:S02]  /*2d20*/  ISETP.GT.U32.AND P0, PT, R12, RZ, PT ;  /* 0x000000ff0c00720c */ /* 0x000fe40003f04070 */
[----:B------:R-:W-:Y:S02]  /*2d30*/  ISETP.GT.U32.AND P1, PT, R10, RZ, PT ;  /* 0x000000ff0a00720c */ /* 0x000fe40003f24070 */
[----:B------:R-:W-:Y:S02]  /*2d40*/  ISETP.GT.AND.EX P3, PT, R7, RZ, PT, P3 ;  /* 0x000000ff0700720c */ /* 0x000fe40003f64330 */
[----:B------:R-:W-:Y:S02]  /*2d50*/  ISETP.GT.AND.EX P2, PT, R15, RZ, PT, P2 ;  /* 0x000000ff0f00720c */ /* 0x000fe40003f44320 */
[----:B------:R-:W-:-:S02]  /*2d60*/  ISETP.GT.AND.EX P0, PT, R13, RZ, PT, P0 ;  /* 0x000000ff0d00720c */ /* 0x000fc40003f04300 */
[----:B------:R-:W-:Y:S02]  /*2d70*/  ISETP.GT.AND.EX P1, PT, R11, RZ, PT, P1 ;  /* 0x000000ff0b00720c */ /* 0x000fe40003f24310 */
[----:B------:R-:W-:Y:S02]  /*2d80*/  IADD3 R26, P6, P5, R3, R26, R16 ;  /* 0x0000001a031a7210 */ /* 0x000fe40007dde010 */
[----:B------:R-:W-:Y:S02]  /*2d90*/  SEL R10, RZ, 0x1, !P3 ;  /* 0x00000001ff0a7807 */ /* 0x000fe40005800000 */
[----:B------:R-:W-:Y:S02]  /*2da0*/  SEL R7, RZ, 0x1, !P2 ;  /* 0x00000001ff077807 */ /* 0x000fe40005000000 */
[----:B------:R-:W-:Y:S02]  /*2db0*/  ISETP.GT.U32.AND P3, PT, R8, RZ, PT ;  /* 0x000000ff0800720c */ /* 0x000fe40003f64070 */
        /* <DEDUP_REMOVED lines=14> */
.L_x_145:
[----:B------:R-:W-:Y:S05]  /*2ea0*/  BSYNC.RECONVERGENT B2 ;  /* 0x0000000000027941 */ /* 0x000fea0003800200 */
.L_x_144:
        /* <DEDUP_REMOVED lines=30> */
.L_x_147:
[----:B------:R-:W-:Y:S05]  /*3090*/  BSYNC.RECONVERGENT B2 ;  /* 0x0000000000027941 */ /* 0x000fea0003800200 */
.L_x_146:
        /* <DEDUP_REMOVED lines=9> */
.L_x_148:
[----:B------:R0:W2:Y:S01]  /*3130*/  LDG.E.64 R6, desc[UR16][R4.64] ;  /* 0x0000001004067981 */ /* 0x0000a2000c1e1b00 */
[----:B------:R-:W-:Y:S01]  /*3140*/  VIADD R3, R3, 0x1 ;  /* 0x0000000103037836 */ /* 0x000fe20000000000 */
[----:B0-----:R-:W-:-:S05]  /*3150*/  IADD3 R4, P2, PT, R4, 0x1000, RZ ;  /* 0x0000100004047810 */ /* 0x001fca0007f5e0ff */
[----:B------:R-:W-:Y:S01]  /*3160*/  IMAD.X R5, RZ, RZ, R5, P2 ;  /* 0x000000ffff057224 */ /* 0x000fe200010e0605 */
[----:B--2---:R-:W-:-:S04]  /*3170*/  ISETP.GT.U32.AND P0, PT, R6, RZ, PT ;  /* 0x000000ff0600720c */ /* 0x004fc80003f04070 */
[----:B------:R-:W-:-:S04]  /*3180*/  ISETP.GT.AND.EX P0, PT, R7, RZ, PT, P0 ;  /* 0x000000ff0700720c */ /* 0x000fc80003f04300 */
[----:B------:R-:W-:Y:S02]  /*3190*/  SEL R7, RZ, 0x1, !P0 ;  /* 0x00000001ff077807 */ /* 0x000fe40004000000 */
[----:B------:R-:W-:Y:S02]  /*31a0*/  ISETP.NE.AND P0, PT, R3, RZ, PT ;  /* 0x000000ff0300720c */ /* 0x000fe40003f05270 */
[----:B------:R-:W-:-:S05]  /*31b0*/  IADD3 R26, P1, PT, R26, R7, RZ ;  /* 0x000000071a1a7210 */ /* 0x000fca0007f3e0ff */
[----:B------:R-:W-:-:S06]  /*31c0*/  IMAD.X R0, RZ, RZ, R0, P1 ;  /* 0x000000ffff007224 */ /* 0x000fcc00008e0600 */
[----:B------:R-:W-:Y:S05]  /*31d0*/  @P0 BRA `(.L_x_148) ;  /* 0xfffffffc00d40947 */ /* 0x000fea000383ffff */
.L_x_140:
[----:B------:R-:W-:Y:S05]  /*31e0*/  BSYNC.RECONVERGENT B1 ;  /* 0x0000000000017941 */ /* 0x000fea0003800200 */
.L_x_137:
        /* <DEDUP_REMOVED lines=76> */
.L_x_136:
[----:B------:R-:W-:Y:S05]  /*36b0*/  BSYNC.RECONVERGENT B0 ;  /* 0x0000000000007941 */ /* 0x000fea0003800200 */
.L_x_121:
        /* <DEDUP_REMOVED lines=8> */
.L_x_149:
        /* <DEDUP_REMOVED lines=12> */
.L_x_789:


//--------------------- .text._ZN3cub18CUB_300001_SM_10006detail6reduce28DeviceReduceSingleTileKernelINS2_10policy_hubIlyN4cuda3std3__44plusIlEEE10Policy1000EN6thrust24THRUST_300001_SM_1000_NS18transform_iteratorI6is_posNSD_10device_ptrIlEEllEEPlyS9_llNS7_10__identityEEEvT0_T1_T2_T3_T4_T6_ --------------------------
	.section	.text._ZN3cub18CUB_300001_SM_10006detail6reduce28DeviceReduceSingleTileKernelINS2_10policy_hubIlyN4cuda3std3__44plusIlEEE10Policy1000EN6thrust24THRUST_300001_SM_1000_NS18transform_iteratorI6is_posNSD_10device_ptrIlEEllEEPlyS9_llNS7_10__identityEEEvT0_T1_T2_T3_T4_T6_,"ax",@progbits
	.align	128
        .global         _ZN3cub18CUB_300001_SM_10006detail6reduce28DeviceReduceSingleTileKernelINS2_10policy_hubIlyN4cuda3std3__44plusIlEEE10Policy1000EN6thrust24THRUST_300001_SM_1000_NS18transform_iteratorI6is_posNSD_10device_ptrIlEEllEEPlyS9_llNS7_10__identityEEEvT0_T1_T2_T3_T4_T6_
        .type           _ZN3cub18CUB_300001_SM_10006detail6reduce28DeviceReduceSingleTileKernelINS2_10policy_hubIlyN4cuda3std3__44plusIlEEE10Policy1000EN6thrust24THRUST_300001_SM_1000_NS18transform_iteratorI6is_posNSD_10device_ptrIlEEllEEPlyS9_llNS7_10__identityEEEvT0_T1_T2_T3_T4_T6_,@function
        .size           _ZN3cub18CUB_300001_SM_10006detail6reduce28DeviceReduceSingleTileKernelINS2_10policy_hubIlyN4cuda3std3__44plusIlEEE10Policy1000EN6thrust24THRUST_300001_SM_1000_NS18transform_iteratorI6is_posNSD_10device_ptrIlEEllEEPlyS9_llNS7_10__identityEEEvT0_T1_T2_T3_T4_T6_,(.L_x_790 - _ZN3cub18CUB_300001_SM_10006detail6reduce28DeviceReduceSingleTileKernelINS2_10policy_hubIlyN4cuda3std3__44plusIlEEE10Policy1000EN6thrust24THRUST_300001_SM_1000_NS18transform_iteratorI6is_posNSD_10device_ptrIlEEllEEPlyS9_llNS7_10__identityEEEvT0_T1_T2_T3_T4_T6_)
        .other          _ZN3cub18CUB_300001_SM_10006detail6reduce28DeviceReduceSingleTileKernelINS2_10policy_hubIlyN4cuda3std3__44plusIlEEE10Policy1000EN6thrust24THRUST_300001_SM_1000_NS18transform_iteratorI6is_posNSD_10device_ptrIlEEllEEPlyS9_llNS7_10__identityEEEvT0_T1_T2_T3_T4_T6_,@"STO_CUDA_ENTRY STV_DEFAULT"
_ZN3cub18CUB_300001_SM_10006detail6reduce28DeviceReduceSingleTileKernelINS2_10policy_hubIlyN4cuda3std3__44plusIlEEE10Policy1000EN6thrust24THRUST_300001_SM_1000_NS18transform_iteratorI6is_posNSD_10device_ptrIlEEllEEPlyS9_llNS7_10__identityEEEvT0_T1_T2_T3_T4_T6_:
.text._ZN3cub18CUB_300001_SM_10006detail6reduce28DeviceReduceSingleTileKernelINS2_10policy_hubIlyN4cuda3std3__44plusIlEEE10Policy1000EN6thrust24THRUST_300001_SM_1000_NS18transform_iteratorI6is_posNSD_10device_ptrIlEEllEEPlyS9_llNS7_10__identityEEEvT0_T1_T2_T3_T4_T6_:
        /* <DEDUP_REMOVED lines=15> */
.L_x_150:
        /* <DEDUP_REMOVED lines=15> */
[----:B--2---:R-:W-:-:S04]  /*01e0*/  ISETP.GT.U32.AND P0, PT, R4, RZ, PT ;  /* 0x000000ff0400720c */ /* 0x004fc80003f04070 */
[----:B------:R-:W-:-:S04]  /*01f0*/  ISETP.GT.AND.EX P0, PT, R5, RZ, PT, P0 ;  /* 0x000000ff0500720c */ /* 0x000fc80003f04300 */
[----:B------:R-:W-:-:S09]  /*0200*/  SEL R41, RZ, 0x1, !P0 ;  /* 0x00000001ff297807 */ /* 0x000fd20004000000 */
.L_x_154:
[----:B------:R-:W-:Y:S05]  /*0210*/  BSYNC.RECONVERGENT B1 ;  /* 0x0000000000017941 */ /* 0x000fea0003800200 */
.L_x_153:
        /* <DEDUP_REMOVED lines=17> */
.L_x_159:
        /* <DEDUP_REMOVED lines=18> */
[----:B--2---:R-:W-:Y:S02]  /*0450*/  ISETP.GT.U32.AND P0, PT, R38, RZ, PT ;  /* 0x000000ff2600720c */ /* 0x004fe40003f04070 */
[----:B---3--:R-:W-:Y:S02]  /*0460*/  ISETP.GT.U32.AND P1, PT, R6, RZ, PT ;  /* 0x000000ff0600720c */ /* 0x008fe40003f24070 */
[----:B------:R-:W-:Y:S02]  /*0470*/  ISETP.GT.AND.EX P0, PT, R39, RZ, PT, P0 ;  /* 0x000000ff2700720c */ /* 0x000fe40003f04300 */
[----:B------:R-:W-:Y:S02]  /*0480*/  ISETP.GT.AND.EX P1, PT, R7, RZ, PT, P1 ;  /* 0x000000ff0700720c */ /* 0x000fe40003f24310 */
[----:B----4-:R-:W-:Y:S02]  /*0490*/  ISETP.GT.U32.AND P2, PT, R10, RZ, PT ;  /* 0x000000ff0a00720c */ /* 0x010fe40003f44070 */
[----:B------:R-:W-:-:S02]  /*04a0*/  SEL R7, RZ, 0x1, !P0 ;  /* 0x00000001ff077807 */ /* 0x000fc40004000000 */
[----:B------:R-:W-:Y:S02]  /*04b0*/  SEL R6, RZ, 0x1, !P1 ;  /* 0x00000001ff067807 */ /* 0x000fe40004800000 */
[----:B-----5:R-:W-:Y:S02]  /*04c0*/  ISETP.GT.U32.AND P0, PT, R12, RZ, PT ;  /* 0x000000ff0c00720c */ /* 0x020fe40003f04070 */
[----:B------:R-:W-:Y:S02]  /*04d0*/  ISETP.GT.U32.AND P1, PT, R14, RZ, PT ;  /* 0x000000ff0e00720c */ /* 0x000fe40003f24070 */
[----:B------:R-:W-:Y:S02]  /*04e0*/  ISETP.GT.AND.EX P2, PT, R11, RZ, PT, P2 ;  /* 0x000000ff0b00720c */ /* 0x000fe40003f44320 */
[----:B------:R-:W-:Y:S02]  /*04f0*/  ISETP.GT.U32.AND P3, PT, R8, RZ, PT ;  /* 0x000000ff0800720c */ /* 0x000fe40003f64070 */
[----:B------:R-:W-:-:S02]  /*0500*/  ISETP.GT.AND.EX P0, PT, R13, RZ, PT, P0 ;  /* 0x000000ff0d00720c */ /* 0x000fc40003f04300 */
[----:B------:R-:W-:Y:S02]  /*0510*/  ISETP.GT.AND.EX P1, PT, R15, RZ, PT, P1 ;  /* 0x000000ff0f00720c */ /* 0x000fe40003f24310 */
[----:B------:R-:W-:Y:S02]  /*0520*/  SEL R8, RZ, 0x1, !P2 ;  /* 0x00000001ff087807 */ /* 0x000fe40005000000 */
[----:B------:R-:W-:Y:S02]  /*0530*/  ISETP.GT.U32.AND P2, PT, R18, RZ, PT ;  /* 0x000000ff1200720c */ /* 0x000fe40003f44070 */
[----:B------:R-:W-:Y:S02]  /*0540*/  ISETP.GT.AND.EX P3, PT, R9, RZ, PT, P3 ;  /* 0x000000ff0900720c */ /* 0x000fe40003f64330 */
[----:B------:R-:W-:Y:S02]  /*0550*/  SEL R9, RZ, 0x1, !P0 ;  /* 0x00000001ff097807 */ /* 0x000fe40004000000 */
[----:B------:R-:W-:-:S02]  /*0560*/  SEL R12, RZ, 0x1, !P1 ;  /* 0x00000001ff0c7807 */ /* 0x000fc40004800000 */
[----:B------:R-:W-:Y:S02]  /*0570*/  ISETP.GT.U32.AND P0, PT, R20, RZ, PT ;  /* 0x000000ff1400720c */ /* 0x000fe40003f04070 */
[----:B------:R-:W-:Y:S02]  /*0580*/  ISETP.GT.U32.AND P1, PT, R22, RZ, PT ;  /* 0x000000ff1600720c */ /* 0x000fe40003f24070 */
[----:B------:R-:W-:Y:S02]  /*0590*/  ISETP.GT.AND.EX P2, PT, R19, RZ, PT, P2 ;  /* 0x000000ff1300720c */ /* 0x000fe40003f44320 */
[----:B------:R-:W-:Y:S02]  /*05a0*/  IADD3 R41, P5, P6, R6, R41, R7 ;  /* 0x0000002906297210 */ /* 0x000fe40007ebe007 */
[----:B------:R-:W-:Y:S02]  /*05b0*/  SEL R13, RZ, 0x1, !P3 ;  /* 0x00000001ff0d7807 */ /* 0x000fe40005800000 */
[----:B------:R-:W-:-:S02]  /*05c0*/  ISETP.GT.U32.AND P3, PT, R16, RZ, PT ;  /* 0x000000ff1000720c */ /* 0x000fc40003f64070 */
[----:B------:R-:W-:Y:S02]  /*05d0*/  ISETP.GT.AND.EX P0, PT, R21, RZ, PT, P0 ;  /* 0x000000ff1500720c */ /* 0x000fe40003f04300 */
[----:B------:R-:W-:Y:S02]  /*05e0*/  ISETP.GT.AND.EX P1, PT, R23, RZ, PT, P1 ;  /* 0x000000ff1700720c */ /* 0x000fe40003f24310 */
[----:B------:R-:W-:Y:S02]  /*05f0*/  SEL R6, RZ, 0x1, !P2 ;  /* 0x00000001ff067807 */ /* 0x000fe40005000000 */
[----:B------:R-:W-:Y:S02]  /*0600*/  ISETP.GT.U32.AND P2, PT, R26, RZ, PT ;  /* 0x000000ff1a00720c */ /* 0x000fe40003f44070 */
[----:B------:R-:W-:Y:S02]  /*0610*/  ISETP.GT.AND.EX P3, PT, R17, RZ, PT, P3 ;  /* 0x000000ff1100720c */ /* 0x000fe40003f64330 */
[----:B------:R-:W-:-:S02]  /*0620*/  SEL R7, RZ, 0x1, !P0 ;  /* 0x00000001ff077807 */ /* 0x000fc40004000000 */
[----:B------:R-:W-:Y:S02]  /*0630*/  SEL R10, RZ, 0x1, !P1 ;  /* 0x00000001ff0a7807 */ /* 0x000fe40004800000 */
[----:B------:R-:W-:Y:S02]  /*0640*/  IADD3 R41, P1, P0, R8, R41, R13 ;  /* 0x0000002908297210 */ /* 0x000fe4000783e00d */
[----:B------:R-:W-:Y:S02]  /*0650*/  ISETP.GT.AND.EX P2, PT, R27, RZ, PT, P2 ;  /* 0x000000ff1b00720c */ /* 0x000fe40003f44320 */
[----:B------:R-:W-:Y:S02]  /*0660*/  SEL R11, RZ, 0x1, !P3 ;  /* 0x00000001ff0b7807 */ /* 0x000fe40005800000 */
[----:B------:R-:W-:Y:S02]  /*0670*/  IADD3.X R40, PT, PT, RZ, R40, RZ, P5, P6 ;  /* 0x00000028ff287210 */ /* 0x000fe40002fec4ff */
[----:B------:R-:W-:-:S02]  /*0680*/  ISETP.GT.U32.AND P3, PT, R24, RZ, PT ;  /* 0x000000ff1800720c */ /* 0x000fc40003f64070 */
[----:B------:R-:W-:Y:S02]  /*0690*/  IADD3 R12, P5, P6, R12, R41, R9 ;  /* 0x000000290c0c7210 */ /* 0x000fe40007ebe009 */
[----:B------:R-:W-:Y:S02]  /*06a0*/  SEL R8, RZ, 0x1, !P2 ;  /* 0x00000001ff087807 */ /* 0x000fe40005000000 */
[----:B------:R-:W-:Y:S02]  /*06b0*/  ISETP.GT.U32.AND P2, PT, R30, RZ, PT ;  /* 0x000000ff1e00720c */ /* 0x000fe40003f44070 */
[----:B------:R-:W-:Y:S02]  /*06c0*/  IADD3.X R40, PT, PT, RZ, R40, RZ, P1, P0 ;  /* 0x00000028ff287210 */ /* 0x000fe40000fe04ff */
[----:B------:R-:W-:Y:S02]  /*06d0*/  ISETP.GT.AND.EX P3, PT, R25, RZ, PT, P3 ;  /* 0x000000ff1900720c */ /* 0x000fe40003f64330 */
[----:B------:R-:W-:-:S02]  /*06e0*/  IADD3 R6, P1, P0, R6, R12, R11 ;  /* 0x0000000c06067210 */ /* 0x000fc4000783e00b */
[----:B------:R-:W-:Y:S02]  /*06f0*/  ISETP.GT.AND.EX P2, PT, R31, RZ, PT, P2 ;  /* 0x000000ff1f00720c */ /* 0x000fe40003f44320 */
[----:B------:R-:W-:Y:S02]  /*0700*/  IADD3.X R40, PT, PT, RZ, R40, RZ, P5, P6 ;  /* 0x00000028ff287210 */ /* 0x000fe40002fec4ff */
[----:B------:R-:W-:Y:S02]  /*0710*/  SEL R9, RZ, 0x1, !P3 ;  /* 0x00000001ff097807 */ /* 0x000fe40005800000 */
[----:B------:R-:W-:Y:S02]  /*0720*/  IADD3 R10, P5, P6, R10, R6, R7 ;  /* 0x000000060a0a7210 */ /* 0x000fe40007ebe007 */
[----:B------:R-:W-:Y:S02]  /*0730*/  ISETP.GT.U32.AND P3, PT, R28, RZ, PT ;  /* 0x000000ff1c00720c */ /* 0x000fe40003f64070 */
[----:B------:R-:W-:-:S02]  /*0740*/  SEL R7, RZ, 0x1, !P2 ;  /* 0x00000001ff077807 */ /* 0x000fc40005000000 */
[----:B------:R-:W-:Y:S02]  /*0750*/  ISETP.GT.U32.AND P2, PT, R34, RZ, PT ;  /* 0x000000ff2200720c */ /* 0x000fe40003f44070 */
[----:B------:R-:W-:Y:S02]  /*0760*/  ISETP.GT.AND.EX P3, PT, R29, RZ, PT, P3 ;  /* 0x000000ff1d00720c */ /* 0x000fe40003f64330 */
[----:B------:R-:W-:Y:S02]  /*0770*/  ISETP.GT.AND.EX P2, PT, R35, RZ, PT, P2 ;  /* 0x000000ff2300720c */ /* 0x000fe40003f44320 */
[----:B------:R-:W-:Y:S02]  /*0780*/  SEL R6, RZ, 0x1, !P3 ;  /* 0x00000001ff067807 */ /* 0x000fe40005800000 */
[----:B------:R-:W-:Y:S02]  /*0790*/  ISETP.GT.U32.AND P3, PT, R32, RZ, PT ;  /* 0x000000ff2000720c */ /* 0x000fe40003f64070 */
[----:B------:R-:W-:-:S02]  /*07a0*/  IADD3.X R40, PT, PT, RZ, R40, RZ, P1, P0 ;  /* 0x00000028ff287210 */ /* 0x000fc40000fe04ff */
[----:B------:R-:W-:Y:S02]  /*07b0*/  SEL R41, RZ, 0x1, !P2 ;  /* 0x00000001ff297807 */ /* 0x000fe40005000000 */
[----:B------:R-:W-:Y:S02]  /*07c0*/  ISETP.NE.AND P2, PT, R42, RZ, PT ;  /* 0x000000ff2a00720c */ /* 0x000fe40003f45270 */
[----:B------:R-:W-:Y:S02]  /*07d0*/  IADD3 R8, P1, P0, R8, R10, R9 ;  /* 0x0000000a08087210 */ /* 0x000fe4000783e009 */
[----:B------:R-:W-:Y:S02]  /*07e0*/  ISETP.GT.AND.EX P3, PT, R33, RZ, PT, P3 ;  /* 0x000000ff2100720c */ /* 0x000fe40003f64330 */
[----:B------:R-:W-:Y:S02]  /*07f0*/  IADD3.X R40, PT, PT, RZ, R40, RZ, P5, P6 ;  /* 0x00000028ff287210 */ /* 0x000fe40002fec4ff */
[----:B------:R-:W-:-:S02]  /*0800*/  IADD3 R7, P5, P6, R7, R8, R6 ;  /* 0x0000000807077210 */ /* 0x000fc40007ebe006 */
[----:B------:R-:W-:Y:S02]  /*0810*/  SEL R6, RZ, 0x1, !P3 ;  /* 0x00000001ff067807 */ /* 0x000fe40005800000 */
[----:B------:R-:W-:Y:S02]  /*0820*/  IADD3.X R40, PT, PT, RZ, R40, RZ, P1, P0 ;  /* 0x00000028ff287210 */ /* 0x000fe40000fe04ff */
[----:B------:R-:W-:Y:S02]  /*0830*/  IADD3 R4, P3, PT, R4, 0x10000, RZ ;  /* 0x0001000004047810 */ /* 0x000fe40007f7e0ff */
[----:B------:R-:W-:Y:S02]  /*0840*/  IADD3 R41, P0, P1, R41, R7, R6 ;  /* 0x0000000729297210 */ /* 0x000fe4000791e006 */
[----:B------:R-:W-:Y:S01]  /*0850*/  IADD3.X R40, PT, PT, RZ, R40, RZ, P5, P6 ;  /* 0x00000028ff287210 */ /* 0x000fe20002fec4ff */
[----:B------:R-:W-:-:S03]  /*0860*/  IMAD.X R5, RZ, RZ, R5, P3 ;  /* 0x000000ffff057224 */ /* 0x000fc600018e0605 */
[----:B------:R-:W-:Y:S01]  /*0870*/  IADD3.X R40, PT, PT, RZ, R40, RZ, P0, P1 ;  /* 0x00000028ff287210 */ /* 0x000fe200007e24ff */
[----:B------:R-:W-:Y:S06]  /*0880*/  @P2 BRA `(.L_x_159) ;  /* 0xfffffff800a82947 */ /* 0x000fec000383ffff */
.L_x_158:
[----:B------:R-:W-:Y:S05]  /*0890*/  BSYNC.RECONVERGENT B2 ;  /* 0x0000000000027941 */ /* 0x000fea0003800200 */
.L_x_157:
        /* <DEDUP_REMOVED lines=29> */
[----:B------:R-:W-:-:S02]  /*0a70*/  IADD3 R41, P6, P5, R10, R41, R11 ;  /* 0x000000290a297210 */ /* 0x000fc40007dde00b */
[----:B------:R-:W-:Y:S02]  /*0a80*/  ISETP.GT.AND.EX P0, PT, R17, RZ, PT, P0 ;  /* 0x000000ff1100720c */ /* 0x000fe40003f04300 */
[----:B------:R-:W-:Y:S02]  /*0a90*/  ISETP.GT.AND.EX P1, PT, R19, RZ, PT, P1 ;  /* 0x000000ff1300720c */ /* 0x000fe40003f24310 */
[----:B------:R-:W-:Y:S02]  /*0aa0*/  SEL R11, RZ, 0x1, !P3 ;  /* 0x00000001ff0b7807 */ /* 0x000fe40005800000 */
[----:B0-----:R-:W-:Y:S02]  /*0ab0*/  SEL R8, RZ, 0x1, !P2 ;  /* 0x00000001ff087807 */ /* 0x001fe40005000000 */
        /* <DEDUP_REMOVED lines=15> */
.L_x_161:
[----:B------:R-:W-:Y:S05]  /*0bb0*/  BSYNC.RECONVERGENT B2 ;  /* 0x0000000000027941 */ /* 0x000fea0003800200 */
.L_x_160:
        /* <DEDUP_REMOVED lines=29> */
.L_x_163:
[----:B------:R-:W-:Y:S05]  /*0d90*/  BSYNC.RECONVERGENT B2 ;  /* 0x0000000000027941 */ /* 0x000fea0003800200 */
.L_x_162:
[----:B------:R-:W-:Y:S05]  /*0da0*/  @!P4 BRA `(.L_x_156) ;  /* 0x000000000034c947 */ /* 0x000fea0003800000 */
[----:B------:R-:W0:Y:S01]  /*0db0*/  LDC.64 R6, c[0x0][0x380] ;  /* 0x0000e000ff067b82 */ /* 0x000e220000000a00 */
[----:B------:R-:W-:-:S07]  /*0dc0*/  IMAD.MOV R8, RZ, RZ, -R36 ;  /* 0x000000ffff087224 */ /* 0x000fce00078e0a24 */
.L_x_164:
[----:B0-----:R-:W-:-:S06]  /*0dd0*/  IMAD.WIDE R4, R3, 0x8, R6 ;  /* 0x0000000803047825 */ /* 0x001fcc00078e0206 */
        /* <DEDUP_REMOVED lines=10> */
.L_x_156:
[----:B------:R-:W-:Y:S05]  /*0e80*/  BSYNC.RECONVERGENT B1 ;  /* 0x0000000000017941 */ /* 0x000fea0003800200 */
.L_x_155:
        /* <DEDUP_REMOVED lines=79> */
.L_x_165:
        /* <DEDUP_REMOVED lines=146> */
.L_x_152:
        /* <DEDUP_REMOVED lines=12> */
[----:B--2---:R-:W-:Y:S02]  /*1d60*/  ISETP.GT.U32.AND P0, PT, R18, RZ, PT ;  /* 0x000000ff1200720c */ /* 0x004fe40003f04070 */
[----:B---3--:R-:W-:Y:S02]  /*1d70*/  ISETP.GT.U32.AND P1, PT, R6, RZ, PT ;  /* 0x000000ff0600720c */ /* 0x008fe40003f24070 */
[----:B------:R-:W-:Y:S02]  /*1d80*/  ISETP.GT.AND.EX P0, PT, R19, RZ, PT, P0 ;  /* 0x000000ff1300720c */ /* 0x000fe40003f04300 */
[----:B----4-:R-:W-:Y:S02]  /*1d90*/  ISETP.GT.U32.AND P2, PT, R8, RZ, PT ;  /* 0x000000ff0800720c */ /* 0x010fe40003f44070 */
[----:B------:R-:W-:Y:S02]  /*1da0*/  ISETP.GT.AND.EX P1, PT, R7, RZ, PT, P1 ;  /* 0x000000ff0700720c */ /* 0x000fe40003f24310 */
[----:B------:R-:W-:-:S02]  /*1db0*/  ISETP.GT.AND.EX P2, PT, R9, RZ, PT, P2 ;  /* 0x000000ff0900720c */ /* 0x000fc40003f44320 */
[----:B-----5:R-:W-:Y:S02]  /*1dc0*/  ISETP.GT.U32.AND P3, PT, R10, RZ, PT ;  /* 0x000000ff0a00720c */ /* 0x020fe40003f64070 */
[----:B------:R-:W-:Y:S02]  /*1dd0*/  ISETP.GT.U32.AND P4, PT, R12, RZ, PT ;  /* 0x000000ff0c00720c */ /* 0x000fe40003f84070 */
[----:B------:R-:W-:Y:S02]  /*1de0*/  SEL R6, RZ, 0x1, !P0 ;  /* 0x00000001ff067807 */ /* 0x000fe40004000000 */
[----:B------:R-:W-:Y:S02]  /*1df0*/  SEL R3, RZ, 0x1, !P1 ;  /* 0x00000001ff037807 */ /* 0x000fe40004800000 */
[----:B------:R-:W-:Y:S02]  /*1e00*/  SEL R38, RZ, 0x1, !P2 ;  /* 0x00000001ff267807 */ /* 0x000fe40005000000 */
[----:B------:R-:W-:-:S02]  /*1e10*/  ISETP.GT.AND.EX P0, PT, R11, RZ, PT, P3 ;  /* 0x000000ff0b00720c */ /* 0x000fc40003f04330 */
[----:B------:R-:W-:Y:S02]  /*1e20*/  ISETP.GT.AND.EX P1, PT, R13, RZ, PT, P4 ;  /* 0x000000ff0d00720c */ /* 0x000fe40003f24340 */
[----:B------:R-:W-:Y:S02]  /*1e30*/  ISETP.GT.U32.AND P2, PT, R14, RZ, PT ;  /* 0x000000ff0e00720c */ /* 0x000fe40003f44070 */
[----:B------:R-:W-:Y:S02]  /*1e40*/  IADD3 R38, P5, P6, R38, R3, R6 ;  /* 0x0000000326267210 */ /* 0x000fe40007ebe006 */
[----:B------:R-:W-:Y:S02]  /*1e50*/  SEL R6, RZ, 0x1, !P0 ;  /* 0x00000001ff067807 */ /* 0x000fe40004000000 */
[----:B------:R-:W-:Y:S02]  /*1e60*/  SEL R3, RZ, 0x1, !P1 ;  /* 0x00000001ff037807 */ /* 0x000fe40004800000 */
[----:B------:R-:W-:-:S02]  /*1e70*/  ISETP.GT.AND.EX P0, PT, R15, RZ, PT, P2 ;  /* 0x000000ff0f00720c */ /* 0x000fc40003f04320 */
[----:B------:R-:W-:Y:S02]  /*1e80*/  IADD3 R8, P4, PT, R2, -0xe00, RZ ;  /* 0xfffff20002087810 */ /* 0x000fe40007f9e0ff */
[----:B------:R-:W-:Y:S02]  /*1e90*/  IADD3 R38, P2, P3, R3, R38, R6 ;  /* 0x0000002603267210 */ /* 0x000fe40007b5e006 */
[----:B------:R-:W-:Y:S02]  /*1ea0*/  SEL R6, RZ, 0x1, !P0 ;  /* 0x00000001ff067807 */ /* 0x000fe40004000000 */
[----:B------:R-:W-:Y:S02]  /*1eb0*/  ISETP.GE.U32.AND P0, PT, R8, 0xe00, PT ;  /* 0x00000e000800780c */ /* 0x000fe40003f06070 */
[----:B------:R-:W-:Y:S02]  /*1ec0*/  IADD3.X R10, PT, PT, R0, -0x1, RZ, P4, !PT ;  /* 0xffffffff000a7810 */ /* 0x000fe400027fe4ff */
[----:B------:R-:W-:-:S02]  /*1ed0*/  ISETP.GT.U32.AND P1, PT, R16, RZ, PT ;  /* 0x000000ff1000720c */ /* 0x000fc40003f24070 */
[----:B------:R-:W-:Y:S02]  /*1ee0*/  ISETP.GE.U32.AND.EX P0, PT, R10, RZ, PT, P0 ;  /* 0x000000ff0a00720c */ /* 0x000fe40003f06100 */
[----:B------:R-:W-:Y:S02]  /*1ef0*/  ISETP.GT.AND.EX P1, PT, R17, RZ, PT, P1 ;  /* 0x000000ff1100720c */ /* 0x000fe40003f24310 */
[----:B------:R-:W-:Y:S02]  /*1f00*/  IADD3.X R36, PT, PT, RZ, RZ, RZ, P5, P6 ;  /* 0x000000ffff247210 */ /* 0x000fe40002fec4ff */
[----:B------:R-:W-:Y:S02]  /*1f10*/  SEL R3, RZ, 0x1, !P1 ;  /* 0x00000001ff037807 */ /* 0x000fe40004800000 */
[----:B------:R-:W-:Y:S02]  /*1f20*/  IADD3.X R36, PT, PT, RZ, R36, RZ, P2, P3 ;  /* 0x00000024ff247210 */ /* 0x000fe400017e64ff */
[----:B------:R-:W-:-:S04]  /*1f30*/  IADD3 R38, P1, P4, R3, R38, R6 ;  /* 0x0000002603267210 */ /* 0x000fc80007c3e006 */
[----:B------:R-:W-:Y:S01]  /*1f40*/  IADD3.X R36, PT, PT, RZ, R36, RZ, P1, P4 ;  /* 0x00000024ff247210 */ /* 0x000fe20000fe84ff */
[----:B------:R-:W-:Y:S08]  /*1f50*/  @!P0 BRA `(.L_x_167) ;  /* 0x0000000000d08947 */ /* 0x000ff00003800000 */
[----:B------:R-:W0:Y:S01]  /*1f60*/  LDC.64 R2, c[0x0][0x398] ;  /* 0x0000e600ff027b82 */ /* 0x000e220000000a00 */
[----:B------:R-:W-:Y:S02]  /*1f70*/  IMAD.MOV.U32 R35, RZ, RZ, 0xe00 ;  /* 0x00000e00ff237424 */ /* 0x000fe400078e00ff */
[----:B------:R-:W-:-:S07]  /*1f80*/  IMAD.MOV.U32 R37, RZ, RZ, RZ ;  /* 0x000000ffff257224 */ /* 0x000fce00078e00ff */
.L_x_169:
        /* <DEDUP_REMOVED lines=11> */
[----:B--2---:R-:W-:Y:S02]  /*2040*/  ISETP.GT.U32.AND P2, PT, R24, RZ, PT ;  /* 0x000000ff1800720c */ /* 0x004fe40003f44070 */
[----:B---3--:R-:W-:Y:S02]  /*2050*/  ISETP.GT.U32.AND P3, PT, R18, RZ, PT ;  /* 0x000000ff1200720c */ /* 0x008fe40003f64070 */
[----:B------:R-:W-:Y:S02]  /*2060*/  ISETP.GT.AND.EX P2, PT, R25, RZ, PT, P2 ;  /* 0x000000ff1900720c */ /* 0x000fe40003f44320 */
[----:B----4-:R-:W-:Y:S02]  /*2070*/  ISETP.GT.U32.AND P5, PT, R20, RZ, PT ;  /* 0x000000ff1400720c */ /* 0x010fe40003fa4070 */
[----:B------:R-:W-:-:S02]  /*2080*/  ISETP.GT.AND.EX P3, PT, R19, RZ, PT, P3 ;  /* 0x000000ff1300720c */ /* 0x000fc40003f64330 */
[----:B-----5:R-:W-:Y:S02]  /*2090*/  ISETP.GT.U32.AND P0, PT, R22, RZ, PT ;  /* 0x000000ff1600720c */ /* 0x020fe40003f04070 */
[----:B------:R-:W-:Y:S02]  /*20a0*/  ISETP.GT.AND.EX P5, PT, R21, RZ, PT, P5 ;  /* 0x000000ff1500720c */ /* 0x000fe40003fa4350 */
[----:B------:R-:W-:Y:S02]  /*20b0*/  SEL R11, RZ, 0x1, !P2 ;  /* 0x00000001ff0b7807 */ /* 0x000fe40005000000 */
[----:B------:R-:W-:Y:S02]  /*20c0*/  SEL R9, RZ, 0x1, !P3 ;  /* 0x00000001ff097807 */ /* 0x000fe40005800000 */
[----:B------:R-:W-:Y:S02]  /*20d0*/  ISETP.GT.U32.AND P3, PT, R12, RZ, PT ;  /* 0x000000ff0c00720c */ /* 0x000fe40003f64070 */
[----:B------:R-:W-:-:S02]  /*20e0*/  ISETP.GT.U32.AND P2, PT, R14, RZ, PT ;  /* 0x000000ff0e00720c */ /* 0x000fc40003f44070 */
[----:B------:R-:W-:Y:S02]  /*20f0*/  ISETP.GT.AND.EX P0, PT, R23, RZ, PT, P0 ;  /* 0x000000ff1700720c */ /* 0x000fe40003f04300 */
[----:B------:R-:W-:Y:S02]  /*2100*/  SEL R0, RZ, 0x1, !P5 ;  /* 0x00000001ff007807 */ /* 0x000fe40006800000 */
[----:B------:R-:W-:Y:S02]  /*2110*/  IADD3 R38, P5, P6, R9, R38, R11 ;  /* 0x0000002609267210 */ /* 0x000fe40007ebe00b */
[----:B------:R-:W-:Y:S02]  /*2120*/  ISETP.GT.AND.EX P3, PT, R13, RZ, PT, P3 ;  /* 0x000000ff0d00720c */ /* 0x000fe40003f64330 */
[----:B------:R-:W-:Y:S02]  /*2130*/  ISETP.GT.AND.EX P2, PT, R15, RZ, PT, P2 ;  /* 0x000000ff0f00720c */ /* 0x000fe40003f44320 */
[----:B------:R-:W-:-:S02]  /*2140*/  SEL R11, RZ, 0x1, !P0 ;  /* 0x00000001ff0b7807 */ /* 0x000fc40004000000 */
[----:B------:R-:W-:Y:S02]  /*2150*/  ISETP.GT.U32.AND P0, PT, R6, RZ, PT ;  /* 0x000000ff0600720c */ /* 0x000fe40003f04070 */
[----:B------:R-:W-:Y:S02]  /*2160*/  SEL R6, RZ, 0x1, !P3 ;  /* 0x00000001ff067807 */ /* 0x000fe40005800000 */
[----:B------:R-:W-:Y:S02]  /*2170*/  SEL R9, RZ, 0x1, !P2 ;  /* 0x00000001ff097807 */ /* 0x000fe40005000000 */
[----:B------:R-:W-:Y:S01]  /*2180*/  IADD3 R38, P2, P3, R11, R38, R0 ;  /* 0x000000260b267210 */ /* 0x000fe20007b5e000 */
[----:B------:R-:W-:Y:S01]  /*2190*/  IMAD.MOV.U32 R0, RZ, RZ, R3 ;  /* 0x000000ffff007224 */ /* 0x000fe200078e0003 */
[----:B------:R-:W-:Y:S02]  /*21a0*/  IADD3.X R36, PT, PT, RZ, R36, RZ, P5, P6 ;  /* 0x00000024ff247210 */ /* 0x000fe40002fec4ff */
[----:B------:R-:W-:Y:S01]  /*21b0*/  IADD3 R38, P6, P5, R9, R38, R6 ;  /* 0x0000002609267210 */ /* 0x000fe20007dde006 */
[----:B------:R-:W-:Y:S01]  /*21c0*/  IMAD.X R6, R0, 0x1, ~R37, P4 ;  /* 0x0000000100067824 */ /* 0x000fe200020e0e25 */
[----:B------:R-:W-:-:S02]  /*21d0*/  ISETP.GT.AND.EX P0, PT, R7, RZ, PT, P0 ;  /* 0x000000ff0700720c */ /* 0x000fc40003f04300 */
[----:B------:R-:W-:Y:S02]  /*21e0*/  IADD3.X R36, PT, PT, RZ, R36, RZ, P2, P3 ;  /* 0x00000024ff247210 */ /* 0x000fe400017e64ff */
[----:B------:R-:W-:Y:S02]  /*21f0*/  ISETP.GE.U32.AND.EX P1, PT, R6, RZ, PT, P1 ;  /* 0x000000ff0600720c */ /* 0x000fe40003f26110 */
[----:B------:R-:W-:Y:S02]  /*2200*/  SEL R7, RZ, 0x1, !P0 ;  /* 0x00000001ff077807 */ /* 0x000fe40004000000 */
        /* <DEDUP_REMOVED lines=9> */
.L_x_167:
        /* <DEDUP_REMOVED lines=25> */
.L_x_173:
        /* <DEDUP_REMOVED lines=86> */
.L_x_172:
[----:B------:R-:W-:Y:S05]  /*2990*/  BSYNC.RECONVERGENT B2 ;  /* 0x0000000000027941 */ /* 0x000fea0003800200 */
.L_x_171:
        /* <DEDUP_REMOVED lines=52> */
.L_x_175:
[----:B------:R-:W-:Y:S05]  /*2ce0*/  BSYNC.RECONVERGENT B2 ;  /* 0x0000000000027941 */ /* 0x000fea0003800200 */
.L_x_174:
        /* <DEDUP_REMOVED lines=32> */
.L_x_177:
[----:B------:R-:W-:Y:S05]  /*2ef0*/  BSYNC.RECONVERGENT B2 ;  /* 0x0000000000027941 */ /* 0x000fea0003800200 */
.L_x_176:
[----:B------:R-:W-:Y:S05]  /*2f00*/  @!P4 BRA `(.L_x_170) ;  /* 0x000000000044c947 */ /* 0x000fea0003800000 */
[----:B------:R-:W0:Y:S01]  /*2f10*/  LDCU.64 UR4, c[0x0][0x380] ;  /* 0x00007000ff0477ac */ /* 0x000e220008000a00 */
[----:B------:R-:W-:Y:S01]  /*2f20*/  IADD3 R3, P0, PT, R42, R35, RZ ;  /* 0x000000232a037210 */ /* 0x000fe20007f1e0ff */
[----:B------:R-:W-:-:S04]  /*2f30*/  IMAD.MOV R0, RZ, RZ, -R0 ;  /* 0x000000ffff007224 */ /* 0x000fc800078e0a00 */
[----:B------:R-:W-:Y:S01]  /*2f40*/  IMAD.X R4, RZ, RZ, R37, P0 ;  /* 0x000000ffff047224 */ /* 0x000fe200000e0625 */
[----:B0-----:R-:W-:-:S04]  /*2f50*/  LEA R2, P1, R3, UR4, 0x3 ;  /* 0x0000000403027c11 */ /* 0x001fc8000f8218ff */
[----:B------:R-:W-:-:S09]  /*2f60*/  LEA.HI.X R3, R3, UR5, R4, 0x3, P1 ;  /* 0x0000000503037c11 */ /* 0x000fd200088f1c04 */
.L_x_178:
        /* <DEDUP_REMOVED lines=11> */
.L_x_170:
[----:B------:R-:W-:Y:S05]  /*3020*/  BSYNC.RECONVERGENT B1 ;  /* 0x0000000000017941 */ /* 0x000fea0003800200 */
.L_x_168:
        /* <DEDUP_REMOVED lines=75> */
.L_x_166:
[----:B------:R-:W-:Y:S05]  /*34e0*/  BSYNC.RECONVERGENT B0 ;  /* 0x0000000000007941 */ /* 0x000fea0003800200 */
.L_x_151:
[----:B------:R-:W-:Y:S05]  /*34f0*/  @P5 EXIT ;  /* 0x000000000000594d */ /* 0x000fea0003800000 */
[----:B------:R-:W0:Y:S01]  /*3500*/  LDCU.64 UR4, c[0x0][0x3a8] ;  /* 0x00007500ff0477ac */ /* 0x000e220008000a00 */
[----:B------:R-:W3:Y:S01]  /*3510*/  LDC.64 R6, c[0x0][0x390] ;  /* 0x0000e400ff067b82 */ /* 0x000ee20000000a00 */
[----:B0-----:R-:W-:-:S04]  /*3520*/  IADD3 R4, P0, PT, R4, UR4, RZ ;  /* 0x0000000404047c10 */ /* 0x001fc8000ff1e0ff */
[----:B-1----:R-:W-:-:S05]  /*3530*/  IADD3.X R5, PT, PT, R3, UR5, RZ, P0, !PT ;  /* 0x0000000503057c10 */ /* 0x002fca00087fe4ff */
[----:B---3--:R-:W-:Y:S01]  /*3540*/  STG.E.64 desc[UR6][R6.64], R4 ;  /* 0x0000000406007986 */ /* 0x008fe2000c101b06 */
[----:B------:R-:W-:Y:S05]  /*3550*/  EXIT ;  /* 0x000000000000794d */ /* 0x000fea0003800000 */
.L_x_179:
        /* <DEDUP_REMOVED lines=10> */
.L_x_790:


//--------------------- .text._ZN3cub18CUB_300001_SM_10006detail6reduce18DeviceReduceKernelINS2_10policy_hubIljN4cuda3std3__44plusIlEEE10Policy1000EN6thrust24THRUST_300001_SM_1000_NS18transform_iteratorI6is_posNSD_10device_ptrIlEEllEEjS9_lNS7_10__identityEEEvT0_PT3_T1_NS0_13GridEvenShareISN_EET2_T4_ --------------------------
	.section	.text._ZN3cub18CUB_300001_SM_10006detail6reduce18DeviceReduceKernelINS2_10policy_hubIljN4cuda3std3__44plusIlEEE10Policy1000EN6thrust24THRUST_300001_SM_1000_NS18transform_iteratorI6is_posNSD_10device_ptrIlEEllEEjS9_lNS7_10__identityEEEvT0_PT3_T1_NS0_13GridEvenShareISN_EET2_T4_,"ax",@progbits
	.align	128
        .global         _ZN3cub18CUB_300001_SM_10006detail6reduce18DeviceReduceKernelINS2_10policy_hubIljN4cuda3std3__44plusIlEEE10Policy1000EN6thrust24THRUST_300001_SM_1000_NS18transform_iteratorI6is_posNSD_10device_ptrIlEEllEEjS9_lNS7_10__identityEEEvT0_PT3_T1_NS0_13GridEvenShareISN_EET2_T4_
        .type           _ZN3cub18CUB_300001_SM_10006detail6reduce18DeviceReduceKernelINS2_10policy_hubIljN4cuda3std3__44plusIlEEE10Policy1000EN6thrust24THRUST_300001_SM_1000_NS18transform_iteratorI6is_posNSD_10device_ptrIlEEllEEjS9_lNS7_10__identityEEEvT0_PT3_T1_NS0_13GridEvenShareISN_EET2_T4_,@function
        .size           _ZN3cub18CUB_300001_SM_10006detail6reduce18DeviceReduceKernelINS2_10policy_hubIljN4cuda3std3__44plusIlEEE10Policy1000EN6thrust24THRUST_300001_SM_1000_NS18transform_iteratorI6is_posNSD_10device_ptrIlEEllEEjS9_lNS7_10__identityEEEvT0_PT3_T1_NS0_13GridEvenShareISN_EET2_T4_,(.L_x_791 - _ZN3cub18CUB_300001_SM_10006detail6reduce18DeviceReduceKernelINS2_10policy_hubIljN4cuda3std3__44plusIlEEE10Policy1000EN6thrust24THRUST_300001_SM_1000_NS18transform_iteratorI6is_posNSD_10device_ptrIlEEllEEjS9_lNS7_10__identityEEEvT0_PT3_T1_NS0_13GridEvenShareISN_EET2_T4_)
        .other          _ZN3cub18CUB_300001_SM_10006detail6reduce18DeviceReduceKernelINS2_10policy_hubIljN4cuda3std3__44plusIlEEE10Policy1000EN6thrust24THRUST_300001_SM_1000_NS18transform_iteratorI6is_posNSD_10device_ptrIlEEllEEjS9_lNS7_10__identityEEEvT0_PT3_T1_NS0_13GridEvenShareISN_EET2_T4_,@"STO_CUDA_ENTRY STV_DEFAULT"
_ZN3cub18CUB_300001_SM_10006detail6reduce18DeviceReduceKernelINS2_10policy_hubIljN4cuda3std3__44plusIlEEE10Policy1000EN6thrust24THRUST_300001_SM_1000_NS18transform_iteratorI6is_posNSD_10device_ptrIlEEllEEjS9_lNS7_10__identityEEEvT0_PT3_T1_NS0_13GridEvenShareISN_EET2_T4_:
.text._ZN3cub18CUB_300001_SM_10006detail6reduce18DeviceReduceKernelINS2_10policy_hubIljN4cuda3std3__44plusIlEEE10Policy1000EN6thrust24THRUST_300001_SM_1000_NS18transform_iteratorI6is_posNSD_10device_ptrIlEEllEEjS9_lNS7_10__identityEEEvT0_PT3_T1_NS0_13GridEvenShareISN_EET2_T4_:
        /* <DEDUP_REMOVED lines=21> */
[----:B--2---:R-:W-:-:S04]  /*0150*/  ISETP.GT.U32.AND P0, PT, R2, RZ, PT ;  /* 0x000000ff0200720c */ /* 0x004fc80003f04070 */
[----:B------:R-:W-:-:S04]  /*0160*/  ISETP.GT.AND.EX P0, PT, R3, RZ, PT, P0 ;  /* 0x000000ff0300720c */ /* 0x000fc80003f04300 */
[----:B------:R-:W-:-:S09]  /*0170*/  SEL R25, RZ, 0x1, !P0 ;  /* 0x00000001ff197807 */ /* 0x000fd20004000000 */
.L_x_183:
[----:B------:R-:W-:Y:S05]  /*0180*/  BSYNC.RECONVERGENT B1 ;  /* 0x0000000000017941 */ /* 0x000fea0003800200 */
.L_x_182:
        /* <DEDUP_REMOVED lines=17> */
.L_x_189:
        /* <DEDUP_REMOVED lines=16> */
[----:B--2---:R-:W-:-:S04]  /*03a0*/  ISETP.GT.U32.AND P0, PT, R12, RZ, PT ;  /* 0x000000ff0c00720c */ /* 0x004fc80003f04070 */
[----:B------:R-:W-:Y:S01]  /*03b0*/  ISETP.GT.AND.EX P0, PT, R13, RZ, PT, P0 ;  /* 0x000000ff0d00720c */ /* 0x000fe20003f04300 */
[----:B------:R-:W-:Y:S01]  /*03c0*/  VIADD R13, R23, 0xa00 ;  /* 0x00000a00170d7836 */ /* 0x000fe20000000000 */
[----:B---3--:R-:W-:-:S03]  /*03d0*/  ISETP.GT.U32.AND P2, PT, R10, RZ, PT ;  /* 0x000000ff0a00720c */ /* 0x008fc60003f44070 */
[--C-:B------:R-:W-:Y:S01]  /*03e0*/  IMAD.WIDE.U32 R12, R13, 0x8, R6.reuse ;  /* 0x000000080d0c7825 */ /* 0x100fe200078e0006 */
[----:B----4-:R-:W-:Y:S02]  /*03f0*/  ISETP.GT.U32.AND P1, PT, R8, RZ, PT ;  /* 0x000000ff0800720c */ /* 0x010fe40003f24070 */
[----:B------:R-:W-:Y:S01]  /*0400*/  ISETP.GT.AND.EX P2, PT, R11, RZ, PT, P2 ;  /* 0x000000ff0b00720c */ /* 0x000fe20003f44320 */
[--C-:B------:R-:W-:Y:S01]  /*0410*/  IMAD.WIDE.U32 R10, R17, 0x8, R6.reuse ;  /* 0x00000008110a7825 */ /* 0x100fe200078e0006 */
[----:B------:R-:W-:Y:S01]  /*0420*/  ISETP.GT.AND.EX P1, PT, R9, RZ, PT, P1 ;  /* 0x000000ff0900720c */ /* 0x000fe20003f24310 */
        /* <DEDUP_REMOVED lines=10> */
[----:B-----5:R-:W-:Y:S02]  /*04d0*/  ISETP.GT.U32.AND P3, PT, R18, RZ, PT ;  /* 0x000000ff1200720c */ /* 0x020fe40003f64070 */
[----:B------:R-:W-:Y:S02]  /*04e0*/  ISETP.GT.U32.AND P6, PT, R14, RZ, PT ;  /* 0x000000ff0e00720c */ /* 0x000fe40003fc4070 */
[----:B------:R-:W-:Y:S01]  /*04f0*/  ISETP.GT.AND.EX P3, PT, R19, RZ, PT, P3 ;  /* 0x000000ff1300720c */ /* 0x000fe20003f64330 */
[----:B------:R-:W-:Y:S01]  /*0500*/  VIADD R19, R23, 0x1400 ;  /* 0x0000140017137836 */ /* 0x000fe20000000000 */
[----:B------:R-:W-:Y:S02]  /*0510*/  SEL R18, RZ, 0x1, !P0 ;  /* 0x00000001ff127807 */ /* 0x000fe40004000000 */
[----:B------:R-:W-:-:S04]  /*0520*/  SEL R14, RZ, 0x1, !P2 ;  /* 0x00000001ff0e7807 */ /* 0x000fc80005000000 */
[----:B------:R-:W-:Y:S01]  /*0530*/  IADD3 R25, P0, P5, R14, R25, R18 ;  /* 0x000000190e197210 */ /* 0x000fe20007d1e012 */
[----:B------:R-:W-:Y:S01]  /*0540*/  IMAD.WIDE.U32 R18, R19, 0x8, R6 ;  /* 0x0000000813127825 */ /* 0x000fe200078e0006 */
[----:B------:R-:W-:Y:S02]  /*0550*/  ISETP.GT.AND.EX P6, PT, R15, RZ, PT, P6 ;  /* 0x000000ff0f00720c */ /* 0x000fe40003fc4360 */
[----:B------:R-:W-:Y:S01]  /*0560*/  IADD3.X R24, PT, PT, RZ, R24, RZ, P0, P5 ;  /* 0x00000018ff187210 */ /* 0x000fe200007ea4ff */
[C---:B------:R-:W-:Y:S02]  /*0570*/  VIADD R15, R23.reuse, 0x1800 ;  /* 0x00001800170f7836 */ /* 0x040fe40000000000 */
[----:B------:R-:W-:Y:S01]  /*0580*/  VIADD R27, R23, 0x1a00 ;  /* 0x00001a00171b7836 */ /* 0x000fe20000000000 */
[----:B------:R-:W-:Y:S02]  /*0590*/  SEL R14, RZ, 0x1, !P1 ;  /* 0x00000001ff0e7807 */ /* 0x000fe40004800000 */
[----:B--2---:R-:W-:-:S02]  /*05a0*/  ISETP.GT.U32.AND P2, PT, R12, RZ, PT ;  /* 0x000000ff0c00720c */ /* 0x004fc40003f44070 */
[----:B---3--:R-:W-:Y:S02]  /*05b0*/  ISETP.GT.U32.AND P4, PT, R10, RZ, PT ;  /* 0x000000ff0a00720c */ /* 0x008fe40003f84070 */
[----:B------:R-:W-:Y:S01]  /*05c0*/  ISETP.GT.AND.EX P2, PT, R13, RZ, PT, P2 ;  /* 0x000000ff0d00720c */ /* 0x000fe20003f44320 */
[----:B------:R-:W-:Y:S01]  /*05d0*/  VIADD R13, R23, 0x1600 ;  /* 0x00001600170d7836 */ /* 0x000fe20000000000 */
[----:B------:R-:W-:Y:S02]  /*05e0*/  ISETP.GT.AND.EX P4, PT, R11, RZ, PT, P4 ;  /* 0x000000ff0b00720c */ /* 0x000fe40003f84340 */
[----:B------:R0:W2:Y:S01]  /*05f0*/  LDG.E.64 R10, desc[UR6][R18.64] ;  /* 0x00000006120a7981 */ /* 0x0000a2000c1e1b00 */
[----:B------:R-:W-:Y:S01]  /*0600*/  IMAD.WIDE.U32 R12, R13, 0x8, R6 ;  /* 0x000000080d0c7825 */ /* 0x000fe200078e0006 */
[----:B----4-:R-:W-:-:S04]  /*0610*/  ISETP.GT.U32.AND P0, PT, R8, RZ, PT ;  /* 0x000000ff0800720c */ /* 0x010fc80003f04070 */
[----:B------:R-:W-:Y:S01]  /*0620*/  ISETP.GT.AND.EX P0, PT, R9, RZ, PT, P0 ;  /* 0x000000ff0900720c */ /* 0x000fe20003f04300 */
[----:B------:R-:W3:Y:S01]  /*0630*/  LDG.E.64 R12, desc[UR6][R12.64] ;  /* 0x000000060c0c7981 */ /* 0x000ee2000c1e1b00 */
[----:B------:R-:W-:Y:S01]  /*0640*/  ISETP.GT.U32.AND P5, PT, R16, RZ, PT ;  /* 0x000000ff1000720c */ /* 0x000fe20003fa4070 */
[--C-:B------:R-:W-:Y:S01]  /*0650*/  IMAD.WIDE.U32 R8, R15, 0x8, R6.reuse ;  /* 0x000000080f087825 */ /* 0x100fe200078e0006 */
[----:B------:R-:W-:Y:S02]  /*0660*/  SEL R16, RZ, 0x1, !P3 ;  /* 0x00000001ff107807 */ /* 0x000fe40005800000 */
[----:B------:R-:W-:Y:S01]  /*0670*/  ISETP.GT.AND.EX P5, PT, R17, RZ, PT, P5 ;  /* 0x000000ff1100720c */ /* 0x000fe20003fa4350 */
[----:B0-----:R-:W-:Y:S01]  /*0680*/  IMAD.WIDE.U32 R18, R27, 0x8, R6 ;  /* 0x000000081b127825 */ /* 0x001fe200078e0006 */
[----:B------:R-:W-:Y:S01]  /*0690*/  ISETP.GT.U32.AND P1, PT, R20, RZ, PT ;  /* 0x000000ff1400720c */ /* 0x000fe20003f24070 */
[----:B------:R-:W4:Y:S02]  /*06a0*/  LDG.E.64 R8, desc[UR6][R8.64] ;  /* 0x0000000608087981 */ /* 0x000f24000c1e1b00 */
[----:B------:R-:W-:-:S02]  /*06b0*/  VIADD R17, R23, 0x1c00 ;  /* 0x00001c0017117836 */ /* 0x000fc40000000000 */
[----:B------:R-:W-:Y:S01]  /*06c0*/  VIADD R15, R23, 0x1e00 ;  /* 0x00001e00170f7836 */ /* 0x000fe20000000000 */
[----:B------:R-:W-:Y:S01]  /*06d0*/  SEL R20, RZ, 0x1, !P6 ;  /* 0x00000001ff147807 */ /* 0x000fe20007000000 */
[----:B------:R-:W5:Y:S01]  /*06e0*/  LDG.E.64 R18, desc[UR6][R18.64] ;  /* 0x0000000612127981 */ /* 0x000f62000c1e1b00 */
[----:B------:R-:W-:Y:S01]  /*06f0*/  IADD3 R25, P3, P6, R16, R25, R14 ;  /* 0x0000001910197210 */ /* 0x000fe20007e7e00e */
[----:B------:R-:W-:-:S04]  /*0700*/  IMAD.WIDE.U32 R16, R17, 0x8, R6 ;  /* 0x0000000811107825 */ /* 0x000fc800078e0006 */
[----:B------:R-:W-:Y:S02]  /*0710*/  IMAD.WIDE.U32 R14, R15, 0x8, R6 ;  /* 0x000000080f0e7825 */ /* 0x000fe400078e0006 */
[----:B------:R-:W5:Y:S04]  /*0720*/  LDG.E.64 R16, desc[UR6][R16.64] ;  /* 0x0000000610107981 */ /* 0x000f68000c1e1b00 */
[----:B------:R-:W5:Y:S01]  /*0730*/  LDG.E.64 R14, desc[UR6][R14.64] ;  /* 0x000000060e0e7981 */ /* 0x000f62000c1e1b00 */
[----:B------:R-:W-:Y:S02]  /*0740*/  ISETP.GT.AND.EX P1, PT, R21, RZ, PT, P1 ;  /* 0x000000ff1500720c */ /* 0x000fe40003f24310 */
[----:B------:R-:W-:Y:S02]  /*0750*/  SEL R21, RZ, 0x1, !P2 ;  /* 0x00000001ff157807 */ /* 0x000fe40005000000 */
[----:B------:R-:W-:Y:S01]  /*0760*/  IADD3.X R24, PT, PT, RZ, R24, RZ, P3, P6 ;  /* 0x00000018ff187210 */ /* 0x000fe20001fec4ff */
[----:B------:R-:W-:-:S02]  /*0770*/  VIADD R2, R2, 0x10 ;  /* 0x0000001002027836 */ /* 0x000fc40000000000 */
[----:B------:R-:W-:Y:S02]  /*0780*/  VIADD R22, R22, 0x2000 ;  /* 0x0000200016167836 */ /* 0x000fe40000000000 */
[----:B------:R-:W-:Y:S01]  /*0790*/  VIADD R23, R23, 0x2000 ;  /* 0x0000200017177836 */ /* 0x000fe20000000000 */
[----:B--2---:R-:W-:Y:S02]  /*07a0*/  ISETP.GT.U32.AND P2, PT, R10, RZ, PT ;  /* 0x000000ff0a00720c */ /* 0x004fe40003f44070 */
[----:B------:R-:W-:Y:S02]  /*07b0*/  SEL R10, RZ, 0x1, !P5 ;  /* 0x00000001ff0a7807 */ /* 0x000fe40006800000 */
[----:B------:R-:W-:Y:S02]  /*07c0*/  ISETP.GT.AND.EX P2, PT, R11, RZ, PT, P2 ;  /* 0x000000ff0b00720c */ /* 0x000fe40003f44320 */
[----:B------:R-:W-:Y:S02]  /*07d0*/  SEL R11, RZ, 0x1, !P4 ;  /* 0x00000001ff0b7807 */ /* 0x000fe40006000000 */
[----:B------:R-:W-:-:S02]  /*07e0*/  IADD3 R20, P4, P5, R21, R25, R20 ;  /* 0x0000001915147210 */ /* 0x000fc40007d9e014 */
[----:B---3--:R-:W-:Y:S02]  /*07f0*/  ISETP.GT.U32.AND P3, PT, R12, RZ, PT ;  /* 0x000000ff0c00720c */ /* 0x008fe40003f64070 */
[----:B------:R-:W-:Y:S02]  /*0800*/  SEL R21, RZ, 0x1, !P0 ;  /* 0x00000001ff157807 */ /* 0x000fe40004000000 */
[----:B------:R-:W-:Y:S02]  /*0810*/  IADD3 R10, P6, P0, R10, R20, R11 ;  /* 0x000000140a0a7210 */ /* 0x000fe400078de00b */
[----:B------:R-:W-:Y:S02]  /*0820*/  SEL R12, RZ, 0x1, !P1 ;  /* 0x00000001ff0c7807 */ /* 0x000fe40004800000 */
[----:B------:R-:W-:Y:S02]  /*0830*/  ISETP.GT.AND.EX P3, PT, R13, RZ, PT, P3 ;  /* 0x000000ff0d00720c */ /* 0x000fe40003f64330 */
[----:B------:R-:W-:-:S02]  /*0840*/  IADD3.X R24, PT, PT, RZ, R24, RZ, P4, P5 ;  /* 0x00000018ff187210 */ /* 0x000fc400027ea4ff */
[----:B----4-:R-:W-:Y:S02]  /*0850*/  ISETP.GT.U32.AND P1, PT, R8, RZ, PT ;  /* 0x000000ff0800720c */ /* 0x010fe40003f24070 */
[----:B------:R-:W-:Y:S02]  /*0860*/  IADD3 R12, P5, P4, R12, R10, R21 ;  /* 0x0000000a0c0c7210 */ /* 0x000fe40007cbe015 */
[----:B------:R-:W-:Y:S02]  /*0870*/  SEL R11, RZ, 0x1, !P2 ;  /* 0x00000001ff0b7807 */ /* 0x000fe40005000000 */
[----:B------:R-:W-:Y:S02]  /*0880*/  SEL R10, RZ, 0x1, !P3 ;  /* 0x00000001ff0a7807 */ /* 0x000fe40005800000 */
[----:B------:R-:W-:Y:S02]  /*0890*/  IADD3.X R24, PT, PT, RZ, R24, RZ, P6, P0 ;  /* 0x00000018ff187210 */ /* 0x000fe400037e04ff */
[----:B-----5:R-:W-:-:S02]  /*08a0*/  ISETP.GT.U32.AND P2, PT, R18, RZ, PT ;  /* 0x000000ff1200720c */ /* 0x020fc40003f44070 */
[----:B------:R-:W-:Y:S02]  /*08b0*/  ISETP.GT.AND.EX P1, PT, R9, RZ, PT, P1 ;  /* 0x000000ff0900720c */ /* 0x000fe40003f24310 */
[----:B------:R-:W-:Y:S02]  /*08c0*/  IADD3 R10, P0, P6, R10, R12, R11 ;  /* 0x0000000c0a0a7210 */ /* 0x000fe40007e1e00b */
[----:B------:R-:W-:Y:S02]  /*08d0*/  IADD3.X R24, PT, PT, RZ, R24, RZ, P5, P4 ;  /* 0x00000018ff187210 */ /* 0x000fe40002fe84ff */
[----:B------:R-:W-:Y:S02]  /*08e0*/  ISETP.GT.AND.EX P2, PT, R19, RZ, PT, P2 ;  /* 0x000000ff1300720c */ /* 0x000fe40003f44320 */
[----:B------:R-:W-:Y:S02]  /*08f0*/  SEL R8, RZ, 0x1, !P1 ;  /* 0x00000001ff087807 */ /* 0x000fe40004800000 */
[----:B------:R-:W-:-:S02]  /*0900*/  ISETP.GT.U32.AND P3, PT, R16, RZ, PT ;  /* 0x000000ff1000720c */ /* 0x000fc40003f64070 */
[----:B------:R-:W-:Y:S02]  /*0910*/  ISETP.GT.U32.AND P1, PT, R14, RZ, PT ;  /* 0x000000ff0e00720c */ /* 0x000fe40003f24070 */
[----:B------:R-:W-:Y:S02]  /*0920*/  IADD3.X R24, PT, PT, RZ, R24, RZ, P0, P6 ;  /* 0x00000018ff187210 */ /* 0x000fe400007ec4ff */
[----:B------:R-:W-:Y:S02]  /*0930*/  ISETP.NE.AND P0, PT, R2, RZ, PT ;  /* 0x000000ff0200720c */ /* 0x000fe40003f05270 */
[----:B------:R-:W-:Y:S02]  /*0940*/  SEL R9, RZ, 0x1, !P2 ;  /* 0x00000001ff097807 */ /* 0x000fe40005000000 */
[----:B------:R-:W-:Y:S02]  /*0950*/  ISETP.GT.AND.EX P3, PT, R17, RZ, PT, P3 ;  /* 0x000000ff1100720c */ /* 0x000fe40003f64330 */
[----:B------:R-:W-:-:S02]  /*0960*/  ISETP.GT.AND.EX P1, PT, R15, RZ, PT, P1 ;  /* 0x000000ff0f00720c */ /* 0x000fc40003f24310 */
[----:B------:R-:W-:Y:S02]  /*0970*/  IADD3 R9, P2, P4, R9, R10, R8 ;  /* 0x0000000a09097210 */ /* 0x000fe40007c5e008 */
[----:B------:R-:W-:Y:S02]  /*0980*/  SEL R8, RZ, 0x1, !P3 ;  /* 0x00000001ff087807 */ /* 0x000fe40005800000 */
[----:B------:R-:W-:Y:S02]  /*0990*/  SEL R25, RZ, 0x1, !P1 ;  /* 0x00000001ff197807 */ /* 0x000fe40004800000 */
[----:B------:R-:W-:Y:S02]  /*09a0*/  IADD3.X R24, PT, PT, RZ, R24, RZ, P2, P4 ;  /* 0x00000018ff187210 */ /* 0x000fe400017e84ff */
[----:B------:R-:W-:-:S04]  /*09b0*/  IADD3 R25, P1, P3, R25, R9, R8 ;  /* 0x0000000919197210 */ /* 0x000fc80007b3e008 */
[----:B------:R-:W-:Y:S01]  /*09c0*/  IADD3.X R24, PT, PT, RZ, R24, RZ, P1, P3 ;  /* 0x00000018ff187210 */ /* 0x000fe20000fe64ff */
[----:B------:R-:W-:Y:S08]  /*09d0*/  @P0 BRA `(.L_x_189) ;  /* 0xfffffff800300947 */ /* 0x000ff0000383ffff */
[----:B------:R-:W-:Y:S05]  /*09e0*/  BSYNC.RECONVERGENT B3 ;  /* 0x0000000000037941 */ /* 0x000fea0003800200 */
.L_x_188:
[----:B------:R-:W-:-:S07]  /*09f0*/  VIADD R23, R22, 0xfffff000 ;  /* 0xfffff00016177836 */ /* 0x000fce0000000000 */
.L_x_187:
[----:B------:R-:W-:Y:S05]  /*0a00*/  BSYNC.RECONVERGENT B2 ;  /* 0x0000000000027941 */ /* 0x000fea0003800200 */
.L_x_186:
        /* <DEDUP_REMOVED lines=33> */
[----:B--2---:R-:W-:Y:S02]  /*0c20*/  ISETP.GT.U32.AND P0, PT, R8, RZ, PT ;  /* 0x000000ff0800720c */ /* 0x004fe40003f04070 */
[----:B---3--:R-:W-:-:S02]  /*0c30*/  ISETP.GT.U32.AND P1, PT, R10, RZ, PT ;  /* 0x000000ff0a00720c */ /* 0x008fc40003f24070 */
[----:B------:R-:W-:Y:S02]  /*0c40*/  ISETP.GT.AND.EX P0, PT, R9, RZ, PT, P0 ;  /* 0x000000ff0900720c */ /* 0x000fe40003f04300 */
[----:B------:R-:W-:Y:S02]  /*0c50*/  ISETP.GT.AND.EX P1, PT, R11, RZ, PT, P1 ;  /* 0x000000ff0b00720c */ /* 0x000fe40003f24310 */
[----:B----4-:R-:W-:Y:S02]  /*0c60*/  ISETP.GT.U32.AND P3, PT, R12, RZ, PT ;  /* 0x000000ff0c00720c */ /* 0x010fe40003f64070 */
[----:B-----5:R-:W-:Y:S02]  /*0c70*/  ISETP.GT.U32.AND P2, PT, R14, RZ, PT ;  /* 0x000000ff0e00720c */ /* 0x020fe40003f44070 */
[----:B------:R-:W-:Y:S02]  /*0c80*/  SEL R8, RZ, 0x1, !P0 ;  /* 0x00000001ff087807 */ /* 0x000fe40004000000 */
[----:B------:R-:W-:-:S02]  /*0c90*/  SEL R4, RZ, 0x1, !P1 ;  /* 0x00000001ff047807 */ /* 0x000fc40004800000 */
[----:B------:R-:W-:Y:S02]  /*0ca0*/  ISETP.GT.U32.AND P0, PT, R16, RZ, PT ;  /* 0x000000ff1000720c */ /* 0x000fe40003f04070 */
[----:B------:R-:W-:Y:S02]  /*0cb0*/  ISETP.GT.AND.EX P3, PT, R13, RZ, PT, P3 ;  /* 0x000000ff0d00720c */ /* 0x000fe40003f64330 */
[----:B------:R-:W-:Y:S02]  /*0cc0*/  ISETP.GT.U32.AND P1, PT, R18, RZ, PT ;  /* 0x000000ff1200720c */ /* 0x000fe40003f24070 */
[----:B------:R-:W-:Y:S02]  /*0cd0*/  ISETP.GT.AND.EX P2, PT, R15, RZ, PT, P2 ;  /* 0x000000ff0f00720c */ /* 0x000fe40003f44320 */
[----:B------:R-:W-:Y:S02]  /*0ce0*/  IADD3 R25, P6, P5, R4, R25, R8 ;  /* 0x0000001904197210 */ /* 0x000fe40007dde008 */
[----:B------:R-:W-:-:S02]  /*0cf0*/  ISETP.GT.AND.EX P0, PT, R17, RZ, PT, P0 ;  /* 0x000000ff1100720c */ /* 0x000fc40003f04300 */
[----:B------:R-:W-:Y:S02]  /*0d00*/  ISETP.GT.AND.EX P1, PT, R19, RZ, PT, P1 ;  /* 0x000000ff1300720c */ /* 0x000fe40003f24310 */
[----:B------:R-:W-:Y:S02]  /*0d10*/  SEL R11, RZ, 0x1, !P3 ;  /* 0x00000001ff0b7807 */ /* 0x000fe40005800000 */
[----:B------:R-:W-:Y:S02]  /*0d20*/  SEL R4, RZ, 0x1, !P2 ;  /* 0x00000001ff047807 */ /* 0x000fe40005000000 */
[----:B------:R-:W-:Y:S02]  /*0d30*/  ISETP.GT.U32.AND P3, PT, R20, RZ, PT ;  /* 0x000000ff1400720c */ /* 0x000fe40003f64070 */
[----:B------:R-:W-:Y:S02]  /*0d40*/  ISETP.GT.U32.AND P2, PT, R6, RZ, PT ;  /* 0x000000ff0600720c */ /* 0x000fe40003f44070 */
[----:B------:R-:W-:-:S02]  /*0d50*/  SEL R9, RZ, 0x1, !P0 ;  /* 0x00000001ff097807 */ /* 0x000fc40004000000 */
[----:B------:R-:W-:Y:S02]  /*0d60*/  SEL R6, RZ, 0x1, !P1 ;  /* 0x00000001ff067807 */ /* 0x000fe40004800000 */
[----:B------:R-:W-:Y:S02]  /*0d70*/  IADD3 R4, P0, P1, R4, R25, R11 ;  /* 0x0000001904047210 */ /* 0x000fe4000791e00b */
[----:B------:R-:W-:Y:S02]  /*0d80*/  ISETP.GT.AND.EX P3, PT, R21, RZ, PT, P3 ;  /* 0x000000ff1500720c */ /* 0x000fe40003f64330 */
[----:B------:R-:W-:Y:S02]  /*0d90*/  ISETP.GT.AND.EX P2, PT, R7, RZ, PT, P2 ;  /* 0x000000ff0700720c */ /* 0x000fe40003f44320 */
[----:B------:R-:W-:Y:S02]  /*0da0*/  IADD3.X R24, PT, PT, RZ, R24, RZ, P6, P5 ;  /* 0x00000018ff187210 */ /* 0x000fe400037ea4ff */
[----:B------:R-:W-:-:S02]  /*0db0*/  IADD3 R6, P5, P6, R6, R4, R9 ;  /* 0x0000000406067210 */ /* 0x000fc40007ebe009 */
[----:B------:R-:W-:Y:S02]  /*0dc0*/  SEL R4, RZ, 0x1, !P3 ;  /* 0x00000001ff047807 */ /* 0x000fe40005800000 */
[----:B------:R-:W-:Y:S02]  /*0dd0*/  SEL R25, RZ, 0x1, !P2 ;  /* 0x00000001ff197807 */ /* 0x000fe40005000000 */
[----:B------:R-:W-:Y:S02]  /*0de0*/  IADD3.X R24, PT, PT, RZ, R24, RZ, P0, P1 ;  /* 0x00000018ff187210 */ /* 0x000fe400007e24ff */
[----:B------:R-:W-:Y:S02]  /*0df0*/  IADD3 R25, P0, P1, R25, R6, R4 ;  /* 0x0000000619197210 */ /* 0x000fe4000791e004 */
[----:B------:R-:W-:-:S04]  /*0e00*/  IADD3.X R24, PT, PT, RZ, R24, RZ, P5, P6 ;  /* 0x00000018ff187210 */ /* 0x000fc80002fec4ff */
[----:B------:R-:W-:-:S07]  /*0e10*/  IADD3.X R24, PT, PT, RZ, R24, RZ, P0, P1 ;  /* 0x00000018ff187210 */ /* 0x000fce00007e24ff */
.L_x_191:
[----:B------:R-:W-:Y:S05]  /*0e20*/  BSYNC.RECONVERGENT B2 ;  /* 0x0000000000027941 */ /* 0x000fea0003800200 */
.L_x_190:
        /* <DEDUP_REMOVED lines=36> */
.L_x_193:
[----:B------:R-:W-:Y:S05]  /*1070*/  BSYNC.RECONVERGENT B2 ;  /* 0x0000000000027941 */ /* 0x000fea0003800200 */
.L_x_192:
[----:B------:R-:W-:Y:S05]  /*1080*/  @!P4 BRA `(.L_x_185) ;  /* 0x000000000038c947 */ /* 0x000fea0003800000 */
[----:B------:R-:W0:Y:S01]  /*1090*/  LDC.64 R6, c[0x0][0x380] ;  /* 0x0000e000ff067b82 */ /* 0x000e220000000a00 */
[----:B------:R-:W-:Y:S02]  /*10a0*/  IMAD R9, R0, 0xe00, R23 ;  /* 0x00000e0000097824 */ /* 0x000fe400078e0217 */
[----:B------:R-:W-:-:S07]  /*10b0*/  IMAD.MOV R4, RZ, RZ, -R3 ;  /* 0x000000ffff047224 */ /* 0x000fce00078e0a03 */
.L_x_194:
[----:B0-----:R-:W-:-:S06]  /*10c0*/  IMAD.WIDE.U32 R2, R9, 0x8, R6 ;  /* 0x0000000809027825 */ /* 0x001fcc00078e0006 */
        /* <DEDUP_REMOVED lines=10> */
.L_x_185:
[----:B------:R-:W-:Y:S05]  /*1170*/  BSYNC.RECONVERGENT B1 ;  /* 0x0000000000017941 */ /* 0x000fea0003800200 */
.L_x_184:
        /* <DEDUP_REMOVED lines=77> */
.L_x_195:
        /* <DEDUP_REMOVED lines=130> */
.L_x_181:
        /* <DEDUP_REMOVED lines=11> */
[----:B--2---:R-:W-:-:S02]  /*1f20*/  ISETP.GT.U32.AND P0, PT, R22, RZ, PT ;  /* 0x000000ff1600720c */ /* 0x004fc40003f04070 */
[----:B---3--:R-:W-:Y:S02]  /*1f30*/  ISETP.GT.U32.AND P1, PT, R16, RZ, PT ;  /* 0x000000ff1000720c */ /* 0x008fe40003f24070 */
[----:B------:R-:W-:Y:S02]  /*1f40*/  ISETP.GT.AND.EX P0, PT, R23, RZ, PT, P0 ;  /* 0x000000ff1700720c */ /* 0x000fe40003f04300 */
[----:B----4-:R-:W-:Y:S02]  /*1f50*/  ISETP.GT.U32.AND P2, PT, R18, RZ, PT ;  /* 0x000000ff1200720c */ /* 0x010fe40003f44070 */
[----:B------:R-:W-:Y:S02]  /*1f60*/  ISETP.GT.AND.EX P1, PT, R17, RZ, PT, P1 ;  /* 0x000000ff1100720c */ /* 0x000fe40003f24310 */
[----:B------:R-:W-:Y:S02]  /*1f70*/  ISETP.GT.AND.EX P2, PT, R19, RZ, PT, P2 ;  /* 0x000000ff1300720c */ /* 0x000fe40003f44320 */
[----:B------:R-:W-:-:S02]  /*1f80*/  SEL R4, RZ, 0x1, !P0 ;  /* 0x00000001ff047807 */ /* 0x000fc40004000000 */
[----:B-----5:R-:W-:Y:S02]  /*1f90*/  ISETP.GT.U32.AND P0, PT, R12, RZ, PT ;  /* 0x000000ff0c00720c */ /* 0x020fe40003f04070 */
[----:B------:R-:W-:Y:S02]  /*1fa0*/  SEL R3, RZ, 0x1, !P1 ;  /* 0x00000001ff037807 */ /* 0x000fe40004800000 */
[----:B------:R-:W-:Y:S02]  /*1fb0*/  SEL R26, RZ, 0x1, !P2 ;  /* 0x00000001ff1a7807 */ /* 0x000fe40005000000 */
[----:B------:R-:W-:Y:S02]  /*1fc0*/  ISETP.GT.U32.AND P1, PT, R8, RZ, PT ;  /* 0x000000ff0800720c */ /* 0x000fe40003f24070 */
[----:B------:R-:W-:Y:S02]  /*1fd0*/  ISETP.GT.AND.EX P0, PT, R13, RZ, PT, P0 ;  /* 0x000000ff0d00720c */ /* 0x000fe40003f04300 */
[----:B------:R-:W-:-:S02]  /*1fe0*/  ISETP.GT.U32.AND P2, PT, R14, RZ, PT ;  /* 0x000000ff0e00720c */ /* 0x000fc40003f44070 */
[----:B------:R-:W-:Y:S02]  /*1ff0*/  IADD3 R26, P5, P4, R26, R3, R4 ;  /* 0x000000031a1a7210 */ /* 0x000fe40007cbe004 */
[----:B------:R-:W-:Y:S02]  /*2000*/  ISETP.GT.AND.EX P1, PT, R9, RZ, PT, P1 ;  /* 0x000000ff0900720c */ /* 0x000fe40003f24310 */
[----:B------:R-:W-:Y:S02]  /*2010*/  ISETP.GT.U32.AND P3, PT, R10, RZ, PT ;  /* 0x000000ff0a00720c */ /* 0x000fe40003f64070 */
[----:B------:R-:W-:Y:S02]  /*2020*/  SEL R3, RZ, 0x1, !P0 ;  /* 0x00000001ff037807 */ /* 0x000fe40004000000 */
[----:B------:R-:W-:Y:S02]  /*2030*/  ISETP.GE.U32.AND P0, PT, R28, R2, PT ;  /* 0x000000021c00720c */ /* 0x000fe40003f06070 */
[----:B------:R-:W-:-:S02]  /*2040*/  ISETP.GT.AND.EX P2, PT, R15, RZ, PT, P2 ;  /* 0x000000ff0f00720c */ /* 0x000fc40003f44320 */
[----:B------:R-:W-:Y:S02]  /*2050*/  SEL R8, RZ, 0x1, !P1 ;  /* 0x00000001ff087807 */ /* 0x000fe40004800000 */
[----:B------:R-:W-:Y:S02]  /*2060*/  ISETP.GT.AND.EX P3, PT, R11, RZ, PT, P3 ;  /* 0x000000ff0b00720c */ /* 0x000fe40003f64330 */
[----:B------:R-:W-:Y:S02]  /*2070*/  SEL R9, RZ, 0x1, !P2 ;  /* 0x00000001ff097807 */ /* 0x000fe40005000000 */
[----:B------:R-:W-:Y:S02]  /*2080*/  IADD3 R26, P1, P2, R3, R26, R8 ;  /* 0x0000001a031a7210 */ /* 0x000fe40007a3e008 */
[----:B------:R-:W-:Y:S02]  /*2090*/  SEL R4, RZ, 0x1, !P3 ;  /* 0x00000001ff047807 */ /* 0x000fe40005800000 */
        /* <DEDUP_REMOVED lines=19> */
.L_x_199:
        /* <DEDUP_REMOVED lines=14> */
[----:B------:R-:W-:Y:S02]  /*22b0*/  ISETP.GT.AND.EX P1, PT, R11, RZ, PT, P1 ;  /* 0x000000ff0b00720c */ /* 0x000fe40003f24310 */
[----:B------:R-:W-:Y:S02]  /*22c0*/  SEL R6, RZ, 0x1, !P0 ;  /* 0x00000001ff067807 */ /* 0x000fe40004000000 */
[----:B------:R-:W-:Y:S02]  /*22d0*/  SEL R11, RZ, 0x1, !P1 ;  /* 0x00000001ff0b7807 */ /* 0x000fe40004800000 */
[----:B----4-:R-:W-:-:S02]  /*22e0*/  ISETP.GT.U32.AND P0, PT, R12, RZ, PT ;  /* 0x000000ff0c00720c */ /* 0x010fc40003f04070 */
[----:B-----5:R-:W-:Y:S02]  /*22f0*/  ISETP.GT.U32.AND P1, PT, R14, RZ, PT ;  /* 0x000000ff0e00720c */ /* 0x020fe40003f24070 */
[----:B------:R-:W-:Y:S02]  /*2300*/  ISETP.GT.AND.EX P0, PT, R13, RZ, PT, P0 ;  /* 0x000000ff0d00720c */ /* 0x000fe40003f04300 */
[----:B------:R-:W-:Y:S02]  /*2310*/  ISETP.GT.AND.EX P1, PT, R15, RZ, PT, P1 ;  /* 0x000000ff0f00720c */ /* 0x000fe40003f24310 */
[----:B------:R-:W-:Y:S02]  /*2320*/  ISETP.GT.U32.AND P4, PT, R16, RZ, PT ;  /* 0x000000ff1000720c */ /* 0x000fe40003f84070 */
[----:B------:R-:W-:Y:S02]  /*2330*/  ISETP.GT.U32.AND P5, PT, R18, RZ, PT ;  /* 0x000000ff1200720c */ /* 0x000fe40003fa4070 */
[----:B------:R-:W-:-:S02]  /*2340*/  IADD3 R26, P2, P3, R11, R26, R6 ;  /* 0x0000001a0b1a7210 */ /* 0x000fc40007b5e006 */
[----:B------:R-:W-:Y:S02]  /*2350*/  SEL R6, RZ, 0x1, !P0 ;  /* 0x00000001ff067807 */ /* 0x000fe40004000000 */
[----:B------:R-:W-:Y:S02]  /*2360*/  SEL R11, RZ, 0x1, !P1 ;  /* 0x00000001ff0b7807 */ /* 0x000fe40004800000 */
[----:B------:R-:W-:Y:S02]  /*2370*/  ISETP.GT.AND.EX P0, PT, R17, RZ, PT, P4 ;  /* 0x000000ff1100720c */ /* 0x000fe40003f04340 */
[----:B------:R-:W-:Y:S02]  /*2380*/  ISETP.GT.AND.EX P1, PT, R19, RZ, PT, P5 ;  /* 0x000000ff1300720c */ /* 0x000fe40003f24350 */
[----:B------:R-:W-:Y:S01]  /*2390*/  IADD3 R26, P4, P5, R11, R26, R6 ;  /* 0x0000001a0b1a7210 */ /* 0x000fe20007d9e006 */
[----:B0-----:R-:W-:Y:S01]  /*23a0*/  IMAD.MOV.U32 R6, RZ, RZ, R22 ;  /* 0x000000ffff067224 */ /* 0x001fe200078e0016 */
[----:B------:R-:W-:-:S02]  /*23b0*/  ISETP.GT.U32.AND P6, PT, R8, RZ, PT ;  /* 0x000000ff0800720c */ /* 0x000fc40003fc4070 */
[----:B------:R-:W-:Y:S02]  /*23c0*/  SEL R8, RZ, 0x1, !P0 ;  /* 0x00000001ff087807 */ /* 0x000fe40004000000 */
[----:B------:R-:W-:Y:S02]  /*23d0*/  SEL R11, RZ, 0x1, !P1 ;  /* 0x00000001ff0b7807 */ /* 0x000fe40004800000 */
[----:B------:R-:W-:Y:S02]  /*23e0*/  ISETP.GT.AND.EX P0, PT, R9, RZ, PT, P6 ;  /* 0x000000ff0900720c */ /* 0x000fe40003f04360 */
[----:B------:R-:W-:Y:S02]  /*23f0*/  IADD3 R26, P6, P1, R11, R26, R8 ;  /* 0x0000001a0b1a7210 */ /* 0x000fe400079de008 */
[----:B------:R-:W-:Y:S01]  /*2400*/  IADD3.X R8, PT, PT, RZ, R3, RZ, P2, P3 ;  /* 0x00000003ff087210 */ /* 0x000fe200017e64ff */
[----:B------:R-:W-:Y:S01]  /*2410*/  IMAD.IADD R3, R6, 0x1, -R23 ;  /* 0x0000000106037824 */ /* 0x000fe200078e0a17 */
[----:B------:R-:W-:-:S02]  /*2420*/  SEL R9, RZ, 0x1, !P0 ;  /* 0x00000001ff097807 */ /* 0x000fc40004000000 */
        /* <DEDUP_REMOVED lines=13> */
.L_x_198:
        /* <DEDUP_REMOVED lines=22> */
.L_x_204:
        /* <DEDUP_REMOVED lines=18> */
[----:B--2---:R-:W-:-:S04]  /*2780*/  ISETP.GT.U32.AND P3, PT, R12, RZ, PT ;  /* 0x000000ff0c00720c */ /* 0x004fc80003f64070 */
[----:B------:R-:W-:Y:S01]  /*2790*/  ISETP.GT.AND.EX P3, PT, R13, RZ, PT, P3 ;  /* 0x000000ff0d00720c */ /* 0x000fe20003f64330 */
[----:B------:R-:W-:-:S04]  /*27a0*/  VIADD R13, R25, 0xfffffc00 ;  /* 0xfffffc00190d7836 */ /* 0x000fc80000000000 */
[----:B------:R-:W-:Y:S01]  /*27b0*/  IMAD.WIDE.U32 R12, R13, 0x8, R8 ;  /* 0x000000080d0c7825 */ /* 0x000fe200078e0008 */
[----:B---3--:R-:W-:-:S05]  /*27c0*/  ISETP.GT.U32.AND P4, PT, R16, RZ, PT ;  /* 0x000000ff1000720c */ /* 0x008fca0003f84070 */
[----:B------:R-:W2:Y:S01]  /*27d0*/  LDG.E.64 R12, desc[UR6][R12.64] ;  /* 0x000000060c0c7981 */ /* 0x000ea2000c1e1b00 */
[----:B------:R-:W-:Y:S01]  /*27e0*/  ISETP.GT.AND.EX P4, PT, R17, RZ, PT, P4 ;  /* 0x000000ff1100720c */ /* 0x000fe20003f84340 */
[----:B------:R-:W-:Y:S01]  /*27f0*/  VIADD R17, R25, 0xfffffe00 ;  /* 0xfffffe0019117836 */ /* 0x000fe20000000000 */
[----:B----4-:R-:W-:-:S03]  /*2800*/  ISETP.GT.U32.AND P1, PT, R10, RZ, PT ;  /* 0x000000ff0a00720c */ /* 0x010fc60003f24070 */
[--C-:B------:R-:W-:Y:S01]  /*2810*/  IMAD.WIDE.U32 R16, R17, 0x8, R8.reuse ;  /* 0x0000000811107825 */ /* 0x100fe200078e0008 */
[----:B-----5:R-:W-:Y:S02]  /*2820*/  ISETP.GT.U32.AND P2, PT, R14, RZ, PT ;  /* 0x000000ff0e00720c */ /* 0x020fe40003f44070 */
[----:B------:R-:W-:Y:S01]  /*2830*/  ISETP.GT.AND.EX P1, PT, R11, RZ, PT, P1 ;  /* 0x000000ff0b00720c */ /* 0x000fe20003f24310 */
[----:B------:R-:W-:Y:S01]  /*2840*/  VIADD R11, R25, 0x200 ;  /* 0x00000200190b7836 */ /* 0x000fe20000000000 */
[----:B------:R-:W-:Y:S01]  /*2850*/  ISETP.GT.AND.EX P2, PT, R15, RZ, PT, P2 ;  /* 0x000000ff0f00720c */ /* 0x000fe20003f44320 */
[--C-:B------:R-:W-:Y:S01]  /*2860*/  IMAD.WIDE.U32 R14, R25, 0x8, R8.reuse ;  /* 0x00000008190e7825 */ /* 0x100fe200078e0008 */
[----:B------:R-:W3:Y:S03]  /*2870*/  LDG.E.64 R16, desc[UR6][R16.64] ;  /* 0x0000000610107981 */ /* 0x000ee6000c1e1b00 */
[----:B------:R-:W-:-:S02]  /*2880*/  IMAD.WIDE.U32 R10, R11, 0x8, R8 ;  /* 0x000000080b0a7825 */ /* 0x000fc400078e0008 */
[----:B------:R-:W4:Y:S04]  /*2890*/  LDG.E.64 R14, desc[UR6][R14.64] ;  /* 0x000000060e0e7981 */ /* 0x000f28000c1e1b00 */
[----:B------:R-:W5:Y:S01]  /*28a0*/  LDG.E.64 R10, desc[UR6][R10.64] ;  /* 0x000000060a0a7981 */ /* 0x000f62000c1e1b00 */
[----:B------:R-:W-:Y:S02]  /*28b0*/  ISETP.GT.U32.AND P0, PT, R20, RZ, PT ;  /* 0x000000ff1400720c */ /* 0x000fe40003f04070 */
[----:B------:R-:W-:Y:S02]  /*28c0*/  ISETP.GT.U32.AND P5, PT, R18, RZ, PT ;  /* 0x000000ff1200720c */ /* 0x000fe40003fa4070 */
[----:B------:R-:W-:Y:S02]  /*28d0*/  ISETP.GT.AND.EX P0, PT, R21, RZ, PT, P0 ;  /* 0x000000ff1500720c */ /* 0x000fe40003f04300 */
[----:B------:R-:W-:-:S02]  /*28e0*/  SEL R21, RZ, 0x1, !P4 ;  /* 0x00000001ff157807 */ /* 0x000fc40006000000 */
[----:B------:R-:W-:Y:S01]  /*28f0*/  ISETP.GT.AND.EX P5, PT, R19, RZ, PT, P5 ;  /* 0x000000ff1300720c */ /* 0x000fe20003fa4350 */
[----:B------:R-:W-:-:S04]  /*2900*/  VIADD R19, R25, 0x400 ;  /* 0x0000040019137836 */ /* 0x000fc80000000000 */
[----:B------:R-:W-:-:S06]  /*2910*/  IMAD.WIDE.U32 R18, R19, 0x8, R8 ;  /* 0x0000000813127825 */ /* 0x000fcc00078e0008 */
[----:B------:R-:W5:Y:S01]  /*2920*/  LDG.E.64 R18, desc[UR6][R18.64] ;  /* 0x0000000612127981 */ /* 0x000f62000c1e1b00 */
[----:B--2---:R-:W-:Y:S02]  /*2930*/  ISETP.GT.U32.AND P6, PT, R12, RZ, PT ;  /* 0x000000ff0c00720c */ /* 0x004fe40003fc4070 */
[----:B------:R-:W-:Y:S02]  /*2940*/  SEL R12, RZ, 0x1, !P3 ;  /* 0x00000001ff0c7807 */ /* 0x000fe40005800000 */
[----:B------:R-:W-:Y:S02]  /*2950*/  ISETP.GT.AND.EX P6, PT, R13, RZ, PT, P6 ;  /* 0x000000ff0d00720c */ /* 0x000fe40003fc4360 */
[----:B------:R-:W-:Y:S01]  /*2960*/  IADD3 R12, P3, P4, R21, R26, R12 ;  /* 0x0000001a150c7210 */ /* 0x000fe20007c7e00c */
[----:B------:R-:W-:Y:S01]  /*2970*/  VIADD R13, R25, 0x600 ;  /* 0x00000600190d7836 */ /* 0x000fe20000000000 */
[----:B------:R-:W-:Y:S02]  /*2980*/  SEL R21, RZ, 0x1, !P2 ;  /* 0x00000001ff157807 */ /* 0x000fe40005000000 */
[----:B------:R-:W-:-:S04]  /*2990*/  SEL R26, RZ, 0x1, !P1 ;  /* 0x00000001ff1a7807 */ /* 0x000fc80004800000 */
[----:B------:R-:W-:Y:S01]  /*29a0*/  IADD3 R26, P1, P2, R26, R12, R21 ;  /* 0x0000000c1a1a7210 */ /* 0x000fe20007a3e015 */
[----:B------:R-:W-:Y:S01]  /*29b0*/  IMAD.WIDE.U32 R12, R13, 0x8, R8 ;  /* 0x000000080d0c7825 */ /* 0x000fe200078e0008 */
[----:B------:R-:W-:Y:S02]  /*29c0*/  IADD3.X R3, PT, PT, RZ, R3, RZ, P3, P4 ;  /* 0x00000003ff037210 */ /* 0x000fe40001fe84ff */
[----:B---3--:R-:W-:Y:S02]  /*29d0*/  ISETP.GT.U32.AND P3, PT, R16, RZ, PT ;  /* 0x000000ff1000720c */ /* 0x008fe40003f64070 */
[----:B----4-:R-:W-:Y:S01]  /*29e0*/  ISETP.GT.U32.AND P4, PT, R14, RZ, PT ;  /* 0x000000ff0e00720c */ /* 0x010fe20003f84070 */
[----:B------:R-:W2:Y:S01]  /*29f0*/  LDG.E.64 R12, desc[UR6][R12.64] ;  /* 0x000000060c0c7981 */ /* 0x000ea2000c1e1b00 */
[----:B------:R-:W-:Y:S01]  /*2a00*/  ISETP.GT.AND.EX P3, PT, R17, RZ, PT, P3 ;  /* 0x000000ff1100720c */ /* 0x000fe20003f64330 */
[C---:B------:R-:W-:Y:S01]  /*2a10*/  VIADD R17, R25.reuse, 0x800 ;  /* 0x0000080019117836 */ /* 0x040fe20000000000 */
[----:B------:R-:W-:Y:S01]  /*2a20*/  IADD3.X R3, PT, PT, RZ, R3, RZ, P1, P2 ;  /* 0x00000003ff037210 */ /* 0x000fe20000fe44ff */
[----:B------:R-:W-:Y:S01]  /*2a30*/  VIADD R21, R25, 0xa00 ;  /* 0x00000a0019157836 */ /* 0x000fe20000000000 */
[----:B-----5:R-:W-:-:S02]  /*2a40*/  ISETP.GT.U32.AND P2, PT, R10, RZ, PT ;  /* 0x000000ff0a00720c */ /* 0x020fc40003f44070 */
[----:B------:R-:W-:Y:S01]  /*2a50*/  ISETP.GT.AND.EX P4, PT, R15, RZ, PT, P4 ;  /* 0x000000ff0f00720c */ /* 0x000fe20003f84340 */
[----:B------:R-:W-:Y:S01]  /*2a60*/  IMAD.WIDE.U32 R14, R17, 0x8, R8 ;  /* 0x00000008110e7825 */ /* 0x000fe200078e0008 */
[----:B------:R-:W-:-:S03]  /*2a70*/  ISETP.GT.AND.EX P2, PT, R11, RZ, PT, P2 ;  /* 0x000000ff0b00720c */ /* 0x000fc60003f44320 */
        /* <DEDUP_REMOVED lines=9> */
[----:B------:R-:W-:Y:S02]  /*2b10*/  ISETP.GT.U32.AND P1, PT, R18, RZ, PT ;  /* 0x000000ff1200720c */ /* 0x000fe40003f24070 */
[----:B------:R-:W-:Y:S02]  /*2b20*/  SEL R18, RZ, 0x1, !P0 ;  /* 0x00000001ff127807 */ /* 0x000fe40004000000 */
[----:B------:R-:W-:Y:S02]  /*2b30*/  ISETP.GT.AND.EX P1, PT, R19, RZ, PT, P1 ;  /* 0x000000ff1300720c */ /* 0x000fe40003f24310 */
[----:B------:R-:W-:Y:S01]  /*2b40*/  SEL R19, RZ, 0x1, !P5 ;  /* 0x00000001ff137807 */ /* 0x000fe20006800000 */
[----:B------:R-:W-:Y:S02]  /*2b50*/  VIADD R2, R2, 0x10 ;  /* 0x0000001002027836 */ /* 0x000fe40000000000 */
[----:B------:R-:W-:-:S02]  /*2b60*/  VIADD R6, R6, 0x2000 ;  /* 0x0000200006067836 */ /* 0x000fc40000000000 */
[----:B------:R-:W-:Y:S01]  /*2b70*/  VIADD R25, R25, 0x2000 ;  /* 0x0000200019197836 */ /* 0x000fe20000000000 */
[----:B--2---:R-:W-:-:S04]  /*2b80*/  ISETP.GT.U32.AND P0, PT, R12, RZ, PT ;  /* 0x000000ff0c00720c */ /* 0x004fc80003f04070 */
[----:B------:R-:W-:Y:S02]  /*2b90*/  ISETP.GT.AND.EX P0, PT, R13, RZ, PT, P0 ;  /* 0x000000ff0d00720c */ /* 0x000fe40003f04300 */
[----:B------:R-:W-:Y:S02]  /*2ba0*/  SEL R13, RZ, 0x1, !P6 ;  /* 0x00000001ff0d7807 */ /* 0x000fe40007000000 */
[----:B------:R-:W-:Y:S02]  /*2bb0*/  IADD3 R26, P5, P6, R19, R26, R18 ;  /* 0x0000001a131a7210 */ /* 0x000fe40007ebe012 */
[----:B------:R-:W-:Y:S02]  /*2bc0*/  SEL R18, RZ, 0x1, !P3 ;  /* 0x00000001ff127807 */ /* 0x000fe40005800000 */
[----:B------:R-:W-:Y:S02]  /*2bd0*/  SEL R19, RZ, 0x1, !P4 ;  /* 0x00000001ff137807 */ /* 0x000fe40006000000 */
[----:B------:R-:W-:-:S02]  /*2be0*/  IADD3 R18, P4, P3, R18, R26, R13 ;  /* 0x0000001a12127210 */ /* 0x000fc40007b9e00d */
[----:B------:R-:W-:Y:S02]  /*2bf0*/  SEL R12, RZ, 0x1, !P2 ;  /* 0x00000001ff0c7807 */ /* 0x000fe40005000000 */
[----:B------:R-:W-:Y:S02]  /*2c00*/  IADD3.X R26, PT, PT, RZ, R3, RZ, P5, P6 ;  /* 0x00000003ff1a7210 */ /* 0x000fe40002fec4ff */
[----:B---3--:R-:W-:Y:S02]  /*2c10*/  ISETP.GT.U32.AND P2, PT, R14, RZ, PT ;  /* 0x000000ff0e00720c */ /* 0x008fe40003f44070 */
[----:B----4-:R-:W-:Y:S02]  /*2c20*/  ISETP.GT.U32.AND P5, PT, R16, RZ, PT ;  /* 0x000000ff1000720c */ /* 0x010fe40003fa4070 */
[----:B------:R-:W-:Y:S02]  /*2c30*/  SEL R13, RZ, 0x1, !P1 ;  /* 0x00000001ff0d7807 */ /* 0x000fe40004800000 */
[----:B------:R-:W-:-:S02]  /*2c40*/  IADD3 R14, P6, P1, R12, R18, R19 ;  /* 0x000000120c0e7210 */ /* 0x000fc400079de013 */
[----:B------:R-:W-:Y:S02]  /*2c50*/  ISETP.GT.AND.EX P2, PT, R15, RZ, PT, P2 ;  /* 0x000000ff0f00720c */ /* 0x000fe40003f44320 */
[----:B------:R-:W-:Y:S02]  /*2c60*/  ISETP.GT.AND.EX P5, PT, R17, RZ, PT, P5 ;  /* 0x000000ff1100720c */ /* 0x000fe40003fa4350 */
[----:B------:R-:W-:Y:S02]  /*2c70*/  SEL R12, RZ, 0x1, !P0 ;  /* 0x00000001ff0c7807 */ /* 0x000fe40004000000 */
[----:B-----5:R-:W-:Y:S02]  /*2c80*/  ISETP.GT.U32.AND P0, PT, R10, RZ, PT ;  /* 0x000000ff0a00720c */ /* 0x020fe40003f04070 */
[----:B------:R-:W-:Y:S02]  /*2c90*/  IADD3.X R15, PT, PT, RZ, R26, RZ, P4, P3 ;  /* 0x0000001aff0f7210 */ /* 0x000fe400027e64ff */
[----:B------:R-:W-:-:S02]  /*2ca0*/  SEL R3, RZ, 0x1, !P2 ;  /* 0x00000001ff037807 */ /* 0x000fc40005000000 */
[----:B------:R-:W-:Y:S02]  /*2cb0*/  IADD3 R12, P3, P4, R12, R14, R13 ;  /* 0x0000000e0c0c7210 */ /* 0x000fe40007c7e00d */
[----:B------:R-:W-:Y:S02]  /*2cc0*/  SEL R10, RZ, 0x1, !P5 ;  /* 0x00000001ff0a7807 */ /* 0x000fe40006800000 */
[----:B------:R-:W-:Y:S02]  /*2cd0*/  ISETP.GT.AND.EX P0, PT, R11, RZ, PT, P0 ;  /* 0x000000ff0b00720c */ /* 0x000fe40003f04300 */
[----:B------:R-:W-:Y:S02]  /*2ce0*/  IADD3.X R11, PT, PT, RZ, R15, RZ, P6, P1 ;  /* 0x0000000fff0b7210 */ /* 0x000fe400037e24ff */
[----:B------:R-:W-:Y:S02]  /*2cf0*/  ISETP.GT.U32.AND P2, PT, R20, RZ, PT ;  /* 0x000000ff1400720c */ /* 0x000fe40003f44070 */
[----:B------:R-:W-:-:S02]  /*2d00*/  IADD3 R10, P1, P5, R10, R12, R3 ;  /* 0x0000000c0a0a7210 */ /* 0x000fc40007d3e003 */
[----:B------:R-:W-:Y:S02]  /*2d10*/  SEL R3, RZ, 0x1, !P0 ;  /* 0x00000001ff037807 */ /* 0x000fe40004000000 */
[----:B------:R-:W-:Y:S02]  /*2d20*/  ISETP.NE.AND P0, PT, R2, RZ, PT ;  /* 0x000000ff0200720c */ /* 0x000fe40003f05270 */
[----:B------:R-:W-:Y:S02]  /*2d30*/  ISETP.GT.AND.EX P2, PT, R21, RZ, PT, P2 ;  /* 0x000000ff1500720c */ /* 0x000fe40003f44320 */
[----:B------:R-:W-:Y:S02]  /*2d40*/  IADD3.X R11, PT, PT, RZ, R11, RZ, P3, P4 ;  /* 0x0000000bff0b7210 */ /* 0x000fe40001fe84ff */
[----:B------:R-:W-:-:S04]  /*2d50*/  SEL R26, RZ, 0x1, !P2 ;  /* 0x00000001ff1a7807 */ /* 0x000fc80005000000 */
[----:B------:R-:W-:Y:S02]  /*2d60*/  IADD3 R26, P2, P3, R26, R10, R3 ;  /* 0x0000000a1a1a7210 */ /* 0x000fe40007b5e003 */
[----:B------:R-:W-:-:S04]  /*2d70*/  IADD3.X R3, PT, PT, RZ, R11, RZ, P1, P5 ;  /* 0x0000000bff037210 */ /* 0x000fc80000fea4ff */
[----:B------:R-:W-:Y:S01]  /*2d80*/  IADD3.X R3, PT, PT, RZ, R3, RZ, P2, P3 ;  /* 0x00000003ff037210 */ /* 0x000fe200017e64ff */
[----:B------:R-:W-:Y:S06]  /*2d90*/  @P0 BRA `(.L_x_204) ;  /* 0xfffffff800300947 */ /* 0x000fec000383ffff */
[----:B-1----:R-:W-:Y:S05]  /*2da0*/  BSYNC.RECONVERGENT B3 ;  /* 0x0000000000037941 */ /* 0x002fea0003800200 */
.L_x_203:
[----:B------:R-:W-:-:S07]  /*2db0*/  VIADD R6, R6, 0xfffff000 ;  /* 0xfffff00006067836 */ /* 0x000fce0000000000 */
.L_x_202:
[----:B-1----:R-:W-:Y:S05]  /*2dc0*/  BSYNC.RECONVERGENT B2 ;  /* 0x0000000000027941 */ /* 0x002fea0003800200 */
.L_x_201:
        /* <DEDUP_REMOVED lines=22> */
[----:B--2---:R-:W-:-:S04]  /*2f30*/  ISETP.GT.U32.AND P0, PT, R10, RZ, PT ;  /* 0x000000ff0a00720c */ /* 0x004fc80003f04070 */
[----:B------:R-:W-:Y:S01]  /*2f40*/  ISETP.GT.AND.EX P0, PT, R11, RZ, PT, P0 ;  /* 0x000000ff0b00720c */ /* 0x000fe20003f04300 */
        /* <DEDUP_REMOVED lines=10> */
[----:B---3--:R-:W-:-:S04]  /*2ff0*/  ISETP.GT.U32.AND P1, PT, R20, RZ, PT ;  /* 0x000000ff1400720c */ /* 0x008fc80003f24070 */
[----:B------:R-:W-:Y:S02]  /*3000*/  ISETP.GT.AND.EX P1, PT, R21, RZ, PT, P1 ;  /* 0x000000ff1500720c */ /* 0x000fe40003f24310 */
[----:B------:R-:W-:Y:S02]  /*3010*/  SEL R20, RZ, 0x1, !P0 ;  /* 0x00000001ff147807 */ /* 0x000fe40004000000 */
[----:B------:R-:W-:-:S04]  /*3020*/  SEL R21, RZ, 0x1, !P1 ;  /* 0x00000001ff157807 */ /* 0x000fc80004800000 */
[----:B------:R-:W-:Y:S01]  /*3030*/  IADD3 R26, P6, P5, R21, R26, R20 ;  /* 0x0000001a151a7210 */ /* 0x000fe20007dde014 */
[----:B------:R-:W-:Y:S01]  /*3040*/  VIADD R6, R6, 0x1000 ;  /* 0x0000100006067836 */ /* 0x000fe20000000000 */
[----:B--2---:R-:W-:Y:S02]  /*3050*/  ISETP.GT.U32.AND P3, PT, R10, RZ, PT ;  /* 0x000000ff0a00720c */ /* 0x004fe40003f64070 */
[----:B-----5:R-:W-:Y:S02]  /*3060*/  ISETP.GT.U32.AND P2, PT, R12, RZ, PT ;  /* 0x000000ff0c00720c */ /* 0x020fe40003f44070 */
[----:B------:R-:W-:Y:S02]  /*3070*/  ISETP.GT.AND.EX P3, PT, R11, RZ, PT, P3 ;  /* 0x000000ff0b00720c */ /* 0x000fe40003f64330 */
[----:B----4-:R-:W-:Y:S02]  /*3080*/  ISETP.GT.U32.AND P0, PT, R14, RZ, PT ;  /* 0x000000ff0e00720c */ /* 0x010fe40003f04070 */
[----:B------:R-:W-:-:S02]  /*3090*/  ISETP.GT.AND.EX P2, PT, R13, RZ, PT, P2 ;  /* 0x000000ff0d00720c */ /* 0x000fc40003f44320 */
[----:B------:R-:W-:Y:S02]  /*30a0*/  ISETP.GT.U32.AND P1, PT, R16, RZ, PT ;  /* 0x000000ff1000720c */ /* 0x000fe40003f24070 */
[----:B------:R-:W-:Y:S02]  /*30b0*/  ISETP.GT.AND.EX P0, PT, R15, RZ, PT, P0 ;  /* 0x000000ff0f00720c */ /* 0x000fe40003f04300 */
[----:B------:R-:W-:Y:S02]  /*30c0*/  ISETP.GT.AND.EX P1, PT, R17, RZ, PT, P1 ;  /* 0x000000ff1100720c */ /* 0x000fe40003f24310 */
[----:B------:R-:W-:Y:S02]  /*30d0*/  SEL R13, RZ, 0x1, !P3 ;  /* 0x00000001ff0d7807 */ /* 0x000fe40005800000 */
[----:B------:R-:W-:Y:S02]  /*30e0*/  SEL R10, RZ, 0x1, !P2 ;  /* 0x00000001ff0a7807 */ /* 0x000fe40005000000 */
[----:B------:R-:W-:-:S02]  /*30f0*/  ISETP.GT.U32.AND P3, PT, R18, RZ, PT ;  /* 0x000000ff1200720c */ /* 0x000fc40003f64070 */
[----:B------:R-:W-:Y:S02]  /*3100*/  ISETP.GT.U32.AND P2, PT, R8, RZ, PT ;  /* 0x000000ff0800720c */ /* 0x000fe40003f44070 */
[----:B------:R-:W-:Y:S02]  /*3110*/  SEL R11, RZ, 0x1, !P0 ;  /* 0x00000001ff0b7807 */ /* 0x000fe40004000000 */
[----:B------:R-:W-:Y:S02]  /*3120*/  SEL R8, RZ, 0x1, !P1 ;  /* 0x00000001ff087807 */ /* 0x000fe40004800000 */
[----:B------:R-:W-:Y:S02]  /*3130*/  IADD3 R10, P0, P1, R10, R26, R13 ;  /* 0x0000001a0a0a7210 */ /* 0x000fe4000791e00d */
[----:B------:R-:W-:Y:S02]  /*3140*/  ISETP.GT.AND.EX P3, PT, R19, RZ, PT, P3 ;  /* 0x000000ff1300720c */ /* 0x000fe40003f64330 */
[----:B------:R-:W-:-:S02]  /*3150*/  ISETP.GT.AND.EX P2, PT, R9, RZ, PT, P2 ;  /* 0x000000ff0900720c */ /* 0x000fc40003f44320 */
[----:B------:R-:W-:Y:S02]  /*3160*/  IADD3.X R9, PT, PT, RZ, R3, RZ, P6, P5 ;  /* 0x00000003ff097210 */ /* 0x000fe400037ea4ff */
[----:B------:R-:W-:Y:S02]  /*3170*/  IADD3 R8, P5, P6, R8, R10, R11 ;  /* 0x0000000a08087210 */ /* 0x000fe40007ebe00b */
[----:B------:R-:W-:Y:S02]  /*3180*/  SEL R3, RZ, 0x1, !P3 ;  /* 0x00000001ff037807 */ /* 0x000fe40005800000 */
[----:B------:R-:W-:Y:S02]  /*3190*/  SEL R26, RZ, 0x1, !P2 ;  /* 0x00000001ff1a7807 */ /* 0x000fe40005000000 */
[----:B------:R-:W-:Y:S02]  /*31a0*/  IADD3.X R9, PT, PT, RZ, R9, RZ, P0, P1 ;  /* 0x00000009ff097210 */ /* 0x000fe400007e24ff */
[----:B------:R-:W-:-:S02]  /*31b0*/  IADD3 R26, P0, P1, R26, R8, R3 ;  /* 0x000000081a1a7210 */ /* 0x000fc4000791e003 */
[----:B------:R-:W-:-:S04]  /*31c0*/  IADD3.X R3, PT, PT, RZ, R9, RZ, P5, P6 ;  /* 0x00000009ff037210 */ /* 0x000fc80002fec4ff */
[----:B------:R-:W-:-:S07]  /*31d0*/  IADD3.X R3, PT, PT, RZ, R3, RZ, P0, P1 ;  /* 0x00000003ff037210 */ /* 0x000fce00007e24ff */
.L_x_206:
[----:B------:R-:W-:Y:S05]  /*31e0*/  BSYNC.RECONVERGENT B2 ;  /* 0x0000000000027941 */ /* 0x000fea0003800200 */
.L_x_205:
        /* <DEDUP_REMOVED lines=35> */
.L_x_208:
[----:B------:R-:W-:Y:S05]  /*3420*/  BSYNC.RECONVERGENT B2 ;  /* 0x0000000000027941 */ /* 0x000fea0003800200 */
.L_x_207:
[----:B------:R-:W-:Y:S05]  /*3430*/  @!P4 BRA `(.L_x_200) ;  /* 0x000000000044c947 */ /* 0x000fea0003800000 */
[----:B------:R-:W0:Y:S01]  /*3440*/  LDC.64 R8, c[0x0][0x380] ;  /* 0x0000e000ff087b82 */ /* 0x000e220000000a00 */
[----:B------:R-:W-:Y:S01]  /*3450*/  LOP3.LUT R2, R4, 0xffff, RZ, 0xc0, !PT ;  /* 0x0000ffff04027812 */ /* 0x000fe200078ec0ff */
[----:B------:R-:W-:-:S03]  /*3460*/  IMAD.IADD R11, R6, 0x1, R7 ;  /* 0x00000001060b7824 */ /* 0x000fc600078e0207 */
[----:B------:R-:W-:-:S04]  /*3470*/  LEA.HI R2, R2, 0x1, RZ, 0x17 ;  /* 0x0000000102027811 */ /* 0x000fc800078fb8ff */
[----:B------:R-:W-:-:S05]  /*3480*/  LOP3.LUT R2, R2, 0x3, RZ, 0xc0, !PT ;  /* 0x0000000302027812 */ /* 0x000fca00078ec0ff */
[----:B------:R-:W-:-:S07]  /*3490*/  IMAD.MOV R2, RZ, RZ, -R2 ;  /* 0x000000ffff027224 */ /* 0x000fce00078e0a02 */
.L_x_209:
        /* <DEDUP_REMOVED lines=11> */
.L_x_200:
[----:B-1----:R-:W-:Y:S05]  /*3550*/  BSYNC.RECONVERGENT B1 ;  /* 0x0000000000017941 */ /* 0x002fea0003800200 */
.L_x_197:
        /* <DEDUP_REMOVED lines=74> */
.L_x_196:
[----:B------:R-:W-:Y:S05]  /*3a00*/  BSYNC.RECONVERGENT B0 ;  /* 0x0000000000007941 */ /* 0x000fea0003800200 */
.L_x_180:
[----:B------:R-:W-:Y:S05]  /*3a10*/  @P0 EXIT ;  /* 0x000000000000094d */ /* 0x000fea0003800000 */
[----:B------:R-:W3:Y:S02]  /*3a20*/  LDC.64 R4, c[0x0][0x390] ;  /* 0x0000e400ff047b82 */ /* 0x000ee40000000a00 */
[----:B---3--:R-:W-:-:S05]  /*3a30*/  IMAD.WIDE.U32 R4, R0, 0x8, R4 ;  /* 0x0000000800047825 */ /* 0x008fca00078e0004 */
[----:B------:R-:W-:Y:S01]  /*3a40*/  STG.E.64 desc[UR6][R4.64], R2 ;  /* 0x0000000204007986 */ /* 0x000fe2000c101b06 */
[----:B------:R-:W-:Y:S05]  /*3a50*/  EXIT ;  /* 0x000000000000794d */ /* 0x000fea0003800000 */
.L_x_210:
        /* <DEDUP_REMOVED lines=10> */
.L_x_791:


//--------------------- .text._ZN3cub18CUB_300001_SM_10006detail6reduce28DeviceReduceSingleTileKernelINS2_10policy_hubIljN4cuda3std3__44plusIlEEE10Policy1000EN6thrust24THRUST_300001_SM_1000_NS18transform_iteratorI6is_posNSD_10device_ptrIlEEllEEPljS9_llNS7_10__identityEEEvT0_T1_T2_T3_T4_T6_ --------------------------
	.section	.text._ZN3cub18CUB_300001_SM_10006detail6reduce28DeviceReduceSingleTileKernelINS2_10policy_hubIljN4cuda3std3__44plusIlEEE10Policy1000EN6thrust24THRUST_300001_SM_1000_NS18transform_iteratorI6is_posNSD_10device_ptrIlEEllEEPljS9_llNS7_10__identityEEEvT0_T1_T2_T3_T4_T6_,"ax",@progbits
	.align	128
        .global         _ZN3cub18CUB_300001_SM_10006detail6reduce28DeviceReduceSingleTileKernelINS2_10policy_hubIljN4cuda3std3__44plusIlEEE10Policy1000EN6thrust24THRUST_300001_SM_1000_NS18transform_iteratorI6is_posNSD_10device_ptrIlEEllEEPljS9_llNS7_10__identityEEEvT0_T1_T2_T3_T4_T6_
        .type           _ZN3cub18CUB_300001_SM_10006detail6reduce28DeviceReduceSingleTileKernelINS2_10policy_hubIljN4cuda3std3__44plusIlEEE10Policy1000EN6thrust24THRUST_300001_SM_1000_NS18transform_iteratorI6is_posNSD_10device_ptrIlEEllEEPljS9_llNS7_10__identityEEEvT0_T1_T2_T3_T4_T6_,@function
        .size           _ZN3cub18CUB_300001_SM_10006detail6reduce28DeviceReduceSingleTileKernelINS2_10policy_hubIljN4cuda3std3__44plusIlEEE10Policy1000EN6thrust24THRUST_300001_SM_1000_NS18transform_iteratorI6is_posNSD_10device_ptrIlEEllEEPljS9_llNS7_10__identityEEEvT0_T1_T2_T3_T4_T6_,(.L_x_792 - _ZN3cub18CUB_300001_SM_10006detail6reduce28DeviceReduceSingleTileKernelINS2_10policy_hubIljN4cuda3std3__44plusIlEEE10Policy1000EN6thrust24THRUST_300001_SM_1000_NS18transform_iteratorI6is_posNSD_10device_ptrIlEEllEEPljS9_llNS7_10__identityEEEvT0_T1_T2_T3_T4_T6_)
        .other          _ZN3cub18CUB_300001_SM_10006detail6reduce28DeviceReduceSingleTileKernelINS2_10policy_hubIljN4cuda3std3__44plusIlEEE10Policy1000EN6thrust24THRUST_300001_SM_1000_NS18transform_iteratorI6is_posNSD_10device_ptrIlEEllEEPljS9_llNS7_10__identityEEEvT0_T1_T2_T3_T4_T6_,@"STO_CUDA_ENTRY STV_DEFAULT"
_ZN3cub18CUB_300001_SM_10006detail6reduce28DeviceReduceSingleTileKernelINS2_10policy_hubIljN4cuda3std3__44plusIlEEE10Policy1000EN6thrust24THRUST_300001_SM_1000_NS18transform_iteratorI6is_posNSD_10device_ptrIlEEllEEPljS9_llNS7_10__identityEEEvT0_T1_T2_T3_T4_T6_:
.text._ZN3cub18CUB_300001_SM_10006detail6reduce28DeviceReduceSingleTileKernelINS2_10policy_hubIljN4cuda3std3__44plusIlEEE10Policy1000EN6thrust24THRUST_300001_SM_1000_NS18transform_iteratorI6is_posNSD_10device_ptrIlEEllEEPljS9_llNS7_10__identityEEEvT0_T1_T2_T3_T4_T6_:
        /* <DEDUP_REMOVED lines=13> */
.L_x_211:
        /* <DEDUP_REMOVED lines=18> */
.L_x_215:
[----:B------:R-:W-:Y:S05]  /*01f0*/  BSYNC.RECONVERGENT B1 ;  /* 0x0000000000017941 */ /* 0x000fea0003800200 */
.L_x_214:
        /* <DEDUP_REMOVED lines=17> */
.L_x_220:
        /* <DEDUP_REMOVED lines=86> */
.L_x_219:
[----:B------:R-:W-:Y:S05]  /*0870*/  BSYNC.RECONVERGENT B2 ;  /* 0x0000000000027941 */ /* 0x000fea0003800200 */
.L_x_218:
        /* <DEDUP_REMOVED lines=49> */
.L_x_222:
[----:B------:R-:W-:Y:S05]  /*0b90*/  BSYNC.RECONVERGENT B2 ;  /* 0x0000000000027941 */ /* 0x000fea0003800200 */
.L_x_221:
        /* <DEDUP_REMOVED lines=29> */
.L_x_224:
[----:B------:R-:W-:Y:S05]  /*0d70*/  BSYNC.RECONVERGENT B2 ;  /* 0x0000000000027941 */ /* 0x000fea0003800200 */
.L_x_223:
[----:B------:R-:W-:Y:S05]  /*0d80*/  @!P4 BRA `(.L_x_217) ;  /* 0x000000000038c947 */ /* 0x000fea0003800000 */
[----:B------:R-:W0:Y:S01]  /*0d90*/  LDC.64 R4, c[0x0][0x380] ;  /* 0x0000e000ff047b82 */ /* 0x000e220000000a00 */
[----:B------:R-:W-:Y:S02]  /*0da0*/  IMAD.MOV R0, RZ, RZ, -R0 ;  /* 0x000000ffff007224 */ /* 0x000fe400078e0a00 */
[----:B0-----:R-:W-:-:S07]  /*0db0*/  IMAD.WIDE.U32 R4, R3, 0x8, R4 ;  /* 0x0000000803047825 */ /* 0x001fce00078e0004 */
.L_x_225:
        /* <DEDUP_REMOVED lines=11> */
.L_x_217:
[----:B------:R-:W-:Y:S05]  /*0e70*/  BSYNC.RECONVERGENT B1 ;  /* 0x0000000000017941 */ /* 0x000fea0003800200 */
.L_x_216:
        /* <DEDUP_REMOVED lines=78> */
.L_x_226:
        /* <DEDUP_REMOVED lines=131> */
.L_x_213:
        /* <DEDUP_REMOVED lines=14> */
[----:B----4-:R-:W-:Y:S02]  /*1c70*/  ISETP.GT.U32.AND P2, PT, R8, RZ, PT ;  /* 0x000000ff0800720c */ /* 0x010fe40003f44070 */
[----:B------:R-:W-:Y:S02]  /*1c80*/  ISETP.GT.AND.EX P1, PT, R7, RZ, PT, P1 ;  /* 0x000000ff0700720c */ /* 0x000fe40003f24310 */
[----:B------:R-:W-:Y:S02]  /*1c90*/  ISETP.GT.AND.EX P2, PT, R9, RZ, PT, P2 ;  /* 0x000000ff0900720c */ /* 0x000fe40003f44320 */
[----:B------:R-:W-:-:S02]  /*1ca0*/  SEL R3, RZ, 0x1, !P0 ;  /* 0x00000001ff037807 */ /* 0x000fc40004000000 */
[----:B------:R-:W-:Y:S02]  /*1cb0*/  SEL R6, RZ, 0x1, !P1 ;  /* 0x00000001ff067807 */ /* 0x000fe40004800000 */
[----:B-----5:R-:W-:Y:S02]  /*1cc0*/  ISETP.GT.U32.AND P0, PT, R10, RZ, PT ;  /* 0x000000ff0a00720c */ /* 0x020fe40003f04070 */
[----:B------:R-:W-:Y:S02]  /*1cd0*/  ISETP.GT.U32.AND P1, PT, R12, RZ, PT ;  /* 0x000000ff0c00720c */ /* 0x000fe40003f24070 */
[----:B------:R-:W-:Y:S02]  /*1ce0*/  SEL R43, RZ, 0x1, !P2 ;  /* 0x00000001ff2b7807 */ /* 0x000fe40005000000 */
[----:B------:R-:W-:Y:S02]  /*1cf0*/  ISETP.GT.AND.EX P0, PT, R11, RZ, PT, P0 ;  /* 0x000000ff0b00720c */ /* 0x000fe40003f04300 */
[----:B------:R-:W-:-:S02]  /*1d00*/  ISETP.GT.AND.EX P1, PT, R13, RZ, PT, P1 ;  /* 0x000000ff0d00720c */ /* 0x000fc40003f24310 */
[----:B------:R-:W-:Y:S02]  /*1d10*/  ISETP.GT.U32.AND P4, PT, R14, RZ, PT ;  /* 0x000000ff0e00720c */ /* 0x000fe40003f84070 */
[----:B------:R-:W-:Y:S02]  /*1d20*/  IADD3 R43, P2, P3, R43, R6, R3 ;  /* 0x000000062b2b7210 */ /* 0x000fe40007b5e003 */
[----:B------:R-:W-:Y:S02]  /*1d30*/  ISETP.GT.U32.AND P5, PT, R16, RZ, PT ;  /* 0x000000ff1000720c */ /* 0x000fe40003fa4070 */
[----:B------:R-:W-:Y:S02]  /*1d40*/  SEL R3, RZ, 0x1, !P0 ;  /* 0x00000001ff037807 */ /* 0x000fe40004000000 */
[----:B------:R-:W-:Y:S02]  /*1d50*/  SEL R6, RZ, 0x1, !P1 ;  /* 0x00000001ff067807 */ /* 0x000fe40004800000 */
[----:B------:R-:W-:-:S02]  /*1d60*/  ISETP.GT.AND.EX P0, PT, R15, RZ, PT, P4 ;  /* 0x000000ff0f00720c */ /* 0x000fc40003f04340 */
[----:B------:R-:W-:Y:S02]  /*1d70*/  ISETP.GT.AND.EX P1, PT, R17, RZ, PT, P5 ;  /* 0x000000ff1100720c */ /* 0x000fe40003f24350 */
[----:B------:R-:W-:Y:S02]  /*1d80*/  IADD3 R43, P4, P5, R6, R43, R3 ;  /* 0x0000002b062b7210 */ /* 0x000fe40007d9e003 */
[----:B------:R-:W-:Y:S02]  /*1d90*/  SEL R3, RZ, 0x1, !P0 ;  /* 0x00000001ff037807 */ /* 0x000fe40004000000 */
[----:B------:R-:W-:Y:S02]  /*1da0*/  ISETP.GE.U32.AND P0, PT, R20, 0xe00, PT ;  /* 0x00000e001400780c */ /* 0x000fe40003f06070 */
[----:B------:R-:W-:Y:S02]  /*1db0*/  SEL R6, RZ, 0x1, !P1 ;  /* 0x00000001ff067807 */ /* 0x000fe40004800000 */
        /* <DEDUP_REMOVED lines=8> */
.L_x_230:
        /* <DEDUP_REMOVED lines=18> */
[----:B------:R-:W-:Y:S02]  /*1f60*/  IADD3 R43, P2, P3, R2, R43, R10 ;  /* 0x0000002b022b7210 */ /* 0x000fe40007b5e00a */
[----:B------:R-:W-:Y:S02]  /*1f70*/  ISETP.GT.U32.AND P4, PT, R16, RZ, PT ;  /* 0x000000ff1000720c */ /* 0x000fe40003f84070 */
[----:B------:R-:W-:-:S02]  /*1f80*/  ISETP.GT.U32.AND P5, PT, R18, RZ, PT ;  /* 0x000000ff1200720c */ /* 0x000fc40003fa4070 */
[----:B-1----:R-:W-:Y:S02]  /*1f90*/  SEL R8, RZ, 0x1, !P0 ;  /* 0x00000001ff087807 */ /* 0x002fe40004000000 */
        /* <DEDUP_REMOVED lines=8> */
[----:B------:R-:W-:Y:S01]  /*2020*/  ISETP.GT.AND.EX P0, PT, R7, RZ, PT, P6 ;  /* 0x000000ff0700720c */ /* 0x000fe20003f04360 */
[----:B------:R-:W-:Y:S01]  /*2030*/  IMAD.IADD R7, R2, 0x1, -R3 ;  /* 0x0000000102077824 */ /* 0x000fe200078e0a03 */
[----:B------:R-:W-:Y:S02]  /*2040*/  IADD3 R43, P6, P1, R6, R43, R8 ;  /* 0x0000002b062b7210 */ /* 0x000fe400079de008 */
[----:B------:R-:W-:Y:S02]  /*2050*/  SEL R6, RZ, 0x1, !P0 ;  /* 0x00000001ff067807 */ /* 0x000fe40004000000 */
        /* <DEDUP_REMOVED lines=10> */
.L_x_228:
        /* <DEDUP_REMOVED lines=19> */
.L_x_235:
        /* <DEDUP_REMOVED lines=50> */
[----:B--2---:R-:W-:Y:S02]  /*2550*/  ISETP.GT.U32.AND P0, PT, R36, RZ, PT ;  /* 0x000000ff2400720c */ /* 0x004fe40003f04070 */
[----:B---3--:R-:W-:-:S04]  /*2560*/  ISETP.GT.U32.AND P1, PT, R34, RZ, PT ;  /* 0x000000ff2200720c */ /* 0x008fc80003f24070 */
[----:B------:R-:W-:Y:S02]  /*2570*/  ISETP.GT.AND.EX P1, PT, R35, RZ, PT, P1 ;  /* 0x000000ff2300720c */ /* 0x000fe40003f24310 */
[----:B------:R-:W-:Y:S02]  /*2580*/  ISETP.GT.AND.EX P0, PT, R37, RZ, PT, P0 ;  /* 0x000000ff2500720c */ /* 0x000fe40003f04300 */
[----:B------:R-:W-:Y:S02]  /*2590*/  SEL R34, RZ, 0x1, !P1 ;  /* 0x00000001ff227807 */ /* 0x000fe40004800000 */
[----:B------:R-:W-:Y:S02]  /*25a0*/  SEL R35, RZ, 0x1, !P0 ;  /* 0x00000001ff237807 */ /* 0x000fe40004000000 */
[----:B----4-:R-:W-:Y:S02]  /*25b0*/  ISETP.GT.U32.AND P1, PT, R6, RZ, PT ;  /* 0x000000ff0600720c */ /* 0x010fe40003f24070 */
[----:B-----5:R-:W-:-:S02]  /*25c0*/  ISETP.GT.U32.AND P2, PT, R32, RZ, PT ;  /* 0x000000ff2000720c */ /* 0x020fc40003f44070 */
[----:B------:R-:W-:Y:S02]  /*25d0*/  ISETP.GT.AND.EX P1, PT, R7, RZ, PT, P1 ;  /* 0x000000ff0700720c */ /* 0x000fe40003f24310 */
[----:B------:R-:W-:Y:S02]  /*25e0*/  ISETP.GT.U32.AND P0, PT, R28, RZ, PT ;  /* 0x000000ff1c00720c */ /* 0x000fe40003f04070 */
[----:B------:R-:W-:Y:S02]  /*25f0*/  ISETP.GT.AND.EX P2, PT, R33, RZ, PT, P2 ;  /* 0x000000ff2100720c */ /* 0x000fe40003f44320 */
[----:B------:R-:W-:Y:S02]  /*2600*/  ISETP.GT.U32.AND P3, PT, R30, RZ, PT ;  /* 0x000000ff1e00720c */ /* 0x000fe40003f64070 */
[----:B------:R-:W-:Y:S02]  /*2610*/  ISETP.GT.AND.EX P0, PT, R29, RZ, PT, P0 ;  /* 0x000000ff1d00720c */ /* 0x000fe40003f04300 */
[----:B------:R-:W-:-:S02]  /*2620*/  ISETP.GT.AND.EX P3, PT, R31, RZ, PT, P3 ;  /* 0x000000ff1f00720c */ /* 0x000fc40003f64330 */
[----:B------:R-:W-:Y:S02]  /*2630*/  SEL R29, RZ, 0x1, !P1 ;  /* 0x00000001ff1d7807 */ /* 0x000fe40004800000 */
[----:B------:R-:W-:Y:S02]  /*2640*/  IADD3 R43, P6, P5, R34, R43, R35 ;  /* 0x0000002b222b7210 */ /* 0x000fe40007dde023 */
[----:B------:R-:W-:Y:S02]  /*2650*/  SEL R6, RZ, 0x1, !P2 ;  /* 0x00000001ff067807 */ /* 0x000fe40005000000 */
[----:B------:R-:W-:Y:S02]  /*2660*/  ISETP.GT.U32.AND P1, PT, R24, RZ, PT ;  /* 0x000000ff1800720c */ /* 0x000fe40003f24070 */
[----:B------:R-:W-:Y:S02]  /*2670*/  ISETP.GT.U32.AND P2, PT, R26, RZ, PT ;  /* 0x000000ff1a00720c */ /* 0x000fe40003f44070 */
[----:B------:R-:W-:-:S02]  /*2680*/  SEL R7, RZ, 0x1, !P3 ;  /* 0x00000001ff077807 */ /* 0x000fc40005800000 */
[----:B------:R-:W-:Y:S02]  /*2690*/  IADD3 R24, P3, P4, R6, R43, R29 ;  /* 0x0000002b06187210 */ /* 0x000fe40007c7e01d */
[----:B------:R-:W-:Y:S02]  /*26a0*/  ISETP.GT.AND.EX P1, PT, R25, RZ, PT, P1 ;  /* 0x000000ff1900720c */ /* 0x000fe40003f24310 */
[----:B------:R-:W-:Y:S02]  /*26b0*/  SEL R6, RZ, 0x1, !P0 ;  /* 0x00000001ff067807 */ /* 0x000fe40004000000 */
[----:B------:R-:W-:Y:S02]  /*26c0*/  ISETP.GT.AND.EX P2, PT, R27, RZ, PT, P2 ;  /* 0x000000ff1b00720c */ /* 0x000fe40003f44320 */
[----:B------:R-:W-:Y:S02]  /*26d0*/  ISETP.GT.U32.AND P0, PT, R20, RZ, PT ;  /* 0x000000ff1400720c */ /* 0x000fe40003f04070 */
[----:B------:R-:W-:-:S02]  /*26e0*/  SEL R25, RZ, 0x1, !P1 ;  /* 0x00000001ff197807 */ /* 0x000fc40004800000 */
[----:B------:R-:W-:Y:S02]  /*26f0*/  IADD3.X R42, PT, PT, RZ, R42, RZ, P6, P5 ;  /* 0x0000002aff2a7210 */ /* 0x000fe400037ea4ff */
[----:B------:R-:W-:Y:S02]  /*2700*/  ISETP.GT.U32.AND P1, PT, R22, RZ, PT ;  /* 0x000000ff1600720c */ /* 0x000fe40003f24070 */
[----:B------:R-:W-:Y:S02]  /*2710*/  IADD3 R20, P5, P6, R6, R24, R7 ;  /* 0x0000001806147210 */ /* 0x000fe40007ebe007 */
[----:B------:R-:W-:Y:S02]  /*2720*/  ISETP.GT.AND.EX P0, PT, R21, RZ, PT, P0 ;  /* 0x000000ff1500720c */ /* 0x000fe40003f04300 */
[----:B------:R-:W-:Y:S02]  /*2730*/  SEL R6, RZ, 0x1, !P2 ;  /* 0x00000001ff067807 */ /* 0x000fe40005000000 */
[----:B------:R-:W-:-:S02]  /*2740*/  ISETP.GT.U32.AND P2, PT, R16, RZ, PT ;  /* 0x000000ff1000720c */ /* 0x000fc40003f44070 */
[----:B------:R-:W-:Y:S02]  /*2750*/  ISETP.GT.AND.EX P1, PT, R23, RZ, PT, P1 ;  /* 0x000000ff1700720c */ /* 0x000fe40003f24310 */
[----:B------:R-:W-:Y:S02]  /*2760*/  SEL R7, RZ, 0x1, !P0 ;  /* 0x00000001ff077807 */ /* 0x000fe40004000000 */
[----:B------:R-:W-:Y:S02]  /*2770*/  ISETP.GT.U32.AND P0, PT, R18, RZ, PT ;  /* 0x000000ff1200720c */ /* 0x000fe40003f04070 */
[----:B------:R-:W-:Y:S02]  /*2780*/  IADD3.X R42, PT, PT, RZ, R42, RZ, P3, P4 ;  /* 0x0000002aff2a7210 */ /* 0x000fe40001fe84ff */
[----:B------:R-:W-:Y:S02]  /*2790*/  ISETP.GT.AND.EX P2, PT, R17, RZ, PT, P2 ;  /* 0x000000ff1100720c */ /* 0x000fe40003f44320 */
[----:B------:R-:W-:-:S02]  /*27a0*/  IADD3 R16, P4, P3, R6, R20, R25 ;  /* 0x0000001406107210 */ /* 0x000fc40007b9e019 */
[----:B------:R-:W-:Y:S02]  /*27b0*/  SEL R6, RZ, 0x1, !P1 ;  /* 0x00000001ff067807 */ /* 0x000fe40004800000 */
[----:B------:R-:W-:Y:S02]  /*27c0*/  ISETP.GT.U32.AND P1, PT, R12, RZ, PT ;  /* 0x000000ff0c00720c */ /* 0x000fe40003f24070 */
[----:B------:R-:W-:Y:S02]  /*27d0*/  ISETP.GT.AND.EX P0, PT, R19, RZ, PT, P0 ;  /* 0x000000ff1300720c */ /* 0x000fe40003f04300 */
[----:B------:R-:W-:Y:S02]  /*27e0*/  SEL R12, RZ, 0x1, !P2 ;  /* 0x00000001ff0c7807 */ /* 0x000fe40005000000 */
[----:B------:R-:W-:Y:S02]  /*27f0*/  ISETP.GT.U32.AND P2, PT, R14, RZ, PT ;  /* 0x000000ff0e00720c */ /* 0x000fe40003f44070 */
[----:B------:R-:W-:-:S02]  /*2800*/  IADD3.X R42, PT, PT, RZ, R42, RZ, P5, P6 ;  /* 0x0000002aff2a7210 */ /* 0x000fc40002fec4ff */
[----:B------:R-:W-:Y:S02]  /*2810*/  IADD3 R14, P6, P5, R6, R16, R7 ;  /* 0x00000010060e7210 */ /* 0x000fe40007dde007 */
[----:B------:R-:W-:Y:S02]  /*2820*/  SEL R7, RZ, 0x1, !P0 ;  /* 0x00000001ff077807 */ /* 0x000fe40004000000 */
[----:B------:R-:W-:Y:S02]  /*2830*/  ISETP.GT.AND.EX P1, PT, R13, RZ, PT, P1 ;  /* 0x000000ff0d00720c */ /* 0x000fe40003f24310 */
[----:B------:R-:W-:Y:S02]  /*2840*/  ISETP.GT.AND.EX P2, PT, R15, RZ, PT, P2 ;  /* 0x000000ff0f00720c */ /* 0x000fe40003f44320 */
[----:B------:R-:W-:Y:S02]  /*2850*/  ISETP.GT.U32.AND P0, PT, R10, RZ, PT ;  /* 0x000000ff0a00720c */ /* 0x000fe40003f04070 */
[----:B------:R-:W-:-:S02]  /*2860*/  IADD3.X R42, PT, PT, RZ, R42, RZ, P4, P3 ;  /* 0x0000002aff2a7210 */ /* 0x000fc400027e64ff */
[----:B------:R-:W-:Y:S02]  /*2870*/  IADD3 R10, P3, P4, R7, R14, R12 ;  /* 0x0000000e070a7210 */ /* 0x000fe40007c7e00c */
[----:B------:R-:W-:Y:S02]  /*2880*/  SEL R6, RZ, 0x1, !P1 ;  /* 0x00000001ff067807 */ /* 0x000fe40004800000 */
[----:B------:R-:W-:Y:S02]  /*2890*/  SEL R7, RZ, 0x1, !P2 ;  /* 0x00000001ff077807 */ /* 0x000fe40005000000 */
[----:B------:R-:W-:Y:S02]  /*28a0*/  ISETP.GT.AND.EX P0, PT, R11, RZ, PT, P0 ;  /* 0x000000ff0b00720c */ /* 0x000fe40003f04300 */
[----:B------:R-:W-:Y:S02]  /*28b0*/  IADD3.X R42, PT, PT, RZ, R42, RZ, P6, P5 ;  /* 0x0000002aff2a7210 */ /* 0x000fe400037ea4ff */
[----:B------:R-:W-:-:S02]  /*28c0*/  IADD3 R7, P2, P5, R7, R10, R6 ;  /* 0x0000000a07077210 */ /* 0x000fc40007d5e006 */
[----:B------:R-:W-:Y:S02]  /*28d0*/  ISETP.GT.U32.AND P1, PT, R38, RZ, PT ;  /* 0x000000ff2600720c */ /* 0x000fe40003f24070 */
[----:B------:R-:W-:Y:S02]  /*28e0*/  SEL R6, RZ, 0x1, !P0 ;  /* 0x00000001ff067807 */ /* 0x000fe40004000000 */
[----:B------:R-:W-:Y:S02]  /*28f0*/  ISETP.NE.AND P0, PT, R2, RZ, PT ;  /* 0x000000ff0200720c */ /* 0x000fe40003f05270 */
[----:B------:R-:W-:Y:S02]  /*2900*/  ISETP.GT.AND.EX P1, PT, R39, RZ, PT, P1 ;  /* 0x000000ff2700720c */ /* 0x000fe40003f24310 */
[----:B------:R-:W-:Y:S02]  /*2910*/  IADD3.X R42, PT, PT, RZ, R42, RZ, P3, P4 ;  /* 0x0000002aff2a7210 */ /* 0x000fe40001fe84ff */
[----:B------:R-:W-:-:S02]  /*2920*/  SEL R43, RZ, 0x1, !P1 ;  /* 0x00000001ff2b7807 */ /* 0x000fc40004800000 */
[----:B------:R-:W-:Y:S02]  /*2930*/  IADD3.X R42, PT, PT, RZ, R42, RZ, P2, P5 ;  /* 0x0000002aff2a7210 */ /* 0x000fe400017ea4ff */
[----:B------:R-:W-:-:S04]  /*2940*/  IADD3 R43, P1, P3, R43, R7, R6 ;  /* 0x000000072b2b7210 */ /* 0x000fc80007b3e006 */
[----:B------:R-:W-:Y:S01]  /*2950*/  IADD3.X R42, PT, PT, RZ, R42, RZ, P1, P3 ;  /* 0x0000002aff2a7210 */ /* 0x000fe20000fe64ff */
[----:B------:R-:W-:Y:S08]  /*2960*/  @P0 BRA `(.L_x_235) ;  /* 0xfffffff800300947 */ /* 0x000ff0000383ffff */
[----:B------:R-:W-:Y:S05]  /*2970*/  BSYNC.RECONVERGENT B3 ;  /* 0x0000000000037941 */ /* 0x000fea0003800200 */
.L_x_234:
[----:B------:R-:W-:-:S07]  /*2980*/  VIADD R40, R40, 0xfffff000 ;  /* 0xfffff00028287836 */ /* 0x000fce0000000000 */
.L_x_233:
[----:B------:R-:W-:Y:S05]  /*2990*/  BSYNC.RECONVERGENT B2 ;  /* 0x0000000000027941 */ /* 0x000fea0003800200 */
.L_x_232:
        /* <DEDUP_REMOVED lines=45> */
[----:B------:R-:W-:Y:S02]  /*2c70*/  ISETP.GT.AND.EX P0, PT, R17, RZ, PT, P0 ;  /* 0x000000ff1100720c */ /* 0x000fe40003f04300 */
[----:B------:R-:W-:-:S02]  /*2c80*/  ISETP.GT.AND.EX P1, PT, R21, RZ, PT, P1 ;  /* 0x000000ff1500720c */ /* 0x000fc40003f24310 */
[----:B------:R-:W-:Y:S02]  /*2c90*/  IADD3 R43, P6, P5, R6, R43, R5 ;  /* 0x0000002b062b7210 */ /* 0x000fe40007dde005 */
        /* <DEDUP_REMOVED lines=17> */
.L_x_237:
[----:B------:R-:W-:Y:S05]  /*2db0*/  BSYNC.RECONVERGENT B2 ;  /* 0x0000000000027941 */ /* 0x000fea0003800200 */
.L_x_236:
        /* <DEDUP_REMOVED lines=36> */
.L_x_239:
[----:B------:R-:W-:Y:S05]  /*3000*/  BSYNC.RECONVERGENT B2 ;  /* 0x0000000000027941 */ /* 0x000fea0003800200 */
.L_x_238:
[----:B------:R-:W-:Y:S05]  /*3010*/  @!P4 BRA `(.L_x_231) ;  /* 0x000000000038c947 */ /* 0x000fea0003800000 */
[----:B------:R-:W0:Y:S01]  /*3020*/  LDC.64 R4, c[0x0][0x380] ;  /* 0x0000e000ff047b82 */ /* 0x000e220000000a00 */
[----:B------:R-:W-:Y:S02]  /*3030*/  IMAD.IADD R7, R40, 0x1, R3 ;  /* 0x0000000128077824 */ /* 0x000fe400078e0203 */
[----:B------:R-:W-:-:S07]  /*3040*/  IMAD.MOV R6, RZ, RZ, -R12 ;  /* 0x000000ffff067224 */ /* 0x000fce00078e0a0c */
.L_x_240:
        /* <DEDUP_REMOVED lines=11> */
.L_x_231:
[----:B------:R-:W-:Y:S05]  /*3100*/  BSYNC.RECONVERGENT B1 ;  /* 0x0000000000017941 */ /* 0x000fea0003800200 */
.L_x_229:
        /* <DEDUP_REMOVED lines=75> */
.L_x_227:
[----:B------:R-:W-:Y:S05]  /*35c0*/  BSYNC.RECONVERGENT B0 ;  /* 0x0000000000007941 */ /* 0x000fea0003800200 */
.L_x_212:
[----:B------:R-:W-:Y:S05]  /*35d0*/  @P0 EXIT ;  /* 0x000000000000094d */ /* 0x000fea0003800000 */
[----:B------:R-:W3:Y:S01]  /*35e0*/  LDCU.64 UR4, c[0x0][0x3a0] ;  /* 0x00007400ff0477ac */ /* 0x000ee20008000a00 */
[----:B0-2---:R-:W0:Y:S01]  /*35f0*/  LDC.64 R6, c[0x0][0x390] ;  /* 0x0000e400ff067b82 */ /* 0x005e220000000a00 */
[----:B---3--:R-:W-:-:S04]  /*3600*/  IADD3 R4, P0, PT, R4, UR4, RZ ;  /* 0x0000000404047c10 */ /* 0x008fc8000ff1e0ff */
[----:B-1----:R-:W-:-:S05]  /*3610*/  IADD3.X R5, PT, PT, R3, UR5, RZ, P0, !PT ;  /* 0x0000000503057c10 */ /* 0x002fca00087fe4ff */
[----:B0-----:R-:W-:Y:S01]  /*3620*/  STG.E.64 desc[UR6][R6.64], R4 ;  /* 0x0000000406007986 */ /* 0x001fe2000c101b06 */
[----:B------:R-:W-:Y:S05]  /*3630*/  EXIT ;  /* 0x000000000000794d */ /* 0x000fea0003800000 */
.L_x_241:
        /* <DEDUP_REMOVED lines=12> */
.L_x_792:


//--------------------- .text._ZN3cub18CUB_300001_SM_10006detail6reduce28DeviceReduceSingleTileKernelINS2_10policy_hubIlyN4cuda3std3__44plusIlEEE10Policy1000EPlSC_iS9_llNS7_10__identityEEEvT0_T1_T2_T3_T4_T6_ --------------------------
	.section	.text._ZN3cub18CUB_300001_SM_10006detail6reduce28DeviceReduceSingleTileKernelINS2_10policy_hubIlyN4cuda3std3__44plusIlEEE10Policy1000EPlSC_iS9_llNS7_10__identityEEEvT0_T1_T2_T3_T4_T6_,"ax",@progbits
	.align	128
        .global         _ZN3cub18CUB_300001_SM_10006detail6reduce28DeviceReduceSingleTileKernelINS2_10policy_hubIlyN4cuda3std3__44plusIlEEE10Policy1000EPlSC_iS9_llNS7_10__identityEEEvT0_T1_T2_T3_T4_T6_
        .type           _ZN3cub18CUB_300001_SM_10006detail6reduce28DeviceReduceSingleTileKernelINS2_10policy_hubIlyN4cuda3std3__44plusIlEEE10Policy1000EPlSC_iS9_llNS7_10__identityEEEvT0_T1_T2_T3_T4_T6_,@function
        .size           _ZN3cub18CUB_300001_SM_10006detail6reduce28DeviceReduceSingleTileKernelINS2_10policy_hubIlyN4cuda3std3__44plusIlEEE10Policy1000EPlSC_iS9_llNS7_10__identityEEEvT0_T1_T2_T3_T4_T6_,(.L_x_793 - _ZN3cub18CUB_300001_SM_10006detail6reduce28DeviceReduceSingleTileKernelINS2_10policy_hubIlyN4cuda3std3__44plusIlEEE10Policy1000EPlSC_iS9_llNS7_10__identityEEEvT0_T1_T2_T3_T4_T6_)
        .other          _ZN3cub18CUB_300001_SM_10006detail6reduce28DeviceReduceSingleTileKernelINS2_10policy_hubIlyN4cuda3std3__44plusIlEEE10Policy1000EPlSC_iS9_llNS7_10__identityEEEvT0_T1_T2_T3_T4_T6_,@"STO_CUDA_ENTRY STV_DEFAULT"
_ZN3cub18CUB_300001_SM_10006detail6reduce28DeviceReduceSingleTileKernelINS2_10policy_hubIlyN4cuda3std3__44plusIlEEE10Policy1000EPlSC_iS9_llNS7_10__identityEEEvT0_T1_T2_T3_T4_T6_:
.text._ZN3cub18CUB_300001_SM_10006detail6reduce28DeviceReduceSingleTileKernelINS2_10policy_hubIlyN4cuda3std3__44plusIlEEE10Policy1000EPlSC_iS9_llNS7_10__identityEEEvT0_T1_T2_T3_T4_T6_:
        /* <DEDUP_REMOVED lines=13> */
.L_x_242:
[----:B------:R-:W-:Y:S01]  /*00d0*/  ISETP.GT.AND P0, PT, R4, 0xdff, PT ;  /* 0x00000dff0400780c */ /* 0x000fe20003f04270 */
[----:B------:R-:W-:-:S12]  /*00e0*/  BSSY.RECONVERGENT B0, `(.L_x_243) ;  /* 0x0000256000007945 */ /* 0x000fd80003800200 */
[----:B------:R-:W-:Y:S05]  /*00f0*/  @P0 BRA `(.L_x_244) ;  /* 0x00000014004c0947 */ /* 0x000fea0003800000 */
[----:B------:R-:W0:Y:S01]  /*0100*/  S2R R5, SR_TID.X ;  /* 0x0000000000057919 */ /* 0x000e220000002100 */
[----:B------:R-:W-:Y:S01]  /*0110*/  BSSY.RECONVERGENT B1, `(.L_x_245) ;  /* 0x0000009000017945 */ /* 0x000fe20003800200 */
[----:B------:R-:W-:Y:S02]  /*0120*/  CS2R R2, SRZ ;  /* 0x0000000000027805 */ /* 0x000fe4000001ff00 */
[----:B0-----:R-:W-:Y:S01]  /*0130*/  ISETP.GE.AND P0, PT, R5, R4, PT ;  /* 0x000000040500720c */ /* 0x001fe20003f06270 */
[----:B------:R-:W-:-:S12]  /*0140*/  IMAD.MOV.U32 R7, RZ, RZ, R5 ;  /* 0x000000ffff077224 */ /* 0x000fd800078e0005 */
[----:B------:R-:W-:Y:S05]  /*0150*/  @P0 BRA `(.L_x_246) ;  /* 0x0000000000100947 */ /* 0x000fea0003800000 */
[----:B------:R-:W0:Y:S02]  /*0160*/  LDC.64 R2, c[0x0][0x380] ;  /* 0x0000e000ff027b82 */ /* 0x000e240000000a00 */
[----:B0-----:R-:W-:-:S06]  /*0170*/  IMAD.WIDE.U32 R2, R5, 0x8, R2 ;  /* 0x0000000805027825 */ /* 0x001fcc00078e0002 */
[----:B------:R-:W5:Y:S01]  /*0180*/  LDG.E.64.CONSTANT R2, desc[UR6][R2.64] ;  /* 0x0000000602027981 */ /* 0x000f62000c1e9b00 */
[----:B------:R-:W-:-:S07]  /*0190*/  VIADD R7, R5, 0x200 ;  /* 0x0000020005077836 */ /* 0x000fce0000000000 */
.L_x_246:
[----:B------:R-:W-:Y:S05]  /*01a0*/  BSYNC.RECONVERGENT B1 ;  /* 0x0000000000017941 */ /* 0x000fea0003800200 */
.L_x_245:
[----:B------:R-:W-:Y:S01]  /*01b0*/  ISETP.GE.AND P0, PT, R7, R4, PT ;  /* 0x000000040700720c */ /* 0x000fe20003f06270 */
[----:B------:R-:W-:-:S12]  /*01c0*/  BSSY.RECONVERGENT B1, `(.L_x_247) ;  /* 0x0000077000017945 */ /* 0x000fd80003800200 */
[----:B------:R-:W-:Y:S05]  /*01d0*/  @P0 BRA `(.L_x_248) ;  /* 0x0000000400d40947 */ /* 0x000fea0003800000 */
[----:B------:R-:W-:Y:S01]  /*01e0*/  LOP3.LUT R9, RZ, R7, RZ, 0x33, !PT ;  /* 0x00000007ff097212 */ /* 0x000fe200078e33ff */
[----:B------:R-:W-:Y:S04]  /*01f0*/  BSSY.RECONVERGENT B2, `(.L_x_249) ;  /* 0x0000018000027945 */ /* 0x000fe80003800200 */
[----:B------:R-:W-:-:S05]  /*0200*/  IMAD.IADD R0, R9, 0x1, R4 ;  /* 0x0000000109007824 */ /* 0x000fca00078e0204 */
[C---:B------:R-:W-:Y:S02]  /*0210*/  LOP3.LUT R6, R0.reuse, 0x600, RZ, 0xc0, !PT ;  /* 0x0000060000067812 */ /* 0x040fe400078ec0ff */
[----:B------:R-:W-:Y:S02]  /*0220*/  ISETP.GE.U32.AND P1, PT, R0, 0x600, PT ;  /* 0x000006000000780c */ /* 0x000fe40003f26070 */
[----:B------:R-:W-:-:S13]  /*0230*/  ISETP.NE.AND P0, PT, R6, 0x600, PT ;  /* 0x000006000600780c */ /* 0x000fda0003f05270 */
[----:B------:R-:W-:Y:S05]  /*0240*/  @!P0 BRA `(.L_x_250) ;  /* 0x0000000000488947 */ /* 0x000fea0003800000 */
[----:B------:R-:W0:Y:S01]  /*0250*/  LDC.64 R8, c[0x0][0x380] ;  /* 0x0000e000ff087b82 */ /* 0x000e220000000a00 */
[----:B------:R-:W-:-:S04]  /*0260*/  LEA.HI R0, R0, 0x1, RZ, 0x17 ;  /* 0x0000000100007811 */ /* 0x000fc800078fb8ff */
[----:B------:R-:W-:-:S05]  /*0270*/  LOP3.LUT R0, R0, 0x3, RZ, 0xc0, !PT ;  /* 0x0000000300007812 */ /* 0x000fca00078ec0ff */
[----:B------:R-:W-:Y:S02]  /*0280*/  IMAD.MOV R0, RZ, RZ, -R0 ;  /* 0x000000ffff007224 */ /* 0x000fe400078e0a00 */
[----:B0-----:R-:W-:-:S04]  /*0290*/  IMAD.WIDE.U32 R8, R7, 0x8, R8 ;  /* 0x0000000807087825 */ /* 0x001fc800078e0008 */
[----:B------:R-:W-:Y:S02]  /*02a0*/  IMAD.MOV.U32 R6, RZ, RZ, R8 ;  /* 0x000000ffff067224 */ /* 0x000fe400078e0008 */
[----:B------:R-:W-:-:S07]  /*02b0*/  IMAD.MOV.U32 R11, RZ, RZ, R9 ;  /* 0x000000ffff0b7224 */ /* 0x000fce00078e0009 */
.L_x_251:
[----:B------:R-:W-:Y:S02]  /*02c0*/  IMAD.MOV.U32 R8, RZ, RZ, R6 ;  /* 0x000000ffff087224 */ /* 0x000fe400078e0006 */
[----:B------:R-:W-:-:S06]  /*02d0*/  IMAD.MOV.U32 R9, RZ, RZ, R11 ;  /* 0x000000ffff097224 */ /* 0x000fcc00078e000b */
[----:B------:R-:W2:Y:S01]  /*02e0*/  LDG.E.64.CONSTANT R8, desc[UR6][R8.64] ;  /* 0x0000000608087981 */ /* 0x000ea2000c1e9b00 */
[----:B------:R-:W-:Y:S01]  /*02f0*/  VIADD R0, R0, 0x1 ;  /* 0x0000000100007836 */ /* 0x000fe20000000000 */
[----:B------:R-:W-:Y:S01]  /*0300*/  IADD3 R6, P3, PT, R6, 0x1000, RZ ;  /* 0x0000100006067810 */ /* 0x000fe20007f7e0ff */
[----:B------:R-:W-:-:S03]  /*0310*/  VIADD R7, R7, 0x200 ;  /* 0x0000020007077836 */ /* 0x000fc60000000000 */
[----:B------:R-:W-:Y:S01]  /*0320*/  ISETP.NE.AND P0, PT, R0, RZ, PT ;  /* 0x000000ff0000720c */ /* 0x000fe20003f05270 */
[----:B------:R-:W-:Y:S01]  /*0330*/  IMAD.X R11, RZ, RZ, R11, P3 ;  /* 0x000000ffff0b7224 */ /* 0x000fe200018e060b */
[----:B--2--5:R-:W-:-:S05]  /*0340*/  IADD3 R2, P2, PT, R8, R2, RZ ;  /* 0x0000000208027210 */ /* 0x024fca0007f5e0ff */
[----:B------:R-:W-:-:S06]  /*0350*/  IMAD.X R3, R9, 0x1, R3, P2 ;  /* 0x0000000109037824 */ /* 0x000fcc00010e0603 */
[----:B------:R-:W-:Y:S05]  /*0360*/  @P0 BRA `(.L_x_251) ;  /* 0xfffffffc00d40947 */ /* 0x000fea000383ffff */
.L_x_250:
[----:B------:R-:W-:Y:S05]  /*0370*/  BSYNC.RECONVERGENT B2 ;  /* 0x0000000000027941 */ /* 0x000fea0003800200 */
.L_x_249:
[----:B------:R-:W-:Y:S05]  /*0380*/  @!P1 BRA `(.L_x_248) ;  /* 0x0000000400689947 */ /* 0x000fea0003800000 */
[----:B------:R-:W-:Y:S01]  /*0390*/  IMAD.IADD R0, R4, 0x1, -R7 ;  /* 0x0000000104007824 */ /* 0x000fe200078e0a07 */
[----:B------:R-:W-:Y:S01]  /*03a0*/  BSSY.RECONVERGENT B2, `(.L_x_252) ;  /* 0x0000031000027945 */ /* 0x000fe20003800200 */
[----:B------:R-:W-:-:S03]  /*03b0*/  PLOP3.LUT P0, PT, PT, PT, PT, 0x80, 0x8 ;  /* 0x000000000008781c */ /* 0x000fc60003f0f070 */
[----:B------:R-:W-:-:S13]  /*03c0*/  ISETP.GT.AND P1, PT, R0, 0x1800, PT ;  /* 0x000018000000780c */ /* 0x000fda0003f24270 */
[----:B------:R-:W-:Y:S05]  /*03d0*/  @!P1 BRA `(.L_x_253) ;  /* 0x0000000000b49947 */ /* 0x000fea0003800000 */
[----:B------:R-:W-:Y:S01]  /*03e0*/  PLOP3.LUT P0, PT, PT, PT, PT, 0x8, 0x80 ;  /* 0x000000000080781c */ /* 0x000fe20003f0e170 */
[----:B------:R-:W-:-:S12]  /*03f0*/  VIADD R0, R4, 0xffffe800 ;  /* 0xffffe80004007836 */ /* 0x000fd80000000000 */
.L_x_254:
[----:B------:R-:W0:Y:S01]  /*0400*/  LDC.64 R44, c[0x0][0x380] ;  /* 0x0000e000ff2c7b82 */ /* 0x000e220000000a00 */
[C---:B------:R-:W-:Y:S02]  /*0410*/  VIADD R41, R7.reuse, 0x800 ;  /* 0x0000080007297836 */ /* 0x040fe40000000000 */
[C---:B------:R-:W-:Y:S02]  /*0420*/  VIADD R43, R7.reuse, 0x1000 ;  /* 0x00001000072b7836 */ /* 0x040fe40000000000 */
[----:B0-----:R-:W-:-:S05]  /*0430*/  IMAD.WIDE R28, R7, 0x8, R44 ;  /* 0x00000008071c7825 */ /* 0x001fca00078e022c */
[----:B------:R-:W2:Y:S01]  /*0440*/  LDG.E.64.CONSTANT R8, desc[UR6][R28.64] ;  /* 0x000000061c087981 */ /* 0x000ea2000c1e9b00 */
[----:B------:R-:W-:-:S03]  /*0450*/  IMAD.WIDE R40, R41, 0x8, R44 ;  /* 0x0000000829287825 */ /* 0x000fc600078e022c */
[----:B------:R-:W2:Y:S04]  /*0460*/  LDG.E.64.CONSTANT R10, desc[UR6][R28.64+0x1000] ;  /* 0x001000061c0a7981 */ /* 0x000ea8000c1e9b00 */
[----:B------:R-:W3:Y:S04]  /*0470*/  LDG.E.64.CONSTANT R12, desc[UR6][R28.64+0x2000] ;  /* 0x002000061c0c7981 */ /* 0x000ee8000c1e9b00 */
[----:B------:R-:W3:Y:S01]  /*0480*/  LDG.E.64.CONSTANT R14, desc[UR6][R28.64+0x3000] ;  /* 0x003000061c0e7981 */ /* 0x000ee2000c1e9b00 */
[----:B------:R-:W-:-:S03]  /*0490*/  IMAD.WIDE R42, R43, 0x8, R44 ;  /* 0x000000082b2a7825 */ /* 0x000fc600078e022c */
[----:B------:R-:W4:Y:S04]  /*04a0*/  LDG.E.64.CONSTANT R16, desc[UR6][R40.64] ;  /* 0x0000000628107981 */ /* 0x000f28000c1e9b00 */
[----:B------:R-:W4:Y:S04]  /*04b0*/  LDG.E.64.CONSTANT R18, desc[UR6][R40.64+0x1000] ;  /* 0x0010000628127981 */ /* 0x000f28000c1e9b00 */
[----:B------:R-:W4:Y:S04]  /*04c0*/  LDG.E.64.CONSTANT R20, desc[UR6][R40.64+0x2000] ;  /* 0x0020000628147981 */ /* 0x000f28000c1e9b00 */
[----:B------:R2:W4:Y:S01]  /*04d0*/  LDG.E.64.CONSTANT R26, desc[UR6][R40.64+0x3000] ;  /* 0x00300006281a7981 */ /* 0x000522000c1e9b00 */
[----:B------:R-:W-:-:S03]  /*04e0*/  VIADD R31, R7, 0x1800 ;  /* 0x00001800071f7836 */ /* 0x000fc60000000000 */
[----:B------:R-:W4:Y:S04]  /*04f0*/  LDG.E.64.CONSTANT R24, desc[UR6][R42.64] ;  /* 0x000000062a187981 */ /* 0x000f28000c1e9b00 */
[----:B------:R-:W4:Y:S01]  /*0500*/  LDG.E.64.CONSTANT R22, desc[UR6][R42.64+0x1000] ;  /* 0x001000062a167981 */ /* 0x000f22000c1e9b00 */
[----:B------:R-:W-:-:S03]  /*0510*/  IMAD.WIDE R44, R31, 0x8, R44 ;  /* 0x000000081f2c7825 */ /* 0x000fc600078e022c */
[----:B------:R-:W4:Y:S04]  /*0520*/  LDG.E.64.CONSTANT R28, desc[UR6][R42.64+0x2000] ;  /* 0x002000062a1c7981 */ /* 0x000f28000c1e9b00 */
[----:B------:R-:W4:Y:S04]  /*0530*/  LDG.E.64.CONSTANT R36, desc[UR6][R42.64+0x3000] ;  /* 0x003000062a247981 */ /* 0x000f28000c1e9b00 */
[----:B------:R-:W4:Y:S04]  /*0540*/  LDG.E.64.CONSTANT R34, desc[UR6][R44.64] ;  /* 0x000000062c227981 */ /* 0x000f28000c1e9b00 */
[----:B------:R-:W4:Y:S04]  /*0550*/  LDG.E.64.CONSTANT R32, desc[UR6][R44.64+0x1000] ;  /* 0x001000062c207981 */ /* 0x000f28000c1e9b00 */
[----:B------:R-:W4:Y:S04]  /*0560*/  LDG.E.64.CONSTANT R30, desc[UR6][R44.64+0x2000] ;  /* 0x002000062c1e7981 */ /* 0x000f28000c1e9b00 */
[----:B------:R-:W4:Y:S01]  /*0570*/  LDG.E.64.CONSTANT R38, desc[UR6][R44.64+0x3000] ;  /* 0x003000062c267981 */ /* 0x000f22000c1e9b00 */
[----:B------:R-:W-:Y:S01]  /*0580*/  VIADD R7, R7, 0x2000 ;  /* 0x0000200007077836 */ /* 0x000fe20000000000 */
[----:B--2--5:R-:W-:-:S04]  /*0590*/  IADD3 R41, P1, P2, R10, R8, R2 ;  /* 0x000000080a297210 */ /* 0x024fc80007a3e002 */
[----:B------:R-:W-:Y:S02]  /*05a0*/  IADD3.X R9, PT, PT, R11, R9, R3, P1, P2 ;  /* 0x000000090b097210 */ /* 0x000fe40000fe4403 */
[----:B---3--:R-:W-:-:S04]  /*05b0*/  IADD3 R41, P3, P4, R14, R12, R41 ;  /* 0x0000000c0e297210 */ /* 0x008fc80007c7e029 */
[----:B------:R-:W-:Y:S02]  /*05c0*/  IADD3.X R13, PT, PT, R15, R13, R9, P3, P4 ;  /* 0x0000000d0f0d7210 */ /* 0x000fe40001fe8409 */
[----:B----4-:R-:W-:-:S04]  /*05d0*/  IADD3 R3, P1, P2, R18, R16, R41 ;  /* 0x0000001012037210 */ /* 0x010fc80007a3e029 */
[----:B------:R-:W-:Y:S02]  /*05e0*/  IADD3.X R17, PT, PT, R19, R17, R13, P1, P2 ;  /* 0x0000001113117210 */ /* 0x000fe40000fe440d */
[----:B------:R-:W-:-:S04]  /*05f0*/  IADD3 R3, P3, P4, R26, R20, R3 ;  /* 0x000000141a037210 */ /* 0x000fc80007c7e003 */
[----:B------:R-:W-:Y:S02]  /*0600*/  IADD3.X R21, PT, PT, R27, R21, R17, P3, P4 ;  /* 0x000000151b157210 */ /* 0x000fe40001fe8411 */
[----:B------:R-:W-:-:S04]  /*0610*/  IADD3 R3, P1, P2, R22, R24, R3 ;  /* 0x0000001816037210 */ /* 0x000fc80007a3e003 */
[----:B------:R-:W-:Y:S02]  /*0620*/  IADD3.X R23, PT, PT, R23, R25, R21, P1, P2 ;  /* 0x0000001917177210 */ /* 0x000fe40000fe4415 */
[----:B------:R-:W-:-:S04]  /*0630*/  IADD3 R3, P3, P4, R36, R28, R3 ;  /* 0x0000001c24037210 */ /* 0x000fc80007c7e003 */
[----:B------:R-:W-:Y:S02]  /*0640*/  IADD3.X R29, PT, PT, R37, R29, R23, P3, P4 ;  /* 0x0000001d251d7210 */ /* 0x000fe40001fe8417 */
[----:B------:R-:W-:Y:S02]  /*0650*/  ISETP.GE.AND P3, PT, R7, R0, PT ;  /* 0x000000000700720c */ /* 0x000fe40003f66270 */
[----:B------:R-:W-:-:S04]  /*0660*/  IADD3 R3, P2, P1, R32, R34, R3 ;  /* 0x0000002220037210 */ /* 0x000fc8000795e003 */
[----:B------:R-:W-:Y:S02]  /*0670*/  IADD3 R2, P4, P5, R38, R30, R3 ;  /* 0x0000001e26027210 */ /* 0x000fe40007d9e003 */
[----:B------:R-:W-:-:S04]  /*0680*/  IADD3.X R3, PT, PT, R33, R35, R29, P2, P1 ;  /* 0x0000002321037210 */ /* 0x000fc800017e241d */
[----:B------:R-:W-:Y:S01]  /*0690*/  IADD3.X R3, PT, PT, R39, R31, R3, P4, P5 ;  /* 0x0000001f27037210 */ /* 0x000fe200027ea403 */
[----:B------:R-:W-:Y:S06]  /*06a0*/  @!P3 BRA `(.L_x_254) ;  /* 0xfffffffc0054b947 */ /* 0x000fec000383ffff */
.L_x_253:
[----:B------:R-:W-:Y:S05]  /*06b0*/  BSYNC.RECONVERGENT B2 ;  /* 0x0000000000027941 */ /* 0x000fea0003800200 */
.L_x_252:
[----:B------:R-:W-:Y:S01]  /*06c0*/  IMAD.IADD R0, R4, 0x1, -R7 ;  /* 0x0000000104007824 */ /* 0x000fe200078e0a07 */
[----:B------:R-:W-:Y:S04]  /*06d0*/  BSSY.RECONVERGENT B2, `(.L_x_255) ;  /* 0x0000019000027945 */ /* 0x000fe80003800200 */
[----:B------:R-:W-:-:S13]  /*06e0*/  ISETP.GT.AND P1, PT, R0, 0x800, PT ;  /* 0x000008000000780c */ /* 0x000fda0003f24270 */
[----:B------:R-:W-:Y:S05]  /*06f0*/  @!P1 BRA `(.L_x_256) ;  /* 0x0000000000589947 */ /* 0x000fea0003800000 */
[----:B------:R-:W0:Y:S01]  /*0700*/  LDC.64 R18, c[0x0][0x380] ;  /* 0x0000e000ff127b82 */ /* 0x000e220000000a00 */
[C---:B------:R-:W-:Y:S02]  /*0710*/  VIADD R15, R7.reuse, 0x800 ;  /* 0x00000800070f7836 */ /* 0x040fe40000000000 */
[----:B0-----:R-:W-:-:S05]  /*0720*/  IMAD.WIDE R8, R7, 0x8, R18 ;  /* 0x0000000807087825 */ /* 0x001fca00078e0212 */
[----:B------:R-:W2:Y:S01]  /*0730*/  LDG.E.64.CONSTANT R10, desc[UR6][R8.64] ;  /* 0x00000006080a7981 */ /* 0x000ea2000c1e9b00 */
[----:B------:R-:W-:-:S03]  /*0740*/  IMAD.WIDE R18, R15, 0x8, R18 ;  /* 0x000000080f127825 */ /* 0x000fc600078e0212 */
[----:B------:R-:W2:Y:S04]  /*0750*/  LDG.E.64.CONSTANT R12, desc[UR6][R8.64+0x1000] ;  /* 0x00100006080c7981 */ /* 0x000ea8000c1e9b00 */
[----:B------:R-:W3:Y:S04]  /*0760*/  LDG.E.64.CONSTANT R14, desc[UR6][R8.64+0x2000] ;  /* 0x00200006080e7981 */ /* 0x000ee8000c1e9b00 */
[----:B------:R-:W3:Y:S04]  /*0770*/  LDG.E.64.CONSTANT R16, desc[UR6][R8.64+0x3000] ;  /* 0x0030000608107981 */ /* 0x000ee8000c1e9b00 */
[----:B------:R-:W4:Y:S04]  /*0780*/  LDG.E.64.CONSTANT R20, desc[UR6][R18.64] ;  /* 0x0000000612147981 */ /* 0x000f28000c1e9b00 */
[----:B------:R-:W4:Y:S04]  /*0790*/  LDG.E.64.CONSTANT R22, desc[UR6][R18.64+0x1000] ;  /* 0x0010000612167981 */ /* 0x000f28000c1e9b00 */
[----:B------:R-:W4:Y:S04]  /*07a0*/  LDG.E.64.CONSTANT R24, desc[UR6][R18.64+0x2000] ;  /* 0x0020000612187981 */ /* 0x000f28000c1e9b00 */
[----:B------:R-:W4:Y:S01]  /*07b0*/  LDG.E.64.CONSTANT R26, desc[UR6][R18.64+0x3000] ;  /* 0x00300006121a7981 */ /* 0x000f22000c1e9b00 */
[----:B------:R-:W-:Y:S01]  /*07c0*/  VIADD R7, R7, 0x1000 ;  /* 0x0000100007077836 */ /* 0x000fe20000000000 */
[----:B--2--5:R-:W-:-:S04]  /*07d0*/  IADD3 R29, P0, P1, R12, R10, R2 ;  /* 0x0000000a0c1d7210 */ /* 0x024fc8000791e002 */
[----:B------:R-:W-:Y:S02]  /*07e0*/  IADD3.X R11, PT, PT, R13, R11, R3, P0, P1 ;  /* 0x0000000b0d0b7210 */ /* 0x000fe400007e2403 */
[----:B------:R-:W-:Y:S02]  /*07f0*/  PLOP3.LUT P0, PT, PT, PT, PT, 0x8, 0x80 ;  /* 0x000000000080781c */ /* 0x000fe40003f0e170 */
[----:B---3--:R-:W-:-:S04]  /*0800*/  IADD3 R29, P2, P3, R16, R14, R29 ;  /* 0x0000000e101d7210 */ /* 0x008fc80007b5e01d */
[----:B------:R-:W-:Y:S02]  /*0810*/  IADD3.X R15, PT, PT, R17, R15, R11, P2, P3 ;  /* 0x0000000f110f7210 */ /* 0x000fe400017e640b */
[----:B----4-:R-:W-:-:S04]  /*0820*/  IADD3 R3, P1, P4, R22, R20, R29 ;  /* 0x0000001416037210 */ /* 0x010fc80007c3e01d */
[----:B------:R-:W-:Y:S02]  /*0830*/  IADD3 R2, P2, P3, R26, R24, R3 ;  /* 0x000000181a027210 */ /* 0x000fe40007b5e003 */
[----:B------:R-:W-:-:S04]  /*0840*/  IADD3.X R3, PT, PT, R23, R21, R15, P1, P4 ;  /* 0x0000001517037210 */ /* 0x000fc80000fe840f */
[----:B------:R-:W-:-:S07]  /*0850*/  IADD3.X R3, PT, PT, R27, R25, R3, P2, P3 ;  /* 0x000000191b037210 */ /* 0x000fce00017e6403 */
.L_x_256:
[----:B------:R-:W-:Y:S05]  /*0860*/  BSYNC.RECONVERGENT B2 ;  /* 0x0000000000027941 */ /* 0x000fea0003800200 */
.L_x_255:
[----:B------:R-:W-:-:S13]  /*0870*/  ISETP.LT.OR P0, PT, R7, R4, P0 ;  /* 0x000000040700720c */ /* 0x000fda0000701670 */
[----:B------:R-:W-:Y:S05]  /*0880*/  @!P0 BRA `(.L_x_248) ;  /* 0x0000000000288947 */ /* 0x000fea0003800000 */
[----:B------:R-:W0:Y:S02]  /*0890*/  LDC.64 R8, c[0x0][0x380] ;  /* 0x0000e000ff087b82 */ /* 0x000e240000000a00 */
[----:B0-----:R-:W-:-:S05]  /*08a0*/  IMAD.WIDE R6, R7, 0x8, R8 ;  /* 0x0000000807067825 */ /* 0x001fca00078e0208 */
[----:B------:R-:W2:Y:S04]  /*08b0*/  LDG.E.64.CONSTANT R8, desc[UR6][R6.64] ;  /* 0x0000000606087981 */ /* 0x000ea8000c1e9b00 */
[----:B------:R-:W2:Y:S04]  /*08c0*/  LDG.E.64.CONSTANT R10, desc[UR6][R6.64+0x1000] ;  /* 0x00100006060a7981 */ /* 0x000ea8000c1e9b00 */
[----:B------:R-:W3:Y:S04]  /*08d0*/  LDG.E.64.CONSTANT R12, desc[UR6][R6.64+0x2000] ;  /* 0x00200006060c7981 */ /* 0x000ee8000c1e9b00 */
[----:B------:R-:W3:Y:S01]  /*08e0*/  LDG.E.64.CONSTANT R14, desc[UR6][R6.64+0x3000] ;  /* 0x00300006060e7981 */ /* 0x000ee2000c1e9b00 */
[----:B--2--5:R-:W-:-:S04]  /*08f0*/  IADD3 R17, P0, P1, R10, R8, R2 ;  /* 0x000000080a117210 */ /* 0x024fc8000791e002 */
[----:B------:R-:W-:Y:S02]  /*0900*/  IADD3.X R3, PT, PT, R11, R9, R3, P0, P1 ;  /* 0x000000090b037210 */ /* 0x000fe400007e2403 */
[----:B---3--:R-:W-:-:S04]  /*0910*/  IADD3 R2, P2, P3, R14, R12, R17 ;  /* 0x0000000c0e027210 */ /* 0x008fc80007b5e011 */
[----:B------:R-:W-:-:S09]  /*0920*/  IADD3.X R3, PT, PT, R15, R13, R3, P2, P3 ;  /* 0x0000000d0f037210 */ /* 0x000fd200017e6403 */
.L_x_248:
[----:B------:R-:W-:Y:S05]  /*0930*/  BSYNC.RECONVERGENT B1 ;  /* 0x0000000000017941 */ /* 0x000fea0003800200 */
.L_x_247:
[----:B------:R-:W-:-:S13]  /*0940*/  ISETP.GE.AND P0, PT, R4, 0x200, PT ;  /* 0x000002000400780c */ /* 0x000fda0003f06270 */
[----:B------:R-:W-:Y:S05]  /*0950*/  @!P0 BRA `(.L_x_257) ;  /* 0x00000004002c8947 */ /* 0x000fea0003800000 */
[----:B------:R-:W0:Y:S01]  /*0960*/  S2R R8, SR_LANEID ;  /* 0x0000000000087919 */ /* 0x000e220000000000 */
[----:B-----5:R-:W1:Y:S04]  /*0970*/  SHFL.DOWN PT, R0, R2, 0x1, 0x1f ;  /* 0x08201f0002007f89 */ /* 0x020e6800000e0000 */
        /* <DEDUP_REMOVED lines=27> */
[----:B-1----:R-:W-:-:S03]  /*0b30*/  SEL R2, R2, RZ, !P0 ;  /* 0x000000ff02027207 */ /* 0x002fc60004000000 */
[----:B------:R-:W0:Y:S01]  /*0b40*/  SHFL.DOWN PT, R0, R9, 0x10, 0x1f ;  /* 0x0a001f0009007f89 */ /* 0x000e2200000e0000 */
[----:B------:R-:W-:Y:S01]  /*0b50*/  ISETP.GT.AND P0, PT, R8, 0xf, PT ;  /* 0x0000000f0800780c */ /* 0x000fe20003f04270 */
[----:B------:R-:W-:Y:S01]  /*0b60*/  IMAD.X R6, R2, 0x1, R13, P2 ;  /* 0x0000000102067824 */ /* 0x000fe200010e060d */
[----:B------:R-:W-:-:S04]  /*0b70*/  @!P1 MOV R2, 0x400 ;  /* 0x0000040000029802 */ /* 0x000fc80000000f00 */
        /* <DEDUP_REMOVED lines=39> */
[----:B------:R-:W-:Y:S01]  /*0df0*/  IMAD.X R3, R3, 0x1, R7, P3 ;  /* 0x0000000103037824 */ /* 0x000fe200018e0607 */
[----:B------:R-:W-:Y:S06]  /*0e00*/  BRA `(.L_x_258) ;  /* 0x00000018000c7947 */ /* 0x000fec0003800000 */
.L_x_257:
[----:B------:R-:W-:Y:S01]  /*0e10*/  LOP3.LUT R0, R5, 0x3e0, RZ, 0xc0, !PT ;  /* 0x000003e005007812 */ /* 0x000fe200078ec0ff */
[----:B------:R-:W0:Y:S03]  /*0e20*/  S2R R12, SR_LANEID ;  /* 0x00000000000c7919 */ /* 0x000e260000000000 */
[----:B------:R-:W-:Y:S01]  /*0e30*/  LOP3.LUT R9, RZ, R0, RZ, 0x33, !PT ;  /* 0x00000000ff097212 */ /* 0x000fe200078e33ff */
[----:B------:R-:W-:-:S04]  /*0e40*/  VIADD R7, R0, 0x20 ;  /* 0x0000002000077836 */ /* 0x000fc80000000000 */
[----:B------:R-:W-:Y:S01]  /*0e50*/  IMAD.IADD R9, R9, 0x1, R4 ;  /* 0x0000000109097824 */ /* 0x000fe200078e0204 */
[----:B------:R-:W-:-:S04]  /*0e60*/  ISETP.GT.AND P0, PT, R7, R4, PT ;  /* 0x000000040700720c */ /* 0x000fc80003f04270 */
[----:B------:R-:W-:-:S05]  /*0e70*/  SEL R9, R9, 0x1f, P0 ;  /* 0x0000001f09097807 */ /* 0x000fca0000000000 */
[----:B-----5:R-:W1:Y:S04]  /*0e80*/  SHFL.DOWN PT, R0, R2, 0x1, R9 ;  /* 0x0820000002007989 */ /* 0x020e6800000e0009 */
        /* <DEDUP_REMOVED lines=9> */
[----:B------:R-:W-:-:S03]  /*0f20*/  ISETP.GT.AND P0, PT, R8, R9, PT ;  /* 0x000000090800720c */ /* 0x000fc60003f04270 */
[----:B------:R-:W1:Y:S01]  /*0f30*/  SHFL.DOWN PT, R6, R11, 0x2, R9 ;  /* 0x084000000b067989 */ /* 0x000e6200000e0009 */
[----:B0-----:R-:W-:-:S04]  /*0f40*/  SEL R0, R0, RZ, !P0 ;  /* 0x000000ff00007207 */ /* 0x001fc80004000000 */
[----:B------:R-:W-:Y:S02]  /*0f50*/  IADD3 R8, P1, PT, R0, R7, RZ ;  /* 0x0000000700087210 */ /* 0x000fe40007f3e0ff */
[----:B-1----:R-:W-:-:S03]  /*0f60*/  SEL R6, R6, RZ, !P0 ;  /* 0x000000ff06067207 */ /* 0x002fc60004000000 */
[----:B------:R-:W0:Y:S02]  /*0f70*/  SHFL.DOWN PT, R0, R8, 0x4, R9 ;  /* 0x0880000008007989 */ /* 0x000e2400000e0009 */
[----:B------:R-:W-:Y:S02]  /*0f80*/  IMAD.X R10, R6, 0x1, R11, P1 ;  /* 0x00000001060a7824 */ /* 0x000fe400008e060b */
[----:B------:R-:W-:Y:S01]  /*0f90*/  VIADD R6, R12, 0x4 ;  /* 0x000000040c067836 */ /* 0x000fe20000000000 */
[----:B------:R-:W1:Y:S02]  /*0fa0*/  @!P2 S2R R11, SR_CgaCtaId ;  /* 0x00000000000ba919 */ /* 0x000e640000008800 */
[----:B------:R-:W2:Y:S02]  /*0fb0*/  SHFL.DOWN PT, R2, R10, 0x4, R9 ;  /* 0x088000000a027989 */ /* 0x000ea400000e0009 */
[----:B------:R-:W-:Y:S01]  /*0fc0*/  ISETP.GT.AND P0, PT, R6, R9, PT ;  /* 0x000000090600720c */ /* 0x000fe20003f04270 */
[----:B------:R-:W-:-:S03]  /*0fd0*/  VIADD R6, R12, 0x8 ;  /* 0x000000080c067836 */ /* 0x000fc60000000000 */
[----:B0-----:R-:W-:-:S04]  /*0fe0*/  SEL R0, R0, RZ, !P0 ;  /* 0x000000ff00007207 */ /* 0x001fc80004000000 */
[----:B------:R-:W-:Y:S02]  /*0ff0*/  IADD3 R3, P1, PT, R0, R8, RZ ;  /* 0x0000000800037210 */ /* 0x000fe40007f3e0ff */
[----:B--2---:R-:W-:-:S03]  /*1000*/  SEL R2, R2, RZ, !P0 ;  /* 0x000000ff02027207 */ /* 0x004fc60004000000 */
[----:B------:R-:W0:Y:S01]  /*1010*/  SHFL.DOWN PT, R0, R3, 0x8, R9 ;  /* 0x0900000003007989 */ /* 0x000e2200000e0009 */
[----:B------:R-:W-:Y:S01]  /*1020*/  ISETP.GT.AND P0, PT, R6, R9, PT ;  /* 0x000000090600720c */ /* 0x000fe20003f04270 */
[----:B------:R-:W-:-:S05]  /*1030*/  IMAD.X R7, R2, 0x1, R10, P1 ;  /* 0x0000000102077824 */ /* 0x000fca00008e060a */
[----:B------:R-:W2:Y:S01]  /*1040*/  SHFL.DOWN PT, R2, R7, 0x8, R9 ;  /* 0x0900000007027989 */ /* 0x000ea200000e0009 */
[----:B0-----:R-:W-:-:S04]  /*1050*/  SEL R0, R0, RZ, !P0 ;  /* 0x000000ff00007207 */ /* 0x001fc80004000000 */
[----:B------:R-:W-:Y:S02]  /*1060*/  IADD3 R6, P1, PT, R0, R3, RZ ;  /* 0x0000000300067210 */ /* 0x000fe40007f3e0ff */
[----:B--2---:R-:W-:-:S03]  /*1070*/  SEL R2, R2, RZ, !P0 ;  /* 0x000000ff02027207 */ /* 0x004fc60004000000 */
[----:B------:R-:W0:Y:S02]  /*1080*/  SHFL.DOWN PT, R0, R6, 0x10, R9 ;  /* 0x0a00000006007989 */ /* 0x000e2400000e0009 */
[----:B------:R-:W-:Y:S01]  /*1090*/  IMAD.X R8, R2, 0x1, R7, P1 ;  /* 0x0000000102087824 */ /* 0x000fe200008e0607 */
[----:B------:R-:W-:Y:S01]  /*10a0*/  @!P2 SHF.R.U32.HI R7, RZ, 0x2, R5 ;  /* 0x00000002ff07a819 */ /* 0x000fe20000011605 */
[----:B------:R-:W-:-:S03]  /*10b0*/  VIADD R2, R12, 0x10 ;  /* 0x000000100c027836 */ /* 0x000fc60000000000 */
[----:B------:R-:W2:Y:S01]  /*10c0*/  SHFL.DOWN PT, R3, R8, 0x10, R9 ;  /* 0x0a00000008037989 */ /* 0x000ea200000e0009 */
[----:B------:R-:W-:Y:S02]  /*10d0*/  @!P2 LOP3.LUT R7, R7, 0xf8, RZ, 0xc0, !PT ;  /* 0x000000f80707a812 */ /* 0x000fe400078ec0ff */
[----:B------:R-:W-:Y:S02]  /*10e0*/  ISETP.GT.AND P0, PT, R2, R9, PT ;  /* 0x000000090200720c */ /* 0x000fe40003f04270 */
[----:B------:R-:W-:-:S04]  /*10f0*/  @!P2 MOV R2, 0x400 ;  /* 0x000004000002a802 */ /* 0x000fc80000000f00 */
[----:B-1----:R-:W-:-:S05]  /*1100*/  @!P2 LEA R10, R11, R2, 0x18 ;  /* 0x000000020b0aa211 */ /* 0x002fca00078ec0ff */
[----:B------:R-:W-:Y:S01]  /*1110*/  @!P2 IMAD.IADD R7, R7, 0x1, R10 ;  /* 0x000000010707a824 */ /* 0x000fe200078e020a */
[----:B0-----:R-:W-:-:S04]  /*1120*/  SEL R0, R0, RZ, !P0 ;  /* 0x000000ff00007207 */ /* 0x001fc80004000000 */
[----:B------:R-:W-:Y:S02]  /*1130*/  IADD3 R2, P1, PT, R0, R6, RZ ;  /* 0x0000000600027210 */ /* 0x000fe40007f3e0ff */
[----:B--2---:R-:W-:Y:S02]  /*1140*/  SEL R3, R3, RZ, !P0 ;  /* 0x000000ff03037207 */ /* 0x004fe40004000000 */
[----:B------:R-:W-:-:S03]  /*1150*/  ISETP.NE.AND P0, PT, R5, RZ, PT ;  /* 0x000000ff0500720c */ /* 0x000fc60003f05270 */
[----:B------:R-:W-:-:S05]  /*1160*/  IMAD.X R3, R3, 0x1, R8, P1 ;  /* 0x0000000103037824 */ /* 0x000fca00008e0608 */
[----:B------:R1:W-:Y:S01]  /*1170*/  @!P2 STS.64 [R7+0x10], R2 ;  /* 0x000010020700a388 */ /* 0x0003e20000000a00 */
[----:B------:R-:W-:Y:S06]  /*1180*/  BAR.SYNC.DEFER_BLOCKING 0x0 ;  /* 0x0000000000007b1d */ /* 0x000fec0000010000 */
[----:B------:R-:W-:Y:S05]  /*1190*/  @P0 BRA `(.L_x_258) ;  /* 0x0000001400280947 */ /* 0x000fea0003800000 */
[----:B------:R-:W0:Y:S01]  /*11a0*/  S2UR UR5, SR_CgaCtaId ;  /* 0x00000000000579c3 */ /* 0x000e220000008800 */
[----:B------:R-:W-:Y:S01]  /*11b0*/  UMOV UR4, 0x400 ;  /* 0x0000040000047882 */ /* 0x000fe20000000000 */
[C---:B------:R-:W-:Y:S02]  /*11c0*/  ISETP.GT.AND P2, PT, R4.reuse, 0x40, PT ;  /* 0x000000400400780c */ /* 0x040fe40003f44270 */
[C---:B------:R-:W-:Y:S02]  /*11d0*/  ISETP.GT.AND P1, PT, R4.reuse, 0x20, PT ;  /* 0x000000200400780c */ /* 0x040fe40003f24270 */
[C---:B------:R-:W-:Y:S02]  /*11e0*/  ISETP.GT.AND P5, PT, R4.reuse, 0x180, PT ;  /* 0x000001800400780c */ /* 0x040fe40003fa4270 */
[----:B------:R-:W-:Y:S01]  /*11f0*/  ISETP.GT.AND P6, PT, R4, 0x1a0, PT ;  /* 0x000001a00400780c */ /* 0x000fe20003fc4270 */
[----:B0-----:R-:W-:-:S09]  /*1200*/  ULEA UR4, UR5, UR4, 0x18 ;  /* 0x0000000405047291 */ /* 0x001fd2000f8ec0ff */
[----:B------:R-:W0:Y:S04]  /*1210*/  LDS.128 R8, [UR4+0x20] ;  /* 0x00002004ff087984 */ /* 0x000e280008000c00 */
[----:B-1----:R-:W1:Y:S04]  /*1220*/  LDS.64 R6, [UR4+0x18] ;  /* 0x00001804ff067984 */ /* 0x002e680008000a00 */
[----:B------:R-:W2:Y:S04]  /*1230*/  LDS.128 R12, [UR4+0x30] ;  /* 0x00003004ff0c7984 */ /* 0x000ea80008000c00 */
[----:B------:R-:W3:Y:S04]  /*1240*/  LDS.128 R16, [UR4+0x40] ;  /* 0x00004004ff107984 */ /* 0x000ee80008000c00 */
[----:B------:R-:W4:Y:S04]  /*1250*/  LDS.128 R20, [UR4+0x50] ;  /* 0x00005004ff147984 */ /* 0x000f280008000c00 */
[----:B------:R-:W5:Y:S04]  /*1260*/  LDS.128 R24, [UR4+0x60] ;  /* 0x00006004ff187984 */ /* 0x000f680008000c00 */
[----:B------:R-:W5:Y:S04]  /*1270*/  LDS.128 R32, [UR4+0x70] ;  /* 0x00007004ff207984 */ /* 0x000f680008000c00 */
[----:B------:R-:W5:Y:S01]  /*1280*/  LDS.128 R28, [UR4+0x80] ;  /* 0x00008004ff1c7984 */ /* 0x000f620008000c00 */
[----:B0-----:R-:W-:-:S02]  /*1290*/  SEL R5, R8, RZ, P2 ;  /* 0x000000ff08057207 */ /* 0x001fc40001000000 */
[----:B------:R-:W-:Y:S02]  /*12a0*/  SEL R8, R9, RZ, P2 ;  /* 0x000000ff09087207 */ /* 0x000fe40001000000 */
[----:B-1----:R-:W-:Y:S02]  /*12b0*/  SEL R0, R6, RZ, P1 ;  /* 0x000000ff06007207 */ /* 0x002fe40000800000 */
[----:B------:R-:W-:Y:S02]  /*12c0*/  SEL R7, R7, RZ, P1 ;  /* 0x000000ff07077207 */ /* 0x000fe40000800000 */
[C---:B------:R-:W-:Y:S02]  /*12d0*/  ISETP.GT.AND P1, PT, R4.reuse, 0x60, PT ;  /* 0x000000600400780c */ /* 0x040fe40003f24270 */
[----:B------:R-:W-:Y:S02]  /*12e0*/  ISETP.GT.AND P2, PT, R4, 0x80, PT ;  /* 0x000000800400780c */ /* 0x000fe40003f44270 */
[----:B------:R-:W-:-:S02]  /*12f0*/  IADD3 R0, P3, P4, R5, R0, R2 ;  /* 0x0000000005007210 */ /* 0x000fc40007c7e002 */
[----:B------:R-:W-:Y:S02]  /*1300*/  SEL R5, R10, RZ, P1 ;  /* 0x000000ff0a057207 */ /* 0x000fe40000800000 */
[----:B------:R-:W-:Y:S02]  /*1310*/  SEL R11, R11, RZ, P1 ;  /* 0x000000ff0b0b7207 */ /* 0x000fe40000800000 */
[----:B--2---:R-:W-:Y:S02]  /*1320*/  SEL R2, R12, RZ, P2 ;  /* 0x000000ff0c027207 */ /* 0x004fe40001000000 */
[----:B------:R-:W-:Y:S02]  /*1330*/  SEL R6, R13, RZ, P2 ;  /* 0x000000ff0d067207 */ /* 0x000fe40001000000 */
[C---:B------:R-:W-:Y:S02]  /*1340*/  ISETP.GT.AND P1, PT, R4.reuse, 0xa0, PT ;  /* 0x000000a00400780c */ /* 0x040fe40003f24270 */
[----:B------:R-:W-:-:S02]  /*1350*/  ISETP.GT.AND P2, PT, R4, 0xc0, PT ;  /* 0x000000c00400780c */ /* 0x000fc40003f44270 */
[----:B------:R-:W-:Y:S02]  /*1360*/  IADD3.X R7, PT, PT, R8, R7, R3, P3, P4 ;  /* 0x0000000708077210 */ /* 0x000fe40001fe8403 */
[----:B------:R-:W-:Y:S02]  /*1370*/  IADD3 R2, P3, P4, R2, R0, R5 ;  /* 0x0000000002027210 */ /* 0x000fe40007c7e005 */
[----:B------:R-:W-:Y:S02]  /*1380*/  SEL R3, R14, RZ, P1 ;  /* 0x000000ff0e037207 */ /* 0x000fe40000800000 */
[----:B---3--:R-:W-:Y:S02]  /*1390*/  SEL R0, R16, RZ, P2 ;  /* 0x000000ff10007207 */ /* 0x008fe40001000000 */
[----:B------:R-:W-:Y:S02]  /*13a0*/  SEL R14, R15, RZ, P1 ;  /* 0x000000ff0f0e7207 */ /* 0x000fe40000800000 */
[----:B------:R-:W-:-:S02]  /*13b0*/  ISETP.GT.AND P1, PT, R4, 0xe0, PT ;  /* 0x000000e00400780c */ /* 0x000fc40003f24270 */
[----:B------:R-:W-:Y:S02]  /*13c0*/  IADD3.X R6, PT, PT, R6, R7, R11, P3, P4 ;  /* 0x0000000706067210 */ /* 0x000fe40001fe840b */
[----:B------:R-:W-:Y:S02]  /*13d0*/  SEL R5, R17, RZ, P2 ;  /* 0x000000ff11057207 */ /* 0x000fe40001000000 */
[----:B------:R-:W-:Y:S02]  /*13e0*/  IADD3 R0, P3, P4, R0, R2, R3 ;  /* 0x0000000200007210 */ /* 0x000fe40007c7e003 */
[----:B------:R-:W-:Y:S02]  /*13f0*/  ISETP.GT.AND P2, PT, R4, 0x100, PT ;  /* 0x000001000400780c */ /* 0x000fe40003f44270 */
[----:B------:R-:W-:Y:S02]  /*1400*/  SEL R3, R18, RZ, P1 ;  /* 0x000000ff12037207 */ /* 0x000fe40000800000 */
[----:B------:R-:W-:-:S02]  /*1410*/  SEL R19, R19, RZ, P1 ;  /* 0x000000ff13137207 */ /* 0x000fc40000800000 */
[----:B------:R-:W-:Y:S02]  /*1420*/  ISETP.GT.AND P1, PT, R4, 0x120, PT ;  /* 0x000001200400780c */ /* 0x000fe40003f24270 */
[----:B------:R-:W-:Y:S02]  /*1430*/  IADD3.X R5, PT, PT, R5, R6, R14, P3, P4 ;  /* 0x0000000605057210 */ /* 0x000fe40001fe840e */
[----:B----4-:R-:W-:Y:S02]  /*1440*/  SEL R2, R20, RZ, P2 ;  /* 0x000000ff14027207 */ /* 0x010fe40001000000 */
[----:B------:R-:W-:Y:S02]  /*1450*/  SEL R6, R21, RZ, P2 ;  /* 0x000000ff15067207 */ /* 0x000fe40001000000 */
[----:B------:R-:W-:Y:S02]  /*1460*/  ISETP.GT.AND P2, PT, R4, 0x140, PT ;  /* 0x000001400400780c */ /* 0x000fe40003f44270 */
[----:B------:R-:W-:-:S02]  /*1470*/  SEL R7, R22, RZ, P1 ;  /* 0x000000ff16077207 */ /* 0x000fc40000800000 */
[----:B------:R-:W-:Y:S02]  /*1480*/  SEL R22, R23, RZ, P1 ;  /* 0x000000ff17167207 */ /* 0x000fe40000800000 */
[----:B------:R-:W-:Y:S02]  /*1490*/  IADD3 R2, P3, P4, R2, R0, R3 ;  /* 0x0000000002027210 */ /* 0x000fe40007c7e003 */
[----:B------:R-:W-:Y:S02]  /*14a0*/  ISETP.GT.AND P1, PT, R4, 0x160, PT ;  /* 0x000001600400780c */ /* 0x000fe40003f24270 */
[----:B-----5:R-:W-:Y:S02]  /*14b0*/  SEL R0, R24, RZ, P2 ;  /* 0x000000ff18007207 */ /* 0x020fe40001000000 */
[----:B------:R-:W-:Y:S02]  /*14c0*/  IADD3.X R6, PT, PT, R6, R5, R19, P3, P4 ;  /* 0x0000000506067210 */ /* 0x000fe40001fe8413 */
[----:B------:R-:W-:-:S02]  /*14d0*/  SEL R3, R26, RZ, P1 ;  /* 0x000000ff1a037207 */ /* 0x000fc40000800000 */
[----:B------:R-:W-:Y:S02]  /*14e0*/  SEL R27, R27, RZ, P1 ;  /* 0x000000ff1b1b7207 */ /* 0x000fe40000800000 */
[----:B------:R-:W-:Y:S02]  /*14f0*/  SEL R5, R25, RZ, P2 ;  /* 0x000000ff19057207 */ /* 0x000fe40001000000 */
[----:B------:R-:W-:Y:S02]  /*1500*/  IADD3 R0, P1, P3, R0, R2, R7 ;  /* 0x0000000200007210 */ /* 0x000fe40007b3e007 */
[----:B------:R-:W-:Y:S02]  /*1510*/  SEL R2, R32, RZ, P5 ;  /* 0x000000ff20027207 */ /* 0x000fe40002800000 */
[----:B------:R-:W-:Y:S02]  /*1520*/  ISETP.GT.AND P2, PT, R4, 0x1c0, PT ;  /* 0x000001c00400780c */ /* 0x000fe40003f44270 */
[----:B------:R-:W-:-:S02]  /*1530*/  IADD3.X R5, PT, PT, R5, R6, R22, P1, P3 ;  /* 0x0000000605057210 */ /* 0x000fc40000fe6416 */
[----:B------:R-:W-:Y:S02]  /*1540*/  IADD3 R2, P3, P4, R2, R0, R3 ;  /* 0x0000000002027210 */ /* 0x000fe40007c7e003 */
[----:B------:R-:W-:Y:S02]  /*1550*/  SEL R0, R34, RZ, P6 ;  /* 0x000000ff22007207 */ /* 0x000fe40003000000 */
[----:B------:R-:W-:Y:S02]  /*1560*/  SEL R3, R28, RZ, P2 ;  /* 0x000000ff1c037207 */ /* 0x000fe40001000000 */
[----:B------:R-:W-:Y:S02]  /*1570*/  ISETP.GT.AND P1, PT, R4, 0x1e0, PT ;  /* 0x000001e00400780c */ /* 0x000fe40003f24270 */
        /* <DEDUP_REMOVED lines=11> */
.L_x_244:
[----:B------:R-:W0:Y:S01]  /*1630*/  S2R R39, SR_TID.X ;  /* 0x0000000000277919 */ /* 0x000e220000002100 */
[----:B------:R-:W1:Y:S02]  /*1640*/  LDCU.64 UR4, c[0x0][0x380] ;  /* 0x00007000ff0477ac */ /* 0x000e640008000a00 */
[----:B-1----:R-:W-:Y:S02]  /*1650*/  IMAD.U32 R2, RZ, RZ, UR4 ;  /* 0x00000004ff027e24 */ /* 0x002fe4000f8e00ff */
[----:B------:R-:W-:Y:S02]  /*1660*/  IMAD.U32 R3, RZ, RZ, UR5 ;  /* 0x00000005ff037e24 */ /* 0x000fe4000f8e00ff */
[----:B0-----:R-:W-:-:S05]  /*1670*/  IMAD.WIDE.U32 R18, R39, 0x8, R2 ;  /* 0x0000000827127825 */ /* 0x001fca00078e0002 */
[----:B------:R-:W2:Y:S04]  /*1680*/  LDG.E.64.CONSTANT R20, desc[UR6][R18.64] ;  /* 0x0000000612147981 */ /* 0x000ea8000c1e9b00 */
[----:B------:R-:W2:Y:S04]  /*1690*/  LDG.E.64.CONSTANT R6, desc[UR6][R18.64+0x1000] ;  /* 0x0010000612067981 */ /* 0x000ea8000c1e9b00 */
[----:B------:R-:W2:Y:S04]  /*16a0*/  LDG.E.64.CONSTANT R8, desc[UR6][R18.64+0x2000] ;  /* 0x0020000612087981 */ /* 0x000ea8000c1e9b00 */
[----:B------:R-:W3:Y:S04]  /*16b0*/  LDG.E.64.CONSTANT R10, desc[UR6][R18.64+0x3000] ;  /* 0x00300006120a7981 */ /* 0x000ee8000c1e9b00 */
[----:B------:R-:W3:Y:S04]  /*16c0*/  LDG.E.64.CONSTANT R12, desc[UR6][R18.64+0x4000] ;  /* 0x00400006120c7981 */ /* 0x000ee8000c1e9b00 */
[----:B------:R-:W4:Y:S04]  /*16d0*/  LDG.E.64.CONSTANT R14, desc[UR6][R18.64+0x5000] ;  /* 0x00500006120e7981 */ /* 0x000f28000c1e9b00 */
[----:B------:R-:W4:Y:S01]  /*16e0*/  LDG.E.64.CONSTANT R16, desc[UR6][R18.64+0x6000] ;  /* 0x0060000612107981 */ /* 0x000f22000c1e9b00 */
[----:B------:R-:W-:Y:S01]  /*16f0*/  UMOV UR4, 0xe00 ;  /* 0x00000e0000047882 */ /* 0x000fe20000000000 */
[----:B--2---:R-:W-:-:S04]  /*1700*/  IADD3 R43, P0, P1, R8, R6, R20 ;  /* 0x00000006082b7210 */ /* 0x004fc8000791e014 */
[----:B------:R-:W-:Y:S02]  /*1710*/  IADD3.X R7, PT, PT, R9, R7, R21, P0, P1 ;  /* 0x0000000709077210 */ /* 0x000fe400007e2415 */
[----:B------:R-:W-:Y:S02]  /*1720*/  ISETP.GE.U32.AND P0, PT, R4, 0x1c00, PT ;  /* 0x00001c000400780c */ /* 0x000fe40003f06070 */
[----:B---3--:R-:W-:-:S04]  /*1730*/  IADD3 R43, P2, P3, R12, R10, R43 ;  /* 0x0000000a0c2b7210 */ /* 0x008fc80007b5e02b */
[----:B------:R-:W-:Y:S02]  /*1740*/  IADD3.X R11, PT, PT, R13, R11, R7, P2, P3 ;  /* 0x0000000b0d0b7210 */ /* 0x000fe400017e6407 */
[----:B----4-:R-:W-:-:S04]  /*1750*/  IADD3 R43, P1, P4, R16, R14, R43 ;  /* 0x0000000e102b7210 */ /* 0x010fc80007c3e02b */
[----:B------:R-:W-:Y:S01]  /*1760*/  IADD3.X R41, PT, PT, R17, R15, R11, P1, P4 ;  /* 0x0000000f11297210 */ /* 0x000fe20000fe840b */
[----:B------:R-:W-:Y:S08]  /*1770*/  @!P0 BRA `(.L_x_259) ;  /* 0x0000000000708947 */ /* 0x000ff00003800000 */
[----:B------:R-:W0:Y:S01]  /*1780*/  LDC R20, c[0x0][0x390] ;  /* 0x0000e400ff147b82 */ /* 0x000e220000000800 */
[----:B------:R-:W-:Y:S01]  /*1790*/  VIADD R21, R4, 0xfffff200 ;  /* 0xfffff20004157836 */ /* 0x000fe20000000000 */
[----:B------:R-:W-:-:S06]  /*17a0*/  UMOV UR4, 0xe00 ;  /* 0x00000e0000047882 */ /* 0x000fcc0000000000 */
[----:B------:R-:W1:Y:S02]  /*17b0*/  LDC.64 R2, c[0x0][0x380] ;  /* 0x0000e000ff027b82 */ /* 0x000e640000000a00 */
.L_x_261:
[----:B------:R-:W-:-:S04]  /*17c0*/  VIADD R7, R39, UR4 ;  /* 0x0000000427077c36 */ /* 0x000fc80008000000 */
[----:B-1----:R-:W-:-:S05]  /*17d0*/  IMAD.WIDE.U32 R6, R7, 0x8, R2 ;  /* 0x0000000807067825 */ /* 0x002fca00078e0002 */
[----:B------:R-:W2:Y:S04]  /*17e0*/  LDG.E.64.CONSTANT R4, desc[UR6][R6.64] ;  /* 0x0000000606047981 */ /* 0x000ea8000c1e9b00 */
[----:B------:R-:W2:Y:S04]  /*17f0*/  LDG.E.64.CONSTANT R8, desc[UR6][R6.64+0x1000] ;  /* 0x0010000606087981 */ /* 0x000ea8000c1e9b00 */
[----:B------:R-:W3:Y:S04]  /*1800*/  LDG.E.64.CONSTANT R10, desc[UR6][R6.64+0x2000] ;  /* 0x00200006060a7981 */ /* 0x000ee8000c1e9b00 */
[----:B------:R-:W3:Y:S04]  /*1810*/  LDG.E.64.CONSTANT R12, desc[UR6][R6.64+0x3000] ;  /* 0x00300006060c7981 */ /* 0x000ee8000c1e9b00 */
[----:B------:R-:W4:Y:S04]  /*1820*/  LDG.E.64.CONSTANT R14, desc[UR6][R6.64+0x4000] ;  /* 0x00400006060e7981 */ /* 0x000f28000c1e9b00 */
[----:B------:R-:W4:Y:S04]  /*1830*/  LDG.E.64.CONSTANT R16, desc[UR6][R6.64+0x5000] ;  /* 0x0050000606107981 */ /* 0x000f28000c1e9b00 */
[----:B------:R-:W5:Y:S01]  /*1840*/  LDG.E.64.CONSTANT R18, desc[UR6][R6.64+0x6000] ;  /* 0x0060000606127981 */ /* 0x000f62000c1e9b00 */
[----:B--2---:R-:W-:Y:S01]  /*1850*/  IADD3 R43, P0, P1, R8, R4, R43 ;  /* 0x00000004082b7210 */ /* 0x004fe2000791e02b */
[----:B0-----:R-:W-:-:S03]  /*1860*/  IMAD.MOV.U32 R4, RZ, RZ, R20 ;  /* 0x000000ffff047224 */ /* 0x001fc600078e0014 */
[----:B------:R-:W-:Y:S01]  /*1870*/  IADD3.X R5, PT, PT, R9, R5, R41, P0, P1 ;  /* 0x0000000509057210 */ /* 0x000fe200007e2429 */
[----:B------:R-:W-:Y:S01]  /*1880*/  VIADD R0, R4, -UR4 ;  /* 0x8000000404007c36 */ /* 0x000fe20008000000 */
[----:B---3--:R-:W-:-:S04]  /*1890*/  IADD3 R43, P2, P3, R12, R10, R43 ;  /* 0x0000000a0c2b7210 */ /* 0x008fc80007b5e02b */
[----:B------:R-:W-:Y:S02]  /*18a0*/  ISETP.GE.AND P0, PT, R0, 0xe00, PT ;  /* 0x00000e000000780c */ /* 0x000fe40003f06270 */
[----:B------:R-:W-:Y:S02]  /*18b0*/  IADD3.X R11, PT, PT, R13, R11, R5, P2, P3 ;  /* 0x0000000b0d0b7210 */ /* 0x000fe400017e6405 */
[----:B----4-:R-:W-:-:S04]  /*18c0*/  IADD3 R43, P1, P4, R16, R14, R43 ;  /* 0x0000000e102b7210 */ /* 0x010fc80007c3e02b */
[----:B-----5:R-:W-:Y:S02]  /*18d0*/  IADD3 R43, P2, PT, R18, R43, RZ ;  /* 0x0000002b122b7210 */ /* 0x020fe40007f5e0ff */
[----:B------:R-:W-:-:S05]  /*18e0*/  IADD3.X R15, PT, PT, R17, R15, R11, P1, P4 ;  /* 0x0000000f110f7210 */ /* 0x000fca0000fe840b */
[----:B------:R-:W-:Y:S01]  /*18f0*/  IMAD.X R41, R19, 0x1, R15, P2 ;  /* 0x0000000113297824 */ /* 0x000fe200010e060f */
[----:B------:R-:W-:Y:S06]  /*1900*/  @!P0 BRA `(.L_x_260) ;  /* 0x0000000800248947 */ /* 0x000fec0003800000 */
[----:B------:R-:W-:-:S06]  /*1910*/  UIADD3 UR4, UPT, UPT, UR4, 0xe00, URZ ;  /* 0x00000e0004047890 */ /* 0x000fcc000fffe0ff */
[----:B------:R-:W-:-:S13]  /*1920*/  ISETP.LT.AND P0, PT, R21, UR4, PT ;  /* 0x0000000415007c0c */ /* 0x000fda000bf01270 */
[----:B------:R-:W-:Y:S05]  /*1930*/  @!P0 BRA `(.L_x_261) ;  /* 0xfffffffc00a08947 */ /* 0x000fea000383ffff */
.L_x_259:
[----:B------:R-:W-:-:S13]  /*1940*/  ISETP.LE.AND P0, PT, R4, UR4, PT ;  /* 0x0000000404007c0c */ /* 0x000fda000bf03270 */
[----:B------:R-:W-:Y:S05]  /*1950*/  @P0 BRA `(.L_x_260) ;  /* 0x0000000800100947 */ /* 0x000fea0003800000 */
[----:B------:R-:W-:Y:S01]  /*1960*/  VIADD R0, R4, -UR4 ;  /* 0x8000000404007c36 */ /* 0x000fe20008000000 */
[----:B------:R-:W-:Y:S04]  /*1970*/  BSSY.RECONVERGENT B1, `(.L_x_260) ;  /* 0x0000082000017945 */ /* 0x000fe80003800200 */
[----:B------:R-:W-:-:S13]  /*1980*/  ISETP.GE.AND P0, PT, R39, R0, PT ;  /* 0x000000002700720c */ /* 0x000fda0003f06270 */
[----:B------:R-:W-:Y:S05]  /*1990*/  @P0 BRA `(.L_x_262) ;  /* 0x0000000400fc0947 */ /* 0x000fea0003800000 */
[----:B------:R-:W-:Y:S01]  /*19a0*/  LOP3.LUT R5, RZ, R39, RZ, 0x33, !PT ;  /* 0x00000027ff057212 */ /* 0x000fe200078e33ff */
[----:B------:R-:W-:Y:S01]  /*19b0*/  BSSY.RECONVERGENT B2, `(.L_x_263) ;  /* 0x0000015000027945 */ /* 0x000fe20003800200 */
[----:B------:R-:W-:Y:S02]  /*19c0*/  IMAD.MOV.U32 R45, RZ, RZ, R39 ;  /* 0x000000ffff2d7224 */ /* 0x000fe400078e0027 */
[----:B------:R-:W-:-:S04]  /*19d0*/  IADD3 R4, PT, PT, R4, -UR4, R5 ;  /* 0x8000000404047c10 */ /* 0x000fc8000fffe005 */
[C---:B------:R-:W-:Y:S02]  /*19e0*/  LOP3.LUT R5, R4.reuse, 0x600, RZ, 0xc0, !PT ;  /* 0x0000060004057812 */ /* 0x040fe400078ec0ff */
[----:B------:R-:W-:Y:S02]  /*19f0*/  ISETP.GE.U32.AND P1, PT, R4, 0x600, PT ;  /* 0x000006000400780c */ /* 0x000fe40003f26070 */
[----:B------:R-:W-:-:S13]  /*1a00*/  ISETP.NE.AND P0, PT, R5, 0x600, PT ;  /* 0x000006000500780c */ /* 0x000fda0003f05270 */
[----:B------:R-:W-:Y:S05]  /*1a10*/  @!P0 BRA `(.L_x_264) ;  /* 0x0000000000388947 */ /* 0x000fea0003800000 */
[----:B------:R-:W-:Y:S01]  /*1a20*/  LEA.HI R4, R4, 0x1, RZ, 0x17 ;  /* 0x0000000104047811 */ /* 0x000fe200078fb8ff */
[----:B------:R-:W-:Y:S02]  /*1a30*/  VIADD R7, R39, UR4 ;  /* 0x0000000427077c36 */ /* 0x000fe40008000000 */
[----:B------:R-:W-:Y:S01]  /*1a40*/  IMAD.MOV.U32 R45, RZ, RZ, R39 ;  /* 0x000000ffff2d7224 */ /* 0x000fe200078e0027 */
[----:B------:R-:W-:-:S05]  /*1a50*/  LOP3.LUT R4, R4, 0x3, RZ, 0xc0, !PT ;  /* 0x0000000304047812 */ /* 0x000fca00078ec0ff */
[----:B------:R-:W-:-:S07]  /*1a60*/  IMAD.MOV R6, RZ, RZ, -R4 ;  /* 0x000000ffff067224 */ /* 0x000fce00078e0a04 */
.L_x_265:
[----:B------:R-:W-:-:S06]  /*1a70*/  IMAD.WIDE.U32 R4, R7, 0x8, R2 ;  /* 0x0000000807047825 */ /* 0x000fcc00078e0002 */
[----:B------:R-:W2:Y:S01]  /*1a80*/  LDG.E.64.CONSTANT R4, desc[UR6][R4.64] ;  /* 0x0000000604047981 */ /* 0x000ea2000c1e9b00 */
[----:B------:R-:W-:Y:S02]  /*1a90*/  VIADD R6, R6, 0x1 ;  /* 0x0000000106067836 */ /* 0x000fe40000000000 */
[----:B------:R-:W-:Y:S02]  /*1aa0*/  VIADD R45, R45, 0x200 ;  /* 0x000002002d2d7836 */ /* 0x000fe40000000000 */
[----:B------:R-:W-:Y:S01]  /*1ab0*/  VIADD R7, R7, 0x200 ;  /* 0x0000020007077836 */ /* 0x000fe20000000000 */
[----:B------:R-:W-:Y:S02]  /*1ac0*/  ISETP.NE.AND P0, PT, R6, RZ, PT ;  /* 0x000000ff0600720c */ /* 0x000fe40003f05270 */
[----:B--2---:R-:W-:-:S05]  /*1ad0*/  IADD3 R43, P2, PT, R4, R43, RZ ;  /* 0x0000002b042b7210 */ /* 0x004fca0007f5e0ff */
[----:B------:R-:W-:-:S06]  /*1ae0*/  IMAD.X R41, R5, 0x1, R41, P2 ;  /* 0x0000000105297824 */ /* 0x000fcc00010e0629 */
[----:B------:R-:W-:Y:S05]  /*1af0*/  @P0 BRA `(.L_x_265) ;  /* 0xfffffffc00dc0947 */ /* 0x000fea000383ffff */
.L_x_264:
[----:B------:R-:W-:Y:S05]  /*1b00*/  BSYNC.RECONVERGENT B2 ;  /* 0x0000000000027941 */ /* 0x000fea0003800200 */
.L_x_263:
[----:B------:R-:W-:Y:S05]  /*1b10*/  @!P1 BRA `(.L_x_262) ;  /* 0x00000004009c9947 */ /* 0x000fea0003800000 */
[----:B------:R-:W0:Y:S01]  /*1b20*/  LDCU.64 UR8, c[0x0][0x380] ;  /* 0x00007000ff0877ac */ /* 0x000e220008000a00 */
[----:B------:R-:W-:Y:S01]  /*1b30*/  IMAD.IADD R7, R0, 0x1, -R45 ;  /* 0x0000000100077824 */ /* 0x000fe200078e0a2d */
[C---:B------:R-:W-:Y:S01]  /*1b40*/  IADD3 R4, P0, PT, R45.reuse, UR4, RZ ;  /* 0x000000042d047c10 */ /* 0x040fe2000ff1e0ff */
[----:B------:R-:W-:Y:S01]  /*1b50*/  BSSY.RECONVERGENT B2, `(.L_x_266) ;  /* 0x0000039000027945 */ /* 0x000fe20003800200 */
[----:B------:R-:W-:Y:S02]  /*1b60*/  VIADD R38, R45, UR4 ;  /* 0x000000042d267c36 */ /* 0x000fe40008000000 */
[----:B------:R-:W-:Y:S01]  /*1b70*/  ISETP.GT.AND P1, PT, R7, 0x1800, PT ;  /* 0x000018000700780c */ /* 0x000fe20003f24270 */
[----:B------:R-:W-:Y:S01]  /*1b80*/  IMAD.X R5, RZ, RZ, RZ, P0 ;  /* 0x000000ffff057224 */ /* 0x000fe200000e06ff */
[----:B0-----:R-:W-:-:S04]  /*1b90*/  LEA R6, P0, R4, UR8, 0x3 ;  /* 0x0000000804067c11 */ /* 0x001fc8000f8018ff */
[----:B------:R-:W-:Y:S02]  /*1ba0*/  LEA.HI.X R4, R4, UR9, R5, 0x3, P0 ;  /* 0x0000000904047c11 */ /* 0x000fe400080f1c05 */
[----:B------:R-:W-:-:S05]  /*1bb0*/  IADD3 R6, P0, PT, R6, 0x2000, RZ ;  /* 0x0000200006067810 */ /* 0x000fca0007f1e0ff */
[----:B------:R-:W-:Y:S01]  /*1bc0*/  IMAD.X R7, RZ, RZ, R4, P0 ;  /* 0x000000ffff077224 */ /* 0x000fe200000e0604 */
[----:B------:R-:W-:Y:S01]  /*1bd0*/  PLOP3.LUT P0, PT, PT, PT, PT, 0x80, 0x8 ;  /* 0x000000000008781c */ /* 0x000fe20003f0f070 */
[----:B------:R-:W-:-:S12]  /*1be0*/  @!P1 BRA `(.L_x_267) ;  /* 0x0000000000bc9947 */ /* 0x000fd80003800000 */
[----:B------:R-:W-:Y:S01]  /*1bf0*/  PLOP3.LUT P0, PT, PT, PT, PT, 0x8, 0x80 ;  /* 0x000000000080781c */ /* 0x000fe20003f0e170 */
[----:B------:R-:W-:-:S12]  /*1c00*/  VIADD R40, R0, 0xffffe800 ;  /* 0xffffe80000287836 */ /* 0x000fd80000000000 */
.L_x_268:
[C-C-:B------:R-:W-:Y:S01]  /*1c10*/  IMAD.WIDE.U32 R8, R38.reuse, 0x8, R2.reuse ;  /* 0x0000000826087825 */ /* 0x140fe200078e0002 */
[----:B------:R-:W2:Y:S03]  /*1c20*/  LDG.E.64.CONSTANT R4, desc[UR6][R6.64+-0x1000] ;  /* 0xfff0000606047981 */ /* 0x000ea6000c1e9b00 */
[----:B------:R-:W-:Y:S01]  /*1c30*/  VIADD R25, R38, 0x800 ;  /* 0x0000080026197836 */ /* 0x000fe20000000000 */
[----:B------:R-:W3:Y:S04]  /*1c40*/  LDG.E.64.CONSTANT R10, desc[UR6][R6.64] ;  /* 0x00000006060a7981 */ /* 0x000ee8000c1e9b00 */
[----:B------:R-:W2:Y:S01]  /*1c50*/  LDG.E.64.CONSTANT R8, desc[UR6][R8.64] ;  /* 0x0000000608087981 */ /* 0x000ea2000c1e9b00 */
[----:B------:R-:W-:-:S03]  /*1c60*/  IMAD.WIDE.U32 R24, R25, 0x8, R2 ;  /* 0x0000000819187825 */ /* 0x000fc600078e0002 */
[----:B------:R-:W3:Y:S01]  /*1c70*/  LDG.E.64.CONSTANT R26, desc[UR6][R6.64+0x1000] ;  /* 0x00100006061a7981 */ /* 0x000ee2000c1e9b00 */
[----:B------:R-:W-:-:S03]  /*1c80*/  VIADD R17, R38, 0x1000 ;  /* 0x0000100026117836 */ /* 0x000fc60000000000 */
[----:B------:R-:W4:Y:S01]  /*1c90*/  LDG.E.64.CONSTANT R22, desc[UR6][R6.64+0x3000] ;  /* 0x0030000606167981 */ /* 0x000f22000c1e9b00 */
[----:B------:R-:W-:-:S03]  /*1ca0*/  IMAD.WIDE.U32 R16, R17, 0x8, R2 ;  /* 0x0000000811107825 */ /* 0x000fc600078e0002 */
[----:B------:R-:W4:Y:S04]  /*1cb0*/  LDG.E.64.CONSTANT R24, desc[UR6][R24.64] ;  /* 0x0000000618187981 */ /* 0x000f28000c1e9b00 */
[----:B------:R-:W5:Y:S04]  /*1cc0*/  LDG.E.64.CONSTANT R20, desc[UR6][R6.64+0x4000] ;  /* 0x0040000606147981 */ /* 0x000f68000c1e9b00 */
[----:B------:R-:W5:Y:S04]  /*1cd0*/  LDG.E.64.CONSTANT R18, desc[UR6][R6.64+0x5000] ;  /* 0x0050000606127981 */ /* 0x000f68000c1e9b00 */
[----:B------:R-:W5:Y:S04]  /*1ce0*/  LDG.E.64.CONSTANT R14, desc[UR6][R6.64+0x7000] ;  /* 0x00700006060e7981 */ /* 0x000f68000c1e9b00 */
[----:B------:R-:W5:Y:S01]  /*1cf0*/  LDG.E.64.CONSTANT R16, desc[UR6][R16.64] ;  /* 0x0000000610107981 */ /* 0x000f62000c1e9b00 */
[----:B------:R-:W-:-:S03]  /*1d00*/  VIADD R33, R38, 0x1800 ;  /* 0x0000180026217836 */ /* 0x000fc60000000000 */
[----:B------:R-:W5:Y:S04]  /*1d10*/  LDG.E.64.CONSTANT R12, desc[UR6][R6.64+0x8000] ;  /* 0x00800006060c7981 */ /* 0x000f68000c1e9b00 */
[----:B------:R-:W5:Y:S01]  /*1d20*/  LDG.E.64.CONSTANT R28, desc[UR6][R6.64+0x9000] ;  /* 0x00900006061c7981 */ /* 0x000f62000c1e9b00 */
[----:B------:R-:W-:-:S03]  /*1d30*/  IMAD.WIDE.U32 R32, R33, 0x8, R2 ;  /* 0x0000000821207825 */ /* 0x000fc600078e0002 */
[----:B------:R-:W5:Y:S04]  /*1d40*/  LDG.E.64.CONSTANT R30, desc[UR6][R6.64+0xb000] ;  /* 0x00b00006061e7981 */ /* 0x000f68000c1e9b00 */
[----:B------:R-:W5:Y:S04]  /*1d50*/  LDG.E.64.CONSTANT R32, desc[UR6][R32.64] ;  /* 0x0000000620207981 */ /* 0x000f68000c1e9b00 */
[----:B------:R-:W5:Y:S04]  /*1d60*/  LDG.E.64.CONSTANT R34, desc[UR6][R6.64+0xc000] ;  /* 0x00c0000606227981 */ /* 0x000f68000c1e9b00 */
[----:B------:R0:W5:Y:S01]  /*1d70*/  LDG.E.64.CONSTANT R36, desc[UR6][R6.64+0xd000] ;  /* 0x00d0000606247981 */ /* 0x000162000c1e9b00 */
[----:B------:R-:W-:-:S02]  /*1d80*/  VIADD R45, R45, 0x2000 ;  /* 0x000020002d2d7836 */ /* 0x000fc40000000000 */
[----:B------:R-:W-:Y:S01]  /*1d90*/  VIADD R38, R38, 0x2000 ;  /* 0x0000200026267836 */ /* 0x000fe20000000000 */
[----:B0-----:R-:W-:-:S05]  /*1da0*/  IADD3 R6, P6, PT, R6, 0x10000, RZ ;  /* 0x0001000006067810 */ /* 0x001fca0007fde0ff */
[----:B------:R-:W-:Y:S01]  /*1db0*/  IMAD.X R7, RZ, RZ, R7, P6 ;  /* 0x000000ffff077224 */ /* 0x000fe200030e0607 */
[----:B--2---:R-:W-:-:S04]  /*1dc0*/  IADD3 R43, P1, P2, R4, R8, R43 ;  /* 0x00000008042b7210 */ /* 0x004fc80007a3e02b */
[----:B---3--:R-:W-:Y:S02]  /*1dd0*/  IADD3 R43, P3, P4, R26, R10, R43 ;  /* 0x0000000a1a2b7210 */ /* 0x008fe40007c7e02b */
[----:B------:R-:W-:-:S04]  /*1de0*/  IADD3.X R5, PT, PT, R5, R9, R41, P1, P2 ;  /* 0x0000000905057210 */ /* 0x000fc80000fe4429 */
[----:B------:R-:W-:Y:S02]  /*1df0*/  IADD3.X R11, PT, PT, R27, R11, R5, P3, P4 ;  /* 0x0000000b1b0b7210 */ /* 0x000fe40001fe8405 */
[----:B----4-:R-:W-:-:S04]  /*1e00*/  IADD3 R43, P1, P2, R22, R24, R43 ;  /* 0x00000018162b7210 */ /* 0x010fc80007a3e02b */
[----:B------:R-:W-:Y:S02]  /*1e10*/  IADD3.X R23, PT, PT, R23, R25, R11, P1, P2 ;  /* 0x0000001917177210 */ /* 0x000fe40000fe440b */
[----:B-----5:R-:W-:-:S04]  /*1e20*/  IADD3 R43, P3, P4, R18, R20, R43 ;  /* 0x00000014122b7210 */ /* 0x020fc80007c7e02b */
[----:B------:R-:W-:Y:S02]  /*1e30*/  IADD3.X R19, PT, PT, R19, R21, R23, P3, P4 ;  /* 0x0000001513137210 */ /* 0x000fe40001fe8417 */
[----:B------:R-:W-:-:S04]  /*1e40*/  IADD3 R43, P1, P2, R14, R16, R43 ;  /* 0x000000100e2b7210 */ /* 0x000fc80007a3e02b */
[----:B------:R-:W-:Y:S02]  /*1e50*/  IADD3.X R15, PT, PT, R15, R17, R19, P1, P2 ;  /* 0x000000110f0f7210 */ /* 0x000fe40000fe4413 */
[----:B------:R-:W-:-:S04]  /*1e60*/  IADD3 R43, P3, P4, R28, R12, R43 ;  /* 0x0000000c1c2b7210 */ /* 0x000fc80007c7e02b */
[----:B------:R-:W-:Y:S02]  /*1e70*/  IADD3.X R13, PT, PT, R29, R13, R15, P3, P4 ;  /* 0x0000000d1d0d7210 */ /* 0x000fe40001fe840f */
[----:B------:R-:W-:Y:S02]  /*1e80*/  ISETP.GE.AND P3, PT, R45, R40, PT ;  /* 0x000000282d00720c */ /* 0x000fe40003f66270 */
[----:B------:R-:W-:-:S04]  /*1e90*/  IADD3 R43, P2, P1, R30, R32, R43 ;  /* 0x000000201e2b7210 */ /* 0x000fc8000795e02b */
[----:B------:R-:W-:Y:S02]  /*1ea0*/  IADD3.X R31, PT, PT, R31, R33, R13, P2, P1 ;  /* 0x000000211f1f7210 */ /* 0x000fe400017e240d */
[----:B------:R-:W-:-:S04]  /*1eb0*/  IADD3 R43, P4, P5, R36, R34, R43 ;  /* 0x00000022242b7210 */ /* 0x000fc80007d9e02b */
[----:B------:R-:W-:Y:S01]  /*1ec0*/  IADD3.X R41, PT, PT, R37, R35, R31, P4, P5 ;  /* 0x0000002325297210 */ /* 0x000fe200027ea41f */
[----:B------:R-:W-:Y:S08]  /*1ed0*/  @!P3 BRA `(.L_x_268) ;  /* 0xfffffffc004cb947 */ /* 0x000ff0000383ffff */
.L_x_267:
[----:B------:R-:W-:Y:S05]  /*1ee0*/  BSYNC.RECONVERGENT B2 ;  /* 0x0000000000027941 */ /* 0x000fea0003800200 */
.L_x_266:
[----:B------:R-:W-:Y:S01]  /*1ef0*/  IMAD.IADD R4, R0, 0x1, -R45 ;  /* 0x0000000100047824 */ /* 0x000fe200078e0a2d */
[----:B------:R-:W-:Y:S04]  /*1f00*/  BSSY.RECONVERGENT B2, `(.L_x_269) ;  /* 0x000001d000027945 */ /* 0x000fe80003800200 */
[----:B------:R-:W-:-:S13]  /*1f10*/  ISETP.GT.AND P1, PT, R4, 0x800, PT ;  /* 0x000008000400780c */ /* 0x000fda0003f24270 */
[----:B------:R-:W-:Y:S05]  /*1f20*/  @!P1 BRA `(.L_x_270) ;  /* 0x0000000000689947 */ /* 0x000fea0003800000 */
[C-C-:B------:R-:W-:Y:S01]  /*1f30*/  IMAD.WIDE.U32 R10, R38.reuse, 0x8, R2.reuse ;  /* 0x00000008260a7825 */ /* 0x140fe200078e0002 */
[----:B------:R-:W2:Y:S03]  /*1f40*/  LDG.E.64.CONSTANT R12, desc[UR6][R6.64+-0x1000] ;  /* 0xfff00006060c7981 */ /* 0x000ea6000c1e9b00 */
[----:B------:R-:W-:Y:S01]  /*1f50*/  VIADD R19, R38, 0x800 ;  /* 0x0000080026137836 */ /* 0x000fe20000000000 */
[----:B------:R-:W3:Y:S04]  /*1f60*/  LDG.E.64.CONSTANT R14, desc[UR6][R6.64] ;  /* 0x00000006060e7981 */ /* 0x000ee8000c1e9b00 */
[----:B------:R-:W2:Y:S01]  /*1f70*/  LDG.E.64.CONSTANT R10, desc[UR6][R10.64] ;  /* 0x000000060a0a7981 */ /* 0x000ea2000c1e9b00 */
[----:B------:R-:W-:-:S03]  /*1f80*/  IMAD.WIDE.U32 R18, R19, 0x8, R2 ;  /* 0x0000000813127825 */ /* 0x000fc600078e0002 */
[----:B------:R-:W3:Y:S04]  /*1f90*/  LDG.E.64.CONSTANT R16, desc[UR6][R6.64+0x1000] ;  /* 0x0010000606107981 */ /* 0x000ee8000c1e9b00 */
[----:B------:R-:W4:Y:S04]  /*1fa0*/  LDG.E.64.CONSTANT R20, desc[UR6][R6.64+0x3000] ;  /* 0x0030000606147981 */ /* 0x000f28000c1e9b00 */
[----:B------:R-:W4:Y:S04]  /*1fb0*/  LDG.E.64.CONSTANT R18, desc[UR6][R18.64] ;  /* 0x0000000612127981 */ /* 0x000f28000c1e9b00 */
[----:B------:R-:W5:Y:S04]  /*1fc0*/  LDG.E.64.CONSTANT R4, desc[UR6][R6.64+0x4000] ;  /* 0x0040000606047981 */ /* 0x000f68000c1e9b00 */
[----:B------:R-:W5:Y:S01]  /*1fd0*/  LDG.E.64.CONSTANT R8, desc[UR6][R6.64+0x5000] ;  /* 0x0050000606087981 */ /* 0x000f62000c1e9b00 */
[----:B------:R-:W-:-:S02]  /*1fe0*/  VIADD R45, R45, 0x1000 ;  /* 0x000010002d2d7836 */ /* 0x000fc40000000000 */
[----:B------:R-:W-:Y:S01]  /*1ff0*/  VIADD R38, R38, 0x1000 ;  /* 0x0000100026267836 */ /* 0x000fe20000000000 */
[----:B--2---:R-:W-:-:S04]  /*2000*/  IADD3 R43, P0, P1, R12, R10, R43 ;  /* 0x0000000a0c2b7210 */ /* 0x004fc8000791e02b */
[----:B------:R-:W-:Y:S02]  /*2010*/  IADD3.X R13, PT, PT, R13, R11, R41, P0, P1 ;  /* 0x0000000b0d0d7210 */ /* 0x000fe400007e2429 */
[----:B---3--:R-:W-:Y:S02]  /*2020*/  IADD3 R43, P0, P1, R16, R14, R43 ;  /* 0x0000000e102b7210 */ /* 0x008fe4000791e02b */
[----:B------:R-:W-:Y:S02]  /*2030*/  IADD3 R10, P3, PT, R6, 0x8000, RZ ;  /* 0x00008000060a7810 */ /* 0x000fe40007f7e0ff */
[----:B------:R-:W-:Y:S02]  /*2040*/  IADD3.X R15, PT, PT, R17, R15, R13, P0, P1 ;  /* 0x0000000f110f7210 */ /* 0x000fe400007e240d */
[----:B----4-:R-:W-:Y:S01]  /*2050*/  IADD3 R43, P0, P1, R20, R18, R43 ;  /* 0x00000012142b7210 */ /* 0x010fe2000791e02b */
[----:B------:R-:W-:-:S03]  /*2060*/  IMAD.X R11, RZ, RZ, R7, P3 ;  /* 0x000000ffff0b7224 */ /* 0x000fc600018e0607 */
[----:B------:R-:W-:Y:S02]  /*2070*/  IADD3.X R21, PT, PT, R21, R19, R15, P0, P1 ;  /* 0x0000001315157210 */ /* 0x000fe400007e240f */
[----:B-----5:R-:W-:Y:S01]  /*2080*/  IADD3 R43, P1, P2, R8, R4, R43 ;  /* 0x00000004082b7210 */ /* 0x020fe20007a3e02b */
[----:B------:R-:W-:Y:S01]  /*2090*/  IMAD.MOV.U32 R6, RZ, RZ, R10 ;  /* 0x000000ffff067224 */ /* 0x000fe200078e000a */
[----:B------:R-:W-:Y:S01]  /*20a0*/  PLOP3.LUT P0, PT, PT, PT, PT, 0x8, 0x80 ;  /* 0x000000000080781c */ /* 0x000fe20003f0e170 */
[----:B------:R-:W-:Y:S01]  /*20b0*/  IMAD.MOV.U32 R7, RZ, RZ, R11 ;  /* 0x000000ffff077224 */ /* 0x000fe200078e000b */
[----:B------:R-:W-:-:S11]  /*20c0*/  IADD3.X R41, PT, PT, R9, R5, R21, P1, P2 ;  /* 0x0000000509297210 */ /* 0x000fd60000fe4415 */
.L_x_270:
[----:B------:R-:W-:Y:S05]  /*20d0*/  BSYNC.RECONVERGENT B2 ;  /* 0x0000000000027941 */ /* 0x000fea0003800200 */
.L_x_269:
[----:B------:R-:W-:-:S13]  /*20e0*/  ISETP.LT.OR P0, PT, R45, R0, P0 ;  /* 0x000000002d00720c */ /* 0x000fda0000701670 */
[----:B------:R-:W-:Y:S05]  /*20f0*/  @!P0 BRA `(.L_x_262) ;  /* 0x0000000000248947 */ /* 0x000fea0003800000 */
[----:B------:R-:W-:Y:S01]  /*2100*/  IMAD.WIDE.U32 R2, R38, 0x8, R2 ;  /* 0x0000000826027825 */ /* 0x000fe200078e0002 */
[----:B------:R-:W2:Y:S04]  /*2110*/  LDG.E.64.CONSTANT R4, desc[UR6][R6.64+-0x1000] ;  /* 0xfff0000606047981 */ /* 0x000ea8000c1e9b00 */
[----:B------:R-:W3:Y:S04]  /*2120*/  LDG.E.64.CONSTANT R8, desc[UR6][R6.64] ;  /* 0x0000000606087981 */ /* 0x000ee8000c1e9b00 */
[----:B------:R-:W2:Y:S04]  /*2130*/  LDG.E.64.CONSTANT R2, desc[UR6][R2.64] ;  /* 0x0000000602027981 */ /* 0x000ea8000c1e9b00 */
[----:B------:R-:W3:Y:S01]  /*2140*/  LDG.E.64.CONSTANT R10, desc[UR6][R6.64+0x1000] ;  /* 0x00100006060a7981 */ /* 0x000ee2000c1e9b00 */
[----:B--2---:R-:W-:-:S04]  /*2150*/  IADD3 R43, P0, P1, R4, R2, R43 ;  /* 0x00000002042b7210 */ /* 0x004fc8000791e02b */
[----:B---3--:R-:W-:Y:S02]  /*2160*/  IADD3 R43, P2, P3, R10, R8, R43 ;  /* 0x000000080a2b7210 */ /* 0x008fe40007b5e02b */
[----:B------:R-:W-:-:S04]  /*2170*/  IADD3.X R41, PT, PT, R5, R3, R41, P0, P1 ;  /* 0x0000000305297210 */ /* 0x000fc800007e2429 */
[----:B------:R-:W-:-:S07]  /*2180*/  IADD3.X R41, PT, PT, R11, R9, R41, P2, P3 ;  /* 0x000000090b297210 */ /* 0x000fce00017e6429 */
.L_x_262:
[----:B------:R-:W-:Y:S05]  /*2190*/  BSYNC.RECONVERGENT B1 ;  /* 0x0000000000017941 */ /* 0x000fea0003800200 */
.L_x_260:
        /* <DEDUP_REMOVED lines=29> */
[----:B-1----:R-:W-:-:S03]  /*2370*/  SEL R2, R2, RZ, !P1 ;  /* 0x000000ff02027207 */ /* 0x002fc60004800000 */
[----:B------:R-:W0:Y:S01]  /*2380*/  SHFL.DOWN PT, R0, R5, 0x10, 0x1f ;  /* 0x0a001f0005007f89 */ /* 0x000e2200000e0000 */
[----:B------:R-:W-:Y:S02]  /*2390*/  ISETP.GT.AND P1, PT, R6, 0xf, PT ;  /* 0x0000000f0600780c */ /* 0x000fe40003f24270 */
[----:B------:R-:W-:Y:S01]  /*23a0*/  @!P2 SHF.R.U32.HI R6, RZ, 0x2, R39 ;  /* 0x00000002ff06a819 */ /* 0x000fe20000011627 */
[----:B------:R-:W-:Y:S01]  /*23b0*/  IMAD.X R4, R2, 0x1, R9, P0 ;  /* 0x0000000102047824 */ /* 0x000fe200000e0609 */
[----:B------:R-:W-:Y:S02]  /*23c0*/  @!P2 MOV R2, 0x400 ;  /* 0x000004000002a802 */ /* 0x000fe40000000f00 */
[----:B------:R-:W-:Y:S02]  /*23d0*/  @!P2 LOP3.LUT R6, R6, 0xf8, RZ, 0xc0, !PT ;  /* 0x000000f80606a812 */ /* 0x000fe400078ec0ff */
[----:B------:R-:W1:Y:S01]  /*23e0*/  SHFL.DOWN PT, R3, R4, 0x10, 0x1f ;  /* 0x0a001f0004037f89 */ /* 0x000e6200000e0000 */
[----:B--2---:R-:W-:-:S05]  /*23f0*/  @!P2 LEA R11, R11, R2, 0x18 ;  /* 0x000000020b0ba211 */ /* 0x004fca00078ec0ff */
[----:B------:R-:W-:Y:S01]  /*2400*/  @!P2 IMAD.IADD R11, R6, 0x1, R11 ;  /* 0x00000001060ba824 */ /* 0x000fe200078e020b */
[----:B0-----:R-:W-:-:S04]  /*2410*/  SEL R0, R0, RZ, !P1 ;  /* 0x000000ff00007207 */ /* 0x001fc80004800000 */
[----:B------:R-:W-:Y:S02]  /*2420*/  IADD3 R2, P0, PT, R0, R5, RZ ;  /* 0x0000000500027210 */ /* 0x000fe40007f1e0ff */
[----:B-1----:R-:W-:-:S05]  /*2430*/  SEL R3, R3, RZ, !P1 ;  /* 0x000000ff03037207 */ /* 0x002fca0004800000 */
        /* <DEDUP_REMOVED lines=9> */
[----:B------:R-:W1:Y:S04]  /*24d0*/  LDS.128 R28, [UR4+0x20] ;  /* 0x00002004ff1c7984 */ /* 0x000e680008000c00 */
[----:B------:R-:W2:Y:S04]  /*24e0*/  LDS.128 R24, [UR4+0x30] ;  /* 0x00003004ff187984 */ /* 0x000ea80008000c00 */
[----:B------:R-:W3:Y:S04]  /*24f0*/  LDS.128 R20, [UR4+0x40] ;  /* 0x00004004ff147984 */ /* 0x000ee80008000c00 */
[----:B------:R-:W4:Y:S04]  /*2500*/  LDS.128 R16, [UR4+0x50] ;  /* 0x00005004ff107984 */ /* 0x000f280008000c00 */
[----:B------:R-:W5:Y:S04]  /*2510*/  LDS.128 R12, [UR4+0x60] ;  /* 0x00006004ff0c7984 */ /* 0x000f680008000c00 */
[----:B0-----:R-:W0:Y:S04]  /*2520*/  LDS.128 R8, [UR4+0x70] ;  /* 0x00007004ff087984 */ /* 0x001e280008000c00 */
[----:B------:R-:W0:Y:S01]  /*2530*/  LDS.128 R4, [UR4+0x80] ;  /* 0x00008004ff047984 */ /* 0x000e220008000c00 */
[----:B-1----:R-:W-:-:S04]  /*2540*/  IADD3 R35, P1, P2, R28, R32, R2 ;  /* 0x000000201c237210 */ /* 0x002fc80007a3e002 */
[----:B--2---:R-:W-:Y:S02]  /*2550*/  IADD3 R35, P3, P4, R24, R35, R30 ;  /* 0x0000002318237210 */ /* 0x004fe40007c7e01e */
[----:B------:R-:W-:Y:S02]  /*2560*/  IADD3.X R29, PT, PT, R29, R33, R3, P1, P2 ;  /* 0x000000211d1d7210 */ /* 0x000fe40000fe4403 */
[----:B---3--:R-:W-:Y:S02]  /*2570*/  IADD3 R3, P1, P2, R20, R35, R26 ;  /* 0x0000002314037210 */ /* 0x008fe40007a3e01a */
[----:B------:R-:W-:Y:S02]  /*2580*/  IADD3.X R25, PT, PT, R25, R29, R31, P3, P4 ;  /* 0x0000001d19197210 */ /* 0x000fe40001fe841f */
[----:B----4-:R-:W-:Y:S02]  /*2590*/  IADD3 R3, P3, P4, R16, R3, R22 ;  /* 0x0000000310037210 */ /* 0x010fe40007c7e016 */
[----:B------:R-:W-:-:S02]  /*25a0*/  IADD3.X R21, PT, PT, R21, R25, R27, P1, P2 ;  /* 0x0000001915157210 */ /* 0x000fc40000fe441b */
[----:B-----5:R-:W-:Y:S02]  /*25b0*/  IADD3 R3, P1, P2, R12, R3, R18 ;  /* 0x000000030c037210 */ /* 0x020fe40007a3e012 */
[----:B------:R-:W-:Y:S02]  /*25c0*/  IADD3.X R17, PT, PT, R17, R21, R23, P3, P4 ;  /* 0x0000001511117210 */ /* 0x000fe40001fe8417 */
[----:B0-----:R-:W-:Y:S02]  /*25d0*/  IADD3 R3, P3, P4, R8, R3, R14 ;  /* 0x0000000308037210 */ /* 0x001fe40007c7e00e */
[----:B------:R-:W-:Y:S02]  /*25e0*/  IADD3.X R13, PT, PT, R13, R17, R19, P1, P2 ;  /* 0x000000110d0d7210 */ /* 0x000fe40000fe4413 */
[----:B------:R-:W-:Y:S02]  /*25f0*/  IADD3 R3, P1, P2, R4, R3, R10 ;  /* 0x0000000304037210 */ /* 0x000fe40007a3e00a */
[----:B------:R-:W-:-:S02]  /*2600*/  IADD3.X R9, PT, PT, R9, R13, R15, P3, P4 ;  /* 0x0000000d09097210 */ /* 0x000fc40001fe840f */
[----:B------:R-:W-:Y:S02]  /*2610*/  IADD3 R2, P3, PT, R3, R6, RZ ;  /* 0x0000000603027210 */ /* 0x000fe40007f7e0ff */
[----:B------:R-:W-:-:S05]  /*2620*/  IADD3.X R3, PT, PT, R5, R9, R11, P1, P2 ;  /* 0x0000000905037210 */ /* 0x000fca0000fe440b */
[----:B------:R-:W-:-:S07]  /*2630*/  IMAD.X R3, R3, 0x1, R7, P3 ;  /* 0x0000000103037824 */ /* 0x000fce00018e0607 */
.L_x_258:
[----:B------:R-:W-:Y:S05]  /*2640*/  BSYNC.RECONVERGENT B0 ;  /* 0x0000000000007941 */ /* 0x000fea0003800200 */
.L_x_243:
[----:B------:R-:W-:Y:S05]  /*2650*/  @P0 EXIT ;  /* 0x000000000000094d */ /* 0x000fea0003800000 */
[----:B------:R-:W0:Y:S01]  /*2660*/  LDCU.64 UR4, c[0x0][0x398] ;  /* 0x00007300ff0477ac */ /* 0x000e220008000a00 */
[----:B------:R-:W3:Y:S01]  /*2670*/  LDC.64 R4, c[0x0][0x388] ;  /* 0x0000e200ff047b82 */ /* 0x000ee20000000a00 */
[----:B012---:R-:W-:-:S04]  /*2680*/  IADD3 R2, P0, PT, R2, UR4, RZ ;  /* 0x0000000402027c10 */ /* 0x007fc8000ff1e0ff */
[----:B------:R-:W-:-:S05]  /*2690*/  IADD3.X R3, PT, PT, R3, UR5, RZ, P0, !PT ;  /* 0x0000000503037c10 */ /* 0x000fca00087fe4ff */
[----:B---3--:R-:W-:Y:S01]  /*26a0*/  STG.E.64 desc[UR6][R4.64], R2 ;  /* 0x0000000204007986 */ /* 0x008fe2000c101b06 */
[----:B------:R-:W-:Y:S05]  /*26b0*/  EXIT ;  /* 0x000000000000794d */ /* 0x000fea0003800000 */
.L_x_271:
        /* <DEDUP_REMOVED lines=12> */
.L_x_793:


//--------------------- .text._ZN3cub18CUB_300001_SM_10006detail6reduce18DeviceReduceKernelINS2_10policy_hubIlyN4cuda3std3__44plusIlEEE10Policy1000EN6thrust24THRUST_300001_SM_1000_NS18transform_iteratorI7is_tureNSD_10device_ptrIhEEllEEyS9_lNS7_10__identityEEEvT0_PT3_T1_NS0_13GridEvenShareISN_EET2_T4_ --------------------------
	.section	.text._ZN3cub18CUB_300001_SM_10006detail6reduce18DeviceReduceKernelINS2_10policy_hubIlyN4cuda3std3__44plusIlEEE10Policy1000EN6thrust24THRUST_300001_SM_1000_NS18transform_iteratorI7is_tureNSD_10device_ptrIhEEllEEyS9_lNS7_10__identityEEEvT0_PT3_T1_NS0_13GridEvenShareISN_EET2_T4_,"ax",@progbits
	.align	128
        .global         _ZN3cub18CUB_300001_SM_10006detail6reduce18DeviceReduceKernelINS2_10policy_hubIlyN4cuda3std3__44plusIlEEE10Policy1000EN6thrust24THRUST_300001_SM_1000_NS18transform_iteratorI7is_tureNSD_10device_ptrIhEEllEEyS9_lNS7_10__identityEEEvT0_PT3_T1_NS0_13GridEvenShareISN_EET2_T4_
        .type           _ZN3cub18CUB_300001_SM_10006detail6reduce18DeviceReduceKernelINS2_10policy_hubIlyN4cuda3std3__44plusIlEEE10Policy1000EN6thrust24THRUST_300001_SM_1000_NS18transform_iteratorI7is_tureNSD_10device_ptrIhEEllEEyS9_lNS7_10__identityEEEvT0_PT3_T1_NS0_13GridEvenShareISN_EET2_T4_,@function
        .size           _ZN3cub18CUB_300001_SM_10006detail6reduce18DeviceReduceKernelINS2_10policy_hubIlyN4cuda3std3__44plusIlEEE10Policy1000EN6thrust24THRUST_300001_SM_1000_NS18transform_iteratorI7is_tureNSD_10device_ptrIhEEllEEyS9_lNS7_10__identityEEEvT0_PT3_T1_NS0_13GridEvenShareISN_EET2_T4_,(.L_x_794 - _ZN3cub18CUB_300001_SM_10006detail6reduce18DeviceReduceKernelINS2_10policy_hubIlyN4cuda3std3__44plusIlEEE10Policy1000EN6thrust24THRUST_300001_SM_1000_NS18transform_iteratorI7is_tureNSD_10device_ptrIhEEllEEyS9_lNS7_10__identityEEEvT0_PT3_T1_NS0_13GridEvenShareISN_EET2_T4_)
        .other          _ZN3cub18CUB_300001_SM_10006detail6reduce18DeviceReduceKernelINS2_10policy_hubIlyN4cuda3std3__44plusIlEEE10Policy1000EN6thrust24THRUST_300001_SM_1000_NS18transform_iteratorI7is_tureNSD_10device_ptrIhEEllEEyS9_lNS7_10__identityEEEvT0_PT3_T1_NS0_13GridEvenShareISN_EET2_T4_,@"STO_CUDA_ENTRY STV_DEFAULT"
_ZN3cub18CUB_300001_SM_10006detail6reduce18DeviceReduceKernelINS2_10policy_hubIlyN4cuda3std3__44plusIlEEE10Policy1000EN6thrust24THRUST_300001_SM_1000_NS18transform_iteratorI7is_tureNSD_10device_ptrIhEEllEEyS9_lNS7_10__identityEEEvT0_PT3_T1_NS0_13GridEvenShareISN_EET2_T4_:
.text._ZN3cub18CUB_300001_SM_10006detail6reduce18DeviceReduceKernelINS2_10policy_hubIlyN4cuda3std3__44plusIlEEE10Policy1000EN6thrust24THRUST_300001_SM_1000_NS18transform_iteratorI7is_tureNSD_10device_ptrIhEEllEEyS9_lNS7_10__identityEEEvT0_PT3_T1_NS0_13GridEvenShareISN_EET2_T4_:
[----:B------:R-:W-:Y:S01]  /*0000*/  LDC R1, c[0x0][0x37c] ;  /* 0x0000df00ff017b82 */ /* 0x000fe20000000800 */
[----:B------:R-:W0:Y:S01]  /*0010*/  S2R R0, SR_CTAID.X ;  /* 0x0000000000007919 */ /* 0x000e220000002500 */
[----:B------:R-:W1:Y:S01]  /*0020*/  LDCU.64 UR6, c[0x0][0x3c0] ;  /* 0x00007800ff0677ac */ /* 0x000e620008000a00 */
[----:B------:R-:W-:Y:S01]  /*0030*/  BSSY.RECONVERGENT B0, `(.L_x_272) ;  /* 0x000030e000007945 */ /* 0x000fe20003800200 */
[----:B------:R-:W2:Y:S01]  /*0040*/  LDCU UR5, c[0x0][0x3c8] ;  /* 0x00007900ff0577ac */ /* 0x000ea20008000800 */
[----:B------:R-:W3:Y:S01]  /*0050*/  LDCU.64 UR8, c[0x0][0x358] ;  /* 0x00006b00ff0877ac */ /* 0x000ee20008000a00 */
[----:B-1----:R-:W-:Y:S02]  /*0060*/  IMAD.U32 R11, RZ, RZ, UR6 ;  /* 0x00000006ff0b7e24 */ /* 0x002fe4000f8e00ff */
[----:B------:R-:W-:Y:S01]  /*0070*/  IMAD.U32 R3, RZ, RZ, UR7 ;  /* 0x00000007ff037e24 */ /* 0x000fe2000f8e00ff */
[----:B--2---:R-:W-:-:S04]  /*0080*/  UIMAD UR4, UR5, 0xe00, URZ ;  /* 0x00000e00050478a4 */ /* 0x004fc8000f8e02ff */
[----:B------:R-:W-:Y:S01]  /*0090*/  USHF.R.S32.HI UR10, URZ, 0x1f, UR4 ;  /* 0x0000001fff0a7899 */ /* 0x000fe20008011404 */
[----:B0-----:R-:W-:-:S05]  /*00a0*/  IMAD R8, R0, 0xe00, RZ ;  /* 0x00000e0000087824 */ /* 0x001fca00078e02ff */
[----:B------:R-:W-:-:S04]  /*00b0*/  IADD3 R16, P1, PT, -R8, R11, RZ ;  /* 0x0000000b08107210 */ /* 0x000fc80007f3e1ff */
[----:B------:R-:W-:Y:S02]  /*00c0*/  ISETP.GT.U32.AND P0, PT, R16, 0xdff, PT ;  /* 0x00000dff1000780c */ /* 0x000fe40003f04070 */
[----:B------:R-:W-:-:S04]  /*00d0*/  IADD3.X R17, PT, PT, R3, -0x1, RZ, P1, !PT ;  /* 0xffffffff03117810 */ /* 0x000fc80000ffe4ff */
[----:B------:R-:W-:-:S13]  /*00e0*/  ISETP.GT.U32.AND.EX P0, PT, R17, RZ, PT, P0 ;  /* 0x000000ff1100720c */ /* 0x000fda0003f04100 */
[----:B---3--:R-:W-:Y:S05]  /*00f0*/  @P0 BRA `(.L_x_273) ;  /* 0x00000018004c0947 */ /* 0x008fea0003800000 */
[----:B------:R-:W0:Y:S01]  /*0100*/  S2R R5, SR_TID.X ;  /* 0x0000000000057919 */ /* 0x000e220000002100 */
[----:B------:R-:W-:Y:S01]  /*0110*/  IMAD.IADD R28, R11, 0x1, -R8 ;  /* 0x000000010b1c7824 */ /* 0x000fe200078e0a08 */
[----:B------:R-:W-:Y:S01]  /*0120*/  BSSY.RECONVERGENT B1, `(.L_x_274) ;  /* 0x000000f000017945 */ /* 0x000fe20003800200 */
[----:B------:R-:W-:Y:S02]  /*0130*/  IMAD.MOV.U32 R6, RZ, RZ, RZ ;  /* 0x000000ffff067224 */ /* 0x000fe400078e00ff */
[----:B------:R-:W-:Y:S01]  /*0140*/  IMAD.MOV.U32 R4, RZ, RZ, RZ ;  /* 0x000000ffff047224 */ /* 0x000fe200078e00ff */
[----:B0-----:R-:W-:Y:S01]  /*0150*/  ISETP.GE.AND P0, PT, R5, R28, PT ;  /* 0x0000001c0500720c */ /* 0x001fe20003f06270 */
[----:B------:R-:W-:-:S12]  /*0160*/  IMAD.MOV.U32 R7, RZ, RZ, R5 ;  /* 0x000000ffff077224 */ /* 0x000fd800078e0005 */
[----:B------:R-:W-:Y:S05]  /*0170*/  @P0 BRA `(.L_x_275) ;  /* 0x0000000000240947 */ /* 0x000fea0003800000 */
[----:B------:R-:W0:Y:S01]  /*0180*/  LDCU.64 UR4, c[0x0][0x380] ;  /* 0x00007000ff0477ac */ /* 0x000e220008000a00 */
[----:B------:R-:W-:-:S05]  /*0190*/  IMAD.IADD R2, R8, 0x1, R5 ;  /* 0x0000000108027824 */ /* 0x000fca00078e0205 */
[----:B0-----:R-:W-:-:S05]  /*01a0*/  IADD3 R2, P0, PT, R2, UR4, RZ ;  /* 0x0000000402027c10 */ /* 0x001fca000ff1e0ff */
[----:B------:R-:W-:-:S05]  /*01b0*/  IMAD.X R3, RZ, RZ, UR5, P0 ;  /* 0x00000005ff037e24 */ /* 0x000fca00080e06ff */
[----:B------:R-:W2:Y:S01]  /*01c0*/  LDG.E.U8 R2, desc[UR8][R2.64] ;  /* 0x0000000802027981 */ /* 0x000ea2000c1e1100 */
[----:B------:R-:W-:Y:S02]  /*01d0*/  VIADD R7, R5, 0x200 ;  /* 0x0000020005077836 */ /* 0x000fe40000000000 */
[----:B------:R-:W-:Y:S01]  /*01e0*/  IMAD.MOV.U32 R4, RZ, RZ, RZ ;  /* 0x000000ffff047224 */ /* 0x000fe200078e00ff */
[----:B--2---:R-:W-:-:S04]  /*01f0*/  ISETP.NE.AND P0, PT, R2, 0x31, PT ;  /* 0x000000310200780c */ /* 0x004fc80003f05270 */
[----:B------:R-:W-:-:S09]  /*0200*/  SEL R6, RZ, 0x1, P0 ;  /* 0x00000001ff067807 */ /* 0x000fd20000000000 */
.L_x_275:
[----:B------:R-:W-:Y:S05]  /*0210*/  BSYNC.RECONVERGENT B1 ;  /* 0x0000000000017941 */ /* 0x000fea0003800200 */
.L_x_274:
[----:B------:R-:W-:Y:S01]  /*0220*/  ISETP.GE.AND P0, PT, R7, R28, PT ;  /* 0x0000001c0700720c */ /* 0x000fe20003f06270 */
[----:B------:R-:W-:-:S12]  /*0230*/  BSSY.RECONVERGENT B1, `(.L_x_276) ;  /* 0x00000b0000017945 */ /* 0x000fd80003800200 */
[----:B------:R-:W-:Y:S05]  /*0240*/  @P0 BRA `(.L_x_277) ;  /* 0x0000000800b80947 */ /* 0x000fea0003800000 */
[----:B------:R-:W-:Y:S01]  /*0250*/  LOP3.LUT R2, RZ, R7, RZ, 0x33, !PT ;  /* 0x00000007ff027212 */ /* 0x000fe200078e33ff */
[----:B------:R-:W-:Y:S03]  /*0260*/  BSSY.RECONVERGENT B2, `(.L_x_278) ;  /* 0x0000054000027945 */ /* 0x000fe60003800200 */
[----:B------:R-:W-:-:S04]  /*0270*/  IADD3 R2, PT, PT, -R8, R11, R2 ;  /* 0x0000000b08027210 */ /* 0x000fc80007ffe102 */
[C---:B------:R-:W-:Y:S02]  /*0280*/  ISETP.GE.U32.AND P1, PT, R2.reuse, 0x1e00, PT ;  /* 0x00001e000200780c */ /* 0x040fe40003f26070 */
[----:B------:R-:W-:-:S04]  /*0290*/  LEA.HI R9, R2, 0x1, RZ, 0x17 ;  /* 0x0000000102097811 */ /* 0x000fc800078fb8ff */
[----:B------:R-:W-:-:S04]  /*02a0*/  LOP3.LUT R24, R9, 0xf, RZ, 0xc0, !PT ;  /* 0x0000000f09187812 */ /* 0x000fc800078ec0ff */
[----:B------:R-:W-:-:S03]  /*02b0*/  ISETP.NE.AND P0, PT, R24, RZ, PT ;  /* 0x000000ff1800720c */ /* 0x000fc60003f05270 */
[----:B------:R-:W-:Y:S10]  /*02c0*/  @!P1 BRA `(.L_x_279) ;  /* 0x0000000400349947 */ /* 0x000ff40003800000 */
[----:B------:R-:W0:Y:S01]  /*02d0*/  LDCU.64 UR4, c[0x0][0x380] ;  /* 0x00007000ff0477ac */ /* 0x000e220008000a00 */
[----:B------:R-:W-:-:S05]  /*02e0*/  LOP3.LUT R10, R9, 0xfffff0, RZ, 0xc0, !PT ;  /* 0x00fffff0090a7812 */ /* 0x000fca00078ec0ff */
[----:B------:R-:W-:Y:S01]  /*02f0*/  IMAD.MOV R10, RZ, RZ, -R10 ;  /* 0x000000ffff0a7224 */ /* 0x000fe200078e0a0a */
[----:B0-----:R-:W-:-:S04]  /*0300*/  IADD3 R2, P1, P2, R8, UR4, R7 ;  /* 0x0000000408027c10 */ /* 0x001fc8000fa3e007 */
[----:B------:R-:W-:Y:S02]  /*0310*/  IADD3 R2, P3, PT, R2, 0x1000, RZ ;  /* 0x0000100002027810 */ /* 0x000fe40007f7e0ff */
[----:B------:R-:W-:-:S05]  /*0320*/  IADD3.X R3, PT, PT, RZ, UR5, RZ, P1, P2 ;  /* 0x00000005ff037c10 */ /* 0x000fca0008fe44ff */
[----:B------:R-:W-:-:S07]  /*0330*/  IMAD.X R3, RZ, RZ, R3, P3 ;  /* 0x000000ffff037224 */ /* 0x000fce00018e0603 */
.L_x_280:
[----:B------:R-:W2:Y:S04]  /*0340*/  LDG.E.U8 R12, desc[UR8][R2.64+-0x1000] ;  /* 0xfff00008020c7981 */ /* 0x000ea8000c1e1100 */
[----:B------:R-:W3:Y:S04]  /*0350*/  LDG.E.U8 R11, desc[UR8][R2.64+-0xe00] ;  /* 0xfff20008020b7981 */ /* 0x000ee8000c1e1100 */
[----:B------:R-:W4:Y:S04]  /*0360*/  LDG.E.U8 R21, desc[UR8][R2.64+-0xc00] ;  /* 0xfff4000802157981 */ /* 0x000f28000c1e1100 */
[----:B------:R-:W5:Y:S04]  /*0370*/  LDG.E.U8 R22, desc[UR8][R2.64+-0xa00] ;  /* 0xfff6000802167981 */ /* 0x000f68000c1e1100 */
        /* <DEDUP_REMOVED lines=8> */
[----:B------:R-:W5:Y:S01]  /*0400*/  LDG.E.U8 R15, desc[UR8][R2.64+0x400] ;  /* 0x00040008020f7981 */ /* 0x000f62000c1e1100 */
[----:B--2---:R-:W-:-:S03]  /*0410*/  ISETP.NE.AND P1, PT, R12, 0x31, PT ;  /* 0x000000310c00780c */ /* 0x004fc60003f25270 */
[----:B------:R-:W2:Y:S01]  /*0420*/  LDG.E.U8 R12, desc[UR8][R2.64+0xa00] ;  /* 0x000a0008020c7981 */ /* 0x000ea2000c1e1100 */
[----:B---3--:R-:W-:Y:S02]  /*0430*/  ISETP.NE.AND P2, PT, R11, 0x31, PT ;  /* 0x000000310b00780c */ /* 0x008fe40003f45270 */
[----:B------:R-:W-:Y:S02]  /*0440*/  SEL R11, RZ, 0x1, P1 ;  /* 0x00000001ff0b7807 */ /* 0x000fe40000800000 */
[----:B------:R-:W-:-:S04]  /*0450*/  SEL R25, RZ, 0x1, P2 ;  /* 0x00000001ff197807 */ /* 0x000fc80001000000 */
[----:B------:R-:W-:Y:S02]  /*0460*/  IADD3 R25, P5, P6, R25, R6, R11 ;  /* 0x0000000619197210 */ /* 0x000fe40007ebe00b */
[----:B------:R-:W3:Y:S04]  /*0470*/  LDG.E.U8 R6, desc[UR8][R2.64+0xe00] ;  /* 0x000e000802067981 */ /* 0x000ee8000c1e1100 */
[----:B------:R-:W3:Y:S01]  /*0480*/  LDG.E.U8 R11, desc[UR8][R2.64+0xc00] ;  /* 0x000c0008020b7981 */ /* 0x000ee2000c1e1100 */
[----:B----4-:R-:W-:Y:S02]  /*0490*/  ISETP.NE.AND P1, PT, R21, 0x31, PT ;  /* 0x000000311500780c */ /* 0x010fe40003f25270 */
[----:B-----5:R-:W-:Y:S02]  /*04a0*/  ISETP.NE.AND P2, PT, R22, 0x31, PT ;  /* 0x000000311600780c */ /* 0x020fe40003f45270 */
[----:B------:R-:W-:-:S02]  /*04b0*/  SEL R21, RZ, 0x1, P1 ;  /* 0x00000001ff157807 */ /* 0x000fc40000800000 */
[----:B------:R-:W-:Y:S02]  /*04c0*/  SEL R22, RZ, 0x1, P2 ;  /* 0x00000001ff167807 */ /* 0x000fe40001000000 */
[----:B------:R-:W-:Y:S02]  /*04d0*/  ISETP.NE.AND P3, PT, R23, 0x31, PT ;  /* 0x000000311700780c */ /* 0x000fe40003f65270 */
[----:B------:R-:W-:Y:S02]  /*04e0*/  ISETP.NE.AND P4, PT, R20, 0x31, PT ;  /* 0x000000311400780c */ /* 0x000fe40003f85270 */
[----:B------:R-:W-:Y:S02]  /*04f0*/  IADD3 R22, P2, P1, R22, R25, R21 ;  /* 0x0000001916167210 */ /* 0x000fe4000795e015 */
[----:B------:R-:W-:Y:S02]  /*0500*/  SEL R21, RZ, 0x1, P3 ;  /* 0x00000001ff157807 */ /* 0x000fe40001800000 */
[----:B------:R-:W-:-:S02]  /*0510*/  SEL R20, RZ, 0x1, P4 ;  /* 0x00000001ff147807 */ /* 0x000fc40002000000 */
[----:B------:R-:W-:Y:S02]  /*0520*/  ISETP.NE.AND P3, PT, R19, 0x31, PT ;  /* 0x000000311300780c */ /* 0x000fe40003f65270 */
[----:B------:R-:W-:Y:S02]  /*0530*/  ISETP.NE.AND P4, PT, R18, 0x31, PT ;  /* 0x000000311200780c */ /* 0x000fe40003f85270 */
[----:B------:R-:W-:Y:S02]  /*0540*/  IADD3.X R23, PT, PT, RZ, R4, RZ, P5, P6 ;  /* 0x00000004ff177210 */ /* 0x000fe40002fec4ff */
        /* <DEDUP_REMOVED lines=10> */
[----:B------:R-:W-:Y:S02]  /*05f0*/  IADD3.X R18, PT, PT, RZ, R20, RZ, P5, P6 ;  /* 0x00000014ff127210 */ /* 0x000fe40002fec4ff */
[----:B------:R-:W-:Y:S02]  /*0600*/  IADD3 R14, P5, P6, R4, R16, R17 ;  /* 0x00000010040e7210 */ /* 0x000fe40007ebe011 */
[----:B------:R-:W-:Y:S02]  /*0610*/  SEL R4, RZ, 0x1, P3 ;  /* 0x00000001ff047807 */ /* 0x000fe40001800000 */
[----:B------:R-:W-:Y:S02]  /*0620*/  ISETP.NE.AND P3, PT, R13, 0x31, PT ;  /* 0x000000310d00780c */ /* 0x000fe40003f65270 */
[----:B------:R-:W-:Y:S01]  /*0630*/  ISETP.NE.AND P4, PT, R15, 0x31, PT ;  /* 0x000000310f00780c */ /* 0x000fe20003f85270 */
[----:B------:R-:W-:Y:S01]  /*0640*/  VIADD R10, R10, 0x10 ;  /* 0x000000100a0a7836 */ /* 0x000fe20000000000 */
[----:B------:R-:W-:-:S02]  /*0650*/  SEL R13, RZ, 0x1, P3 ;  /* 0x00000001ff0d7807 */ /* 0x000fc40001800000 */
[----:B------:R-:W-:Y:S02]  /*0660*/  SEL R15, RZ, 0x1, P4 ;  /* 0x00000001ff0f7807 */ /* 0x000fe40002000000 */
[----:B------:R-:W-:Y:S01]  /*0670*/  IADD3.X R16, PT, PT, RZ, R18, RZ, P2, P1 ;  /* 0x00000012ff107210 */ /* 0x000fe200017e24ff */
[----:B------:R-:W-:Y:S01]  /*0680*/  VIADD R7, R7, 0x2000 ;  /* 0x0000200007077836 */ /* 0x000fe20000000000 */
[----:B--2---:R-:W-:Y:S02]  /*0690*/  ISETP.NE.AND P4, PT, R12, 0x31, PT ;  /* 0x000000310c00780c */ /* 0x004fe40003f85270 */
[----:B------:R-:W-:Y:S02]  /*06a0*/  IADD3 R12, P2, P1, R4, R14, R15 ;  /* 0x0000000e040c7210 */ /* 0x000fe4000795e00f */
[----:B------:R-:W-:Y:S02]  /*06b0*/  SEL R4, RZ, 0x1, P4 ;  /* 0x00000001ff047807 */ /* 0x000fe40002000000 */
[----:B---3--:R-:W-:-:S04]  /*06c0*/  ISETP.NE.AND P3, PT, R6, 0x31, PT ;  /* 0x000000310600780c */ /* 0x008fc80003f65270 */
[----:B------:R-:W-:Y:S02]  /*06d0*/  SEL R6, RZ, 0x1, P3 ;  /* 0x00000001ff067807 */ /* 0x000fe40001800000 */
[----:B------:R-:W-:Y:S02]  /*06e0*/  ISETP.NE.AND P3, PT, R10, RZ, PT ;  /* 0x000000ff0a00720c */ /* 0x000fe40003f65270 */
[----:B------:R-:W-:Y:S02]  /*06f0*/  ISETP.NE.AND P4, PT, R11, 0x31, PT ;  /* 0x000000310b00780c */ /* 0x000fe40003f85270 */
[----:B------:R-:W-:Y:S02]  /*0700*/  IADD3.X R14, PT, PT, RZ, R16, RZ, P5, P6 ;  /* 0x00000010ff0e7210 */ /* 0x000fe40002fec4ff */
[----:B------:R-:W-:Y:S02]  /*0710*/  IADD3 R4, P5, P6, R4, R12, R13 ;  /* 0x0000000c04047210 */ /* 0x000fe40007ebe00d */
[----:B------:R-:W-:-:S02]  /*0720*/  SEL R11, RZ, 0x1, P4 ;  /* 0x00000001ff0b7807 */ /* 0x000fc40002000000 */
[----:B------:R-:W-:Y:S02]  /*0730*/  IADD3.X R12, PT, PT, RZ, R14, RZ, P2, P1 ;  /* 0x0000000eff0c7210 */ /* 0x000fe400017e24ff */
[----:B------:R-:W-:Y:S02]  /*0740*/  IADD3 R6, P1, P2, R6, R4, R11 ;  /* 0x0000000406067210 */ /* 0x000fe40007a3e00b */
[----:B------:R-:W-:Y:S02]  /*0750*/  IADD3 R2, P4, PT, R2, 0x2000, RZ ;  /* 0x0000200002027810 */ /* 0x000fe40007f9e0ff */
[----:B------:R-:W-:-:S03]  /*0760*/  IADD3.X R4, PT, PT, RZ, R12, RZ, P5, P6 ;  /* 0x0000000cff047210 */ /* 0x000fc60002fec4ff */
[----:B------:R-:W-:Y:S01]  /*0770*/  IMAD.X R3, RZ, RZ, R3, P4 ;  /* 0x000000ffff037224 */ /* 0x000fe200020e0603 */
[----:B------:R-:W-:Y:S01]  /*0780*/  IADD3.X R4, PT, PT, RZ, R4, RZ, P1, P2 ;  /* 0x00000004ff047210 */ /* 0x000fe20000fe44ff */
[----:B------:R-:W-:Y:S06]  /*0790*/  @P3 BRA `(.L_x_280) ;  /* 0xfffffff800e83947 */ /* 0x000fec000383ffff */
.L_x_279:
[----:B------:R-:W-:Y:S05]  /*07a0*/  BSYNC.RECONVERGENT B2 ;  /* 0x0000000000027941 */ /* 0x000fea0003800200 */
.L_x_278:
[----:B------:R-:W-:Y:S05]  /*07b0*/  @!P0 BRA `(.L_x_277) ;  /* 0x00000004005c8947 */ /* 0x000fea0003800000 */
[----:B------:R-:W-:Y:S01]  /*07c0*/  ISETP.GE.U32.AND P1, PT, R24, 0x8, PT ;  /* 0x000000081800780c */ /* 0x000fe20003f26070 */
[----:B------:R-:W-:Y:S01]  /*07d0*/  BSSY.RECONVERGENT B2, `(.L_x_281) ;  /* 0x0000029000027945 */ /* 0x000fe20003800200 */
[----:B------:R-:W-:-:S04]  /*07e0*/  LOP3.LUT R17, R9, 0x7, RZ, 0xc0, !PT ;  /* 0x0000000709117812 */ /* 0x000fc800078ec0ff */
[----:B------:R-:W-:-:S07]  /*07f0*/  ISETP.NE.AND P0, PT, R17, RZ, PT ;  /* 0x000000ff1100720c */ /* 0x000fce0003f05270 */
[----:B------:R-:W-:Y:S06]  /*0800*/  @!P1 BRA `(.L_x_282) ;  /* 0x0000000000949947 */ /* 0x000fec0003800000 */
[----:B------:R-:W0:Y:S01]  /*0810*/  LDCU.64 UR4, c[0x0][0x380] ;  /* 0x00007000ff0477ac */ /* 0x000e220008000a00 */
[----:B------:R-:W-:Y:S02]  /*0820*/  SHF.R.S32.HI R3, RZ, 0x1f, R7 ;  /* 0x0000001fff037819 */ /* 0x000fe40000011407 */
[----:B0-----:R-:W-:-:S04]  /*0830*/  IADD3 R2, P1, P2, R7, UR4, R8 ;  /* 0x0000000407027c10 */ /* 0x001fc8000fa3e008 */
[----:B------:R-:W-:-:S05]  /*0840*/  IADD3.X R3, PT, PT, R3, UR5, RZ, P1, P2 ;  /* 0x0000000503037c10 */ /* 0x000fca0008fe44ff */
[----:B------:R-:W2:Y:S04]  /*0850*/  LDG.E.U8 R18, desc[UR8][R2.64] ;  /* 0x0000000802127981 */ /* 0x000ea8000c1e1100 */
[----:B------:R-:W3:Y:S04]  /*0860*/  LDG.E.U8 R10, desc[UR8][R2.64+0x200] ;  /* 0x00020008020a7981 */ /* 0x000ee8000c1e1100 */
[----:B------:R-:W4:Y:S04]  /*0870*/  LDG.E.U8 R11, desc[UR8][R2.64+0x400] ;  /* 0x00040008020b7981 */ /* 0x000f28000c1e1100 */
[----:B------:R-:W5:Y:S04]  /*0880*/  LDG.E.U8 R12, desc[UR8][R2.64+0x600] ;  /* 0x00060008020c7981 */ /* 0x000f68000c1e1100 */
[----:B------:R-:W5:Y:S04]  /*0890*/  LDG.E.U8 R13, desc[UR8][R2.64+0x800] ;  /* 0x00080008020d7981 */ /* 0x000f68000c1e1100 */
[----:B------:R-:W5:Y:S04]  /*08a0*/  LDG.E.U8 R14, desc[UR8][R2.64+0xa00] ;  /* 0x000a0008020e7981 */ /* 0x000f68000c1e1100 */
[----:B------:R-:W5:Y:S04]  /*08b0*/  LDG.E.U8 R15, desc[UR8][R2.64+0xc00] ;  /* 0x000c0008020f7981 */ /* 0x000f68000c1e1100 */
[----:B------:R0:W5:Y:S01]  /*08c0*/  LDG.E.U8 R16, desc[UR8][R2.64+0xe00] ;  /* 0x000e000802107981 */ /* 0x000162000c1e1100 */
[----:B------:R-:W-:Y:S01]  /*08d0*/  VIADD R7, R7, 0x1000 ;  /* 0x0000100007077836 */ /* 0x000fe20000000000 */
[----:B--2---:R-:W-:-:S02]  /*08e0*/  ISETP.NE.AND P1, PT, R18, 0x31, PT ;  /* 0x000000311200780c */ /* 0x004fc40003f25270 */
[----:B---3--:R-:W-:Y:S02]  /*08f0*/  ISETP.NE.AND P2, PT, R10, 0x31, PT ;  /* 0x000000310a00780c */ /* 0x008fe40003f45270 */
[----:B------:R-:W-:Y:S02]  /*0900*/  SEL R10, RZ, 0x1, P1 ;  /* 0x00000001ff0a7807 */ /* 0x000fe40000800000 */
[----:B------:R-:W-:Y:S02]  /*0910*/  SEL R19, RZ, 0x1, P2 ;  /* 0x00000001ff137807 */ /* 0x000fe40001000000 */
[----:B----4-:R-:W-:Y:S02]  /*0920*/  ISETP.NE.AND P1, PT, R11, 0x31, PT ;  /* 0x000000310b00780c */ /* 0x010fe40003f25270 */
[----:B-----5:R-:W-:Y:S02]  /*0930*/  ISETP.NE.AND P2, PT, R12, 0x31, PT ;  /* 0x000000310c00780c */ /* 0x020fe40003f45270 */
[----:B------:R-:W-:-:S02]  /*0940*/  IADD3 R10, P5, P6, R19, R6, R10 ;  /* 0x00000006130a7210 */ /* 0x000fc40007ebe00a */
[----:B------:R-:W-:Y:S02]  /*0950*/  SEL R11, RZ, 0x1, P1 ;  /* 0x00000001ff0b7807 */ /* 0x000fe40000800000 */
[----:B------:R-:W-:Y:S02]  /*0960*/  SEL R6, RZ, 0x1, P2 ;  /* 0x00000001ff067807 */ /* 0x000fe40001000000 */
[----:B------:R-:W-:Y:S02]  /*0970*/  ISETP.NE.AND P3, PT, R13, 0x31, PT ;  /* 0x000000310d00780c */ /* 0x000fe40003f65270 */
[----:B------:R-:W-:Y:S02]  /*0980*/  ISETP.NE.AND P4, PT, R14, 0x31, PT ;  /* 0x000000310e00780c */ /* 0x000fe40003f85270 */
[----:B------:R-:W-:Y:S02]  /*0990*/  IADD3 R6, P1, P2, R6, R10, R11 ;  /* 0x0000000a06067210 */ /* 0x000fe40007a3e00b */
[----:B0-----:R-:W-:-:S02]  /*09a0*/  SEL R3, RZ, 0x1, P3 ;  /* 0x00000001ff037807 */ /* 0x001fc40001800000 */
[----:B------:R-:W-:Y:S02]  /*09b0*/  SEL R2, RZ, 0x1, P4 ;  /* 0x00000001ff027807 */ /* 0x000fe40002000000 */
[----:B------:R-:W-:Y:S02]  /*09c0*/  ISETP.NE.AND P4, PT, R15, 0x31, PT ;  /* 0x000000310f00780c */ /* 0x000fe40003f85270 */
[----:B------:R-:W-:Y:S02]  /*09d0*/  ISETP.NE.AND P3, PT, R16, 0x31, PT ;  /* 0x000000311000780c */ /* 0x000fe40003f65270 */
[----:B------:R-:W-:Y:S02]  /*09e0*/  IADD3.X R4, PT, PT, RZ, R4, RZ, P5, P6 ;  /* 0x00000004ff047210 */ /* 0x000fe40002fec4ff */
[----:B------:R-:W-:Y:S02]  /*09f0*/  IADD3 R2, P5, P6, R2, R6, R3 ;  /* 0x0000000602027210 */ /* 0x000fe40007ebe003 */
[----:B------:R-:W-:-:S02]  /*0a00*/  SEL R3, RZ, 0x1, P4 ;  /* 0x00000001ff037807 */ /* 0x000fc40002000000 */
[----:B------:R-:W-:Y:S02]  /*0a10*/  SEL R6, RZ, 0x1, P3 ;  /* 0x00000001ff067807 */ /* 0x000fe40001800000 */
[----:B------:R-:W-:Y:S02]  /*0a20*/  IADD3.X R4, PT, PT, RZ, R4, RZ, P1, P2 ;  /* 0x00000004ff047210 */ /* 0x000fe40000fe44ff */
[----:B------:R-:W-:Y:S02]  /*0a30*/  IADD3 R6, P1, P2, R6, R2, R3 ;  /* 0x0000000206067210 */ /* 0x000fe40007a3e003 */
[----:B------:R-:W-:-:S04]  /*0a40*/  IADD3.X R4, PT, PT, RZ, R4, RZ, P5, P6 ;  /* 0x00000004ff047210 */ /* 0x000fc80002fec4ff */
[----:B------:R-:W-:-:S07]  /*0a50*/  IADD3.X R4, PT, PT, RZ, R4, RZ, P1, P2 ;  /* 0x00000004ff047210 */ /* 0x000fce0000fe44ff */
.L_x_282:
[----:B------:R-:W-:Y:S05]  /*0a60*/  BSYNC.RECONVERGENT B2 ;  /* 0x0000000000027941 */ /* 0x000fea0003800200 */
.L_x_281:
        /* <DEDUP_REMOVED lines=13> */
[----:B------:R-:W5:Y:S01]  /*0b40*/  LDG.E.U8 R12, desc[UR8][R2.64+0x600] ;  /* 0x00060008020c7981 */ /* 0x000f62000c1e1100 */
[----:B------:R-:W-:Y:S01]  /*0b50*/  VIADD R7, R7, 0x800 ;  /* 0x0000080007077836 */ /* 0x000fe20000000000 */
[----:B--2---:R-:W-:-:S02]  /*0b60*/  ISETP.NE.AND P1, PT, R13, 0x31, PT ;  /* 0x000000310d00780c */ /* 0x004fc40003f25270 */
[----:B---3--:R-:W-:Y:S02]  /*0b70*/  ISETP.NE.AND P2, PT, R10, 0x31, PT ;  /* 0x000000310a00780c */ /* 0x008fe40003f45270 */
[----:B----4-:R-:W-:Y:S02]  /*0b80*/  ISETP.NE.AND P3, PT, R11, 0x31, PT ;  /* 0x000000310b00780c */ /* 0x010fe40003f65270 */
[----:B------:R-:W-:Y:S02]  /*0b90*/  SEL R11, RZ, 0x1, P1 ;  /* 0x00000001ff0b7807 */ /* 0x000fe40000800000 */
[----:B-----5:R-:W-:Y:S02]  /*0ba0*/  ISETP.NE.AND P4, PT, R12, 0x31, PT ;  /* 0x000000310c00780c */ /* 0x020fe40003f85270 */
[----:B------:R-:W-:Y:S02]  /*0bb0*/  SEL R10, RZ, 0x1, P2 ;  /* 0x00000001ff0a7807 */ /* 0x000fe40001000000 */
[----:B------:R-:W-:-:S02]  /*0bc0*/  SEL R13, RZ, 0x1, P3 ;  /* 0x00000001ff0d7807 */ /* 0x000fc40001800000 */
[----:B------:R-:W-:Y:S02]  /*0bd0*/  SEL R12, RZ, 0x1, P4 ;  /* 0x00000001ff0c7807 */ /* 0x000fe40002000000 */
[----:B------:R-:W-:-:S04]  /*0be0*/  IADD3 R6, P1, P2, R10, R6, R11 ;  /* 0x000000060a067210 */ /* 0x000fc80007a3e00b */
[----:B------:R-:W-:Y:S02]  /*0bf0*/  IADD3 R6, P3, P4, R12, R6, R13 ;  /* 0x000000060c067210 */ /* 0x000fe40007c7e00d */
[----:B------:R-:W-:-:S04]  /*0c00*/  IADD3.X R4, PT, PT, RZ, R4, RZ, P1, P2 ;  /* 0x00000004ff047210 */ /* 0x000fc80000fe44ff */
[----:B------:R-:W-:-:S07]  /*0c10*/  IADD3.X R4, PT, PT, RZ, R4, RZ, P3, P4 ;  /* 0x00000004ff047210 */ /* 0x000fce0001fe84ff */
.L_x_284:
[----:B------:R-:W-:Y:S05]  /*0c20*/  BSYNC.RECONVERGENT B2 ;  /* 0x0000000000027941 */ /* 0x000fea0003800200 */
.L_x_283:
[----:B------:R-:W-:Y:S05]  /*0c30*/  @!P0 BRA `(.L_x_277) ;  /* 0x00000000003c8947 */ /* 0x000fea0003800000 */
[----:B------:R-:W0:Y:S02]  /*0c40*/  LDCU.64 UR4, c[0x0][0x380] ;  /* 0x00007000ff0477ac */ /* 0x000e240008000a00 */
[----:B0-----:R-:W-:Y:S01]  /*0c50*/  IADD3 R10, P0, PT, R8, UR4, RZ ;  /* 0x00000004080a7c10 */ /* 0x001fe2000ff1e0ff */
[----:B------:R-:W-:-:S04]  /*0c60*/  IMAD.MOV R8, RZ, RZ, -R9 ;  /* 0x000000ffff087224 */ /* 0x000fc800078e0a09 */
[----:B------:R-:W-:-:S08]  /*0c70*/  IMAD.X R12, RZ, RZ, UR5, P0 ;  /* 0x00000005ff0c7e24 */ /* 0x000fd000080e06ff */
.L_x_285:
[----:B------:R-:W-:-:S04]  /*0c80*/  IADD3 R2, P0, PT, R7, R10, RZ ;  /* 0x0000000a07027210 */ /* 0x000fc80007f1e0ff */
[----:B------:R-:W-:-:S05]  /*0c90*/  LEA.HI.X.SX32 R3, R7, R12, 0x1, P0 ;  /* 0x0000000c07037211 */ /* 0x000fca00000f0eff */
[----:B------:R-:W2:Y:S01]  /*0ca0*/  LDG.E.U8 R2, desc[UR8][R2.64] ;  /* 0x0000000802027981 */ /* 0x000ea2000c1e1100 */
[----:B------:R-:W-:Y:S02]  /*0cb0*/  VIADD R8, R8, 0x1 ;  /* 0x0000000108087836 */ /* 0x000fe40000000000 */
[----:B------:R-:W-:Y:S01]  /*0cc0*/  VIADD R7, R7, 0x200 ;  /* 0x0000020007077836 */ /* 0x000fe20000000000 */
[----:B--2---:R-:W-:-:S04]  /*0cd0*/  ISETP.NE.AND P0, PT, R2, 0x31, PT ;  /* 0x000000310200780c */ /* 0x004fc80003f05270 */
[----:B------:R-:W-:Y:S02]  /*0ce0*/  SEL R9, RZ, 0x1, P0 ;  /* 0x00000001ff097807 */ /* 0x000fe40000000000 */
[----:B------:R-:W-:Y:S02]  /*0cf0*/  ISETP.NE.AND P0, PT, R8, RZ, PT ;  /* 0x000000ff0800720c */ /* 0x000fe40003f05270 */
[----:B------:R-:W-:-:S05]  /*0d00*/  IADD3 R6, P1, PT, R6, R9, RZ ;  /* 0x0000000906067210 */ /* 0x000fca0007f3e0ff */
[----:B------:R-:W-:-:S06]  /*0d10*/  IMAD.X R4, RZ, RZ, R4, P1 ;  /* 0x000000ffff047224 */ /* 0x000fcc00008e0604 */
[----:B------:R-:W-:Y:S05]  /*0d20*/  @P0 BRA `(.L_x_285) ;  /* 0xfffffffc00d40947 */ /* 0x000fea000383ffff */
.L_x_277:
[----:B------:R-:W-:Y:S05]  /*0d30*/  BSYNC.RECONVERGENT B1 ;  /* 0x0000000000017941 */ /* 0x000fea0003800200 */
.L_x_276:
        /* <DEDUP_REMOVED lines=77> */
.L_x_286:
[----:B------:R-:W-:-:S04]  /*1210*/  LOP3.LUT R2, R5, 0x3e0, RZ, 0xc0, !PT ;  /* 0x000003e005027812 */ /* 0x000fc800078ec0ff */
[----:B------:R-:W-:Y:S01]  /*1220*/  LOP3.LUT R7, RZ, R2, RZ, 0x33, !PT ;  /* 0x00000002ff077212 */ /* 0x000fe200078e33ff */
[----:B------:R-:W-:Y:S02]  /*1230*/  VIADD R3, R2, 0x20 ;  /* 0x0000002002037836 */ /* 0x000fe40000000000 */
[----:B------:R-:W0:Y:S02]  /*1240*/  S2R R2, SR_LANEID ;  /* 0x0000000000027919 */ /* 0x000e240000000000 */
[----:B------:R-:W-:Y:S01]  /*1250*/  IMAD.IADD R7, R28, 0x1, R7 ;  /* 0x000000011c077824 */ /* 0x000fe200078e0207 */
[----:B------:R-:W-:-:S04]  /*1260*/  ISETP.GT.AND P0, PT, R3, R28, PT ;  /* 0x0000001c0300720c */ /* 0x000fc80003f04270 */
        /* <DEDUP_REMOVED lines=8> */
[----:B------:R-:W-:Y:S01]  /*12f0*/  IADD3 R14, P0, PT, R6, R3, RZ ;  /* 0x00000003060e7210 */ /* 0x000fe20007f1e0ff */
[----:B------:R-:W-:-:S04]  /*1300*/  VIADD R6, R2, 0x4 ;  /* 0x0000000402067836 */ /* 0x000fc80000000000 */
[----:B------:R-:W-:Y:S01]  /*1310*/  IMAD.X R9, R4, 0x1, R9, P0 ;  /* 0x0000000104097824 */ /* 0x000fe200000e0609 */
[----:B------:R-:W0:Y:S01]  /*1320*/  SHFL.DOWN PT, R3, R14, 0x2, R7 ;  /* 0x084000000e037989 */ /* 0x000e2200000e0007 */
[----:B------:R-:W-:-:S03]  /*1330*/  ISETP.GT.AND P0, PT, R10, R7, PT ;  /* 0x000000070a00720c */ /* 0x000fc60003f04270 */
[----:B------:R-:W1:Y:S01]  /*1340*/  SHFL.DOWN PT, R8, R9, 0x2, R7 ;  /* 0x0840000009087989 */ /* 0x000e6200000e0007 */
[----:B------:R-:W2:Y:S01]  /*1350*/  @!P2 S2R R11, SR_CgaCtaId ;  /* 0x00000000000ba919 */ /* 0x000ea20000008800 */
        /* <DEDUP_REMOVED lines=14> */
[----:B------:R-:W-:-:S05]  /*1440*/  IMAD.X R9, R4, 0x1, R8, P1 ;  /* 0x0000000104097824 */ /* 0x000fca00008e0608 */
[----:B------:R-:W1:Y:S01]  /*1450*/  SHFL.DOWN PT, R4, R9, 0x8, R7 ;  /* 0x0900000009047989 */ /* 0x000e6200000e0007 */
[----:B0-----:R-:W-:-:S04]  /*1460*/  SEL R3, R3, RZ, !P0 ;  /* 0x000000ff03037207 */ /* 0x001fc80004000000 */
[----:B------:R-:W-:Y:S02]  /*1470*/  IADD3 R6, P1, PT, R3, R10, RZ ;  /* 0x0000000a03067210 */ /* 0x000fe40007f3e0ff */
[----:B-1----:R-:W-:-:S03]  /*1480*/  SEL R4, R4, RZ, !P0 ;  /* 0x000000ff04047207 */ /* 0x002fc60004000000 */
[----:B------:R-:W0:Y:S01]  /*1490*/  SHFL.DOWN PT, R3, R6, 0x10, R7 ;  /* 0x0a00000006037989 */ /* 0x000e2200000e0007 */
[----:B------:R-:W-:Y:S02]  /*14a0*/  ISETP.GT.AND P0, PT, R2, R7, PT ;  /* 0x000000070200720c */ /* 0x000fe40003f04270 */
[----:B------:R-:W-:Y:S01]  /*14b0*/  @!P2 MOV R2, 0x400 ;  /* 0x000004000002a802 */ /* 0x000fe20000000f00 */
[----:B------:R-:W-:Y:S01]  /*14c0*/  IMAD.X R8, R4, 0x1, R9, P1 ;  /* 0x0000000104087824 */ /* 0x000fe200008e0609 */
[----:B------:R-:W-:Y:S02]  /*14d0*/  @!P2 SHF.R.U32.HI R9, RZ, 0x2, R5 ;  /* 0x00000002ff09a819 */ /* 0x000fe40000011605 */
[----:B--2---:R-:W-:Y:S02]  /*14e0*/  @!P2 LEA R10, R11, R2, 0x18 ;  /* 0x000000020b0aa211 */ /* 0x004fe400078ec0ff */
        /* <DEDUP_REMOVED lines=16> */
[C---:B------:R-:W-:Y:S02]  /*15f0*/  ISETP.GT.AND P5, PT, R28.reuse, 0x180, PT ;  /* 0x000001801c00780c */ /* 0x040fe40003fa4270 */
[----:B------:R-:W-:Y:S01]  /*1600*/  ISETP.GT.AND P6, PT, R28, 0x1a0, PT ;  /* 0x000001a01c00780c */ /* 0x000fe20003fc4270 */
[----:B0-----:R-:W-:-:S09]  /*1610*/  ULEA UR4, UR5, UR4, 0x18 ;  /* 0x0000000405047291 */ /* 0x001fd2000f8ec0ff */
[----:B------:R-:W0:Y:S04]  /*1620*/  LDS.64 R12, [UR4+0x18] ;  /* 0x00001804ff0c7984 */ /* 0x000e280008000a00 */
[----:B------:R-:W2:Y:S04]  /*1630*/  LDS.128 R16, [UR4+0x20] ;  /* 0x00002004ff107984 */ /* 0x000ea80008000c00 */
[----:B------:R-:W3:Y:S04]  /*1640*/  LDS.128 R4, [UR4+0x30] ;  /* 0x00003004ff047984 */ /* 0x000ee80008000c00 */
[----:B-1----:R-:W1:Y:S04]  /*1650*/  LDS.128 R8, [UR4+0x40] ;  /* 0x00004004ff087984 */ /* 0x002e680008000c00 */
[----:B------:R-:W-:Y:S01]  /*1660*/  LDS.128 R24, [UR4+0x80] ;  /* 0x00008004ff187984 */ /* 0x000fe20008000c00 */
[----:B0-----:R-:W-:-:S02]  /*1670*/  SEL R22, R12, RZ, P1 ;  /* 0x000000ff0c167207 */ /* 0x001fc40000800000 */
[----:B------:R-:W-:Y:S02]  /*1680*/  SEL R23, R13, RZ, P1 ;  /* 0x000000ff0d177207 */ /* 0x000fe40000800000 */
[----:B--2---:R-:W-:Y:S01]  /*1690*/  SEL R21, R16, RZ, P2 ;  /* 0x000000ff10157207 */ /* 0x004fe20001000000 */
[----:B------:R-:W0:Y:S01]  /*16a0*/  LDS.128 R12, [UR4+0x50] ;  /* 0x00005004ff0c7984 */ /* 0x000e220008000c00 */
[----:B------:R-:W-:Y:S02]  /*16b0*/  ISETP.GT.AND P1, PT, R28, 0x60, PT ;  /* 0x000000601c00780c */ /* 0x000fe40003f24270 */
        /* <DEDUP_REMOVED lines=9> */
[----:B------:R-:W-:-:S02]  /*1750*/  ISETP.GT.AND P1, PT, R28, 0xa0, PT ;  /* 0x000000a01c00780c */ /* 0x000fc40003f24270 */
[----:B------:R-:W-:Y:S02]  /*1760*/  IADD3.X R3, PT, PT, R3, R20, R2, P3, P4 ;  /* 0x0000001403037210 */ /* 0x000fe40001fe8402 */
[----:B------:R-:W3:Y:S01]  /*1770*/  LDS.128 R20, [UR4+0x70] ;  /* 0x00007004ff147984 */ /* 0x000ee20008000c00 */
[----:B------:R-:W-:Y:S02]  /*1780*/  ISETP.GT.AND P2, PT, R28, 0xc0, PT ;  /* 0x000000c01c00780c */ /* 0x000fe40003f44270 */
[----:B------:R-:W-:Y:S02]  /*1790*/  SEL R5, R6, RZ, P1 ;  /* 0x000000ff06057207 */ /* 0x000fe40000800000 */
[----:B-1----:R-:W-:Y:S02]  /*17a0*/  SEL R2, R8, RZ, P2 ;  /* 0x000000ff08027207 */ /* 0x002fe40001000000 */
[----:B------:R-:W-:Y:S02]  /*17b0*/  SEL R7, R7, RZ, P1 ;  /* 0x000000ff07077207 */ /* 0x000fe40000800000 */
[----:B------:R-:W-:-:S02]  /*17c0*/  ISETP.GT.AND P1, PT, R28, 0xe0, PT ;  /* 0x000000e01c00780c */ /* 0x000fc40003f24270 */
[----:B------:R-:W-:Y:S02]  /*17d0*/  IADD3 R2, P3, P4, R2, R4, R5 ;  /* 0x0000000402027210 */ /* 0x000fe40007c7e005 */
[----:B------:R-:W-:Y:S02]  /*17e0*/  SEL R6, R9, RZ, P2 ;  /* 0x000000ff09067207 */ /* 0x000fe40001000000 */
[----:B------:R-:W-:Y:S02]  /*17f0*/  ISETP.GT.AND P2, PT, R28, 0x100, PT ;  /* 0x000001001c00780c */ /* 0x000fe40003f44270 */
[----:B------:R-:W-:Y:S02]  /*1800*/  SEL R4, R10, RZ, P1 ;  /* 0x000000ff0a047207 */ /* 0x000fe40000800000 */
[----:B------:R-:W-:Y:S02]  /*1810*/  SEL R10, R11, RZ, P1 ;  /* 0x000000ff0b0a7207 */ /* 0x000fe40000800000 */
[----:B------:R-:W-:-:S02]  /*1820*/  ISETP.GT.AND P1, PT, R28, 0x120, PT ;  /* 0x000001201c00780c */ /* 0x000fc40003f24270 */
[----:B------:R-:W-:Y:S02]  /*1830*/  IADD3.X R6, PT, PT, R6, R3, R7, P3, P4 ;  /* 0x0000000306067210 */ /* 0x000fe40001fe8407 */
[----:B0-----:R-:W-:Y:S02]  /*1840*/  SEL R3, R12, RZ, P2 ;  /* 0x000000ff0c037207 */ /* 0x001fe40001000000 */
[----:B------:R-:W-:Y:S02]  /*1850*/  SEL R7, R13, RZ, P2 ;  /* 0x000000ff0d077207 */ /* 0x000fe40001000000 */
[----:B------:R-:W-:Y:S02]  /*1860*/  ISETP.GT.AND P2, PT, R28, 0x140, PT ;  /* 0x000001401c00780c */ /* 0x000fe40003f44270 */
[----:B------:R-:W-:Y:S02]  /*1870*/  SEL R5, R14, RZ, P1 ;  /* 0x000000ff0e057207 */ /* 0x000fe40000800000 */
[----:B------:R-:W-:-:S02]  /*1880*/  SEL R15, R15, RZ, P1 ;  /* 0x000000ff0f0f7207 */ /* 0x000fc40000800000 */
[----:B------:R-:W-:Y:S02]  /*1890*/  ISETP.GT.AND P1, PT, R28, 0x160, PT ;  /* 0x000001601c00780c */ /* 0x000fe40003f24270 */
        /* <DEDUP_REMOVED lines=8> */
[----:B------:R-:W-:Y:S02]  /*1920*/  ISETP.GT.AND P2, PT, R28, 0x1c0, PT ;  /* 0x000001c01c00780c */ /* 0x000fe40003f44270 */
[----:B------:R-:W-:Y:S02]  /*1930*/  IADD3.X R6, PT, PT, R6, R7, R15, P1, P3 ;  /* 0x0000000706067210 */ /* 0x000fe40000fe640f */
[----:B------:R-:W-:-:S02]  /*1940*/  IADD3 R4, P3, P4, R4, R2, R3 ;  /* 0x0000000204047210 */ /* 0x000fc40007c7e003 */
[----:B------:R-:W-:Y:S02]  /*1950*/  SEL R2, R22, RZ, P6 ;  /* 0x000000ff16027207 */ /* 0x000fe40003000000 */
[----:B------:R-:W-:Y:S02]  /*1960*/  SEL R3, R24, RZ, P2 ;  /* 0x000000ff18037207 */ /* 0x000fe40001000000 */
[----:B------:R-:W-:Y:S02]  /*1970*/  ISETP.GT.AND P1, PT, R28, 0x1e0, PT ;  /* 0x000001e01c00780c */ /* 0x000fe40003f24270 */
        /* <DEDUP_REMOVED lines=11> */
.L_x_273:
[----:B------:R-:W0:Y:S01]  /*1a30*/  S2R R5, SR_TID.X ;  /* 0x0000000000057919 */ /* 0x000e220000002100 */
[----:B------:R-:W1:Y:S01]  /*1a40*/  LDCU.64 UR6, c[0x0][0x380] ;  /* 0x00007000ff0677ac */ /* 0x000e620008000a00 */
[----:B0-----:R-:W-:-:S05]  /*1a50*/  IMAD.IADD R6, R8, 0x1, R5 ;  /* 0x0000000108067824 */ /* 0x001fca00078e0205 */
[----:B-1----:R-:W-:-:S05]  /*1a60*/  IADD3 R6, P0, PT, R6, UR6, RZ ;  /* 0x0000000606067c10 */ /* 0x002fca000ff1e0ff */
[----:B------:R-:W-:-:S05]  /*1a70*/  IMAD.X R7, RZ, RZ, UR7, P0 ;  /* 0x00000007ff077e24 */ /* 0x000fca00080e06ff */
[----:B------:R-:W2:Y:S04]  /*1a80*/  LDG.E.U8 R14, desc[UR8][R6.64] ;  /* 0x00000008060e7981 */ /* 0x000ea8000c1e1100 */
[----:B------:R-:W3:Y:S04]  /*1a90*/  LDG.E.U8 R2, desc[UR8][R6.64+0x200] ;  /* 0x0002000806027981 */ /* 0x000ee8000c1e1100 */
[----:B------:R-:W4:Y:S04]  /*1aa0*/  LDG.E.U8 R4, desc[UR8][R6.64+0x400] ;  /* 0x0004000806047981 */ /* 0x000f28000c1e1100 */
[----:B------:R-:W5:Y:S04]  /*1ab0*/  LDG.E.U8 R9, desc[UR8][R6.64+0x600] ;  /* 0x0006000806097981 */ /* 0x000f68000c1e1100 */
[----:B------:R-:W5:Y:S04]  /*1ac0*/  LDG.E.U8 R10, desc[UR8][R6.64+0x800] ;  /* 0x00080008060a7981 */ /* 0x000f68000c1e1100 */
[----:B------:R-:W5:Y:S04]  /*1ad0*/  LDG.E.U8 R12, desc[UR8][R6.64+0xa00] ;  /* 0x000a0008060c7981 */ /* 0x000f68000c1e1100 */
[----:B------:R0:W5:Y:S01]  /*1ae0*/  LDG.E.U8 R13, desc[UR8][R6.64+0xc00] ;  /* 0x000c0008060d7981 */ /* 0x000162000c1e1100 */
[----:B--2---:R-:W-:-:S02]  /*1af0*/  ISETP.NE.AND P0, PT, R14, 0x31, PT ;  /* 0x000000310e00780c */ /* 0x004fc40003f05270 */
[----:B---3--:R-:W-:Y:S02]  /*1b00*/  ISETP.NE.AND P1, PT, R2, 0x31, PT ;  /* 0x000000310200780c */ /* 0x008fe40003f25270 */
[----:B----4-:R-:W-:Y:S02]  /*1b10*/  ISETP.NE.AND P2, PT, R4, 0x31, PT ;  /* 0x000000310400780c */ /* 0x010fe40003f45270 */
[----:B------:R-:W-:Y:S02]  /*1b20*/  SEL R4, RZ, 0x1, P0 ;  /* 0x00000001ff047807 */ /* 0x000fe40000000000 */
[----:B------:R-:W-:Y:S02]  /*1b30*/  SEL R15, RZ, 0x1, P1 ;  /* 0x00000001ff0f7807 */ /* 0x000fe40000800000 */
[----:B------:R-:W-:Y:S02]  /*1b40*/  SEL R2, RZ, 0x1, P2 ;  /* 0x00000001ff027807 */ /* 0x000fe40001000000 */
[----:B-----5:R-:W-:-:S02]  /*1b50*/  ISETP.NE.AND P0, PT, R9, 0x31, PT ;  /* 0x000000310900780c */ /* 0x020fc40003f05270 */
[----:B------:R-:W-:Y:S02]  /*1b60*/  ISETP.NE.AND P3, PT, R10, 0x31, PT ;  /* 0x000000310a00780c */ /* 0x000fe40003f65270 */
[----:B------:R-:W-:Y:S02]  /*1b70*/  IADD3 R10, P1, P2, R2, R15, R4 ;  /* 0x0000000f020a7210 */ /* 0x000fe40007a3e004 */
[----:B------:R-:W-:Y:S02]  /*1b80*/  SEL R2, RZ, 0x1, P0 ;  /* 0x00000001ff027807 */ /* 0x000fe40000000000 */
[----:B------:R-:W-:Y:S02]  /*1b90*/  ISETP.GE.U32.AND P0, PT, R16, UR4, PT ;  /* 0x0000000410007c0c */ /* 0x000fe4000bf06070 */
[----:B0-----:R-:W-:Y:S02]  /*1ba0*/  SEL R7, RZ, 0x1, P3 ;  /* 0x00000001ff077807 */ /* 0x001fe40001800000 */
[----:B------:R-:W-:-:S02]  /*1bb0*/  ISETP.GE.U32.AND.EX P0, PT, R17, UR10, PT, P0 ;  /* 0x0000000a11007c0c */ /* 0x000fc4000bf06100 */
[----:B------:R-:W-:Y:S02]  /*1bc0*/  ISETP.NE.AND P5, PT, R12, 0x31, PT ;  /* 0x000000310c00780c */ /* 0x000fe40003fa5270 */
[----:B------:R-:W-:Y:S02]  /*1bd0*/  ISETP.NE.AND P6, PT, R13, 0x31, PT ;  /* 0x000000310d00780c */ /* 0x000fe40003fc5270 */
[----:B------:R-:W-:Y:S02]  /*1be0*/  IADD3 R10, P3, P4, R7, R10, R2 ;  /* 0x0000000a070a7210 */ /* 0x000fe40007c7e002 */
[----:B------:R-:W-:Y:S02]  /*1bf0*/  SEL R2, RZ, 0x1, P5 ;  /* 0x00000001ff027807 */ /* 0x000fe40002800000 */
[----:B------:R-:W-:Y:S02]  /*1c00*/  SEL R9, RZ, 0x1, P6 ;  /* 0x00000001ff097807 */ /* 0x000fe40003000000 */
[----:B------:R-:W-:-:S02]  /*1c10*/  IADD3.X R7, PT, PT, RZ, RZ, RZ, P1, P2 ;  /* 0x000000ffff077210 */ /* 0x000fc40000fe44ff */
[----:B------:R-:W-:Y:S02]  /*1c20*/  IADD3 R10, P1, P2, R9, R10, R2 ;  /* 0x0000000a090a7210 */ /* 0x000fe40007a3e002 */
[----:B------:R-:W-:-:S04]  /*1c30*/  IADD3.X R7, PT, PT, RZ, R7, RZ, P3, P4 ;  /* 0x00000007ff077210 */ /* 0x000fc80001fe84ff */
[----:B------:R-:W-:Y:S01]  /*1c40*/  IADD3.X R7, PT, PT, RZ, R7, RZ, P1, P2 ;  /* 0x00000007ff077210 */ /* 0x000fe20000fe44ff */
[----:B------:R-:W-:Y:S06]  /*1c50*/  @!P0 BRA `(.L_x_288) ;  /* 0x0000001000008947 */ /* 0x000fec0003800000 */
[----:B------:R-:W-:Y:S01]  /*1c60*/  IADD3 R4, P3, PT, R8, UR4, RZ ;  /* 0x0000000408047c10 */ /* 0x000fe2000ff7e0ff */
[----:B------:R-:W-:Y:S01]  /*1c70*/  IMAD.MOV.U32 R16, RZ, RZ, RZ ;  /* 0x000000ffff107224 */ /* 0x000fe200078e00ff */
[----:B------:R-:W-:Y:S02]  /*1c80*/  IADD3 R17, P4, PT, R11, -0xe00, RZ ;  /* 0xfffff2000b117810 */ /* 0x000fe40007f9e0ff */
[----:B------:R-:W-:Y:S02]  /*1c90*/  LOP3.LUT R2, RZ, R5, RZ, 0x33, !PT ;  /* 0x00000005ff027212 */ /* 0x000fe400078e33ff */
[C---:B------:R-:W-:Y:S01]  /*1ca0*/  IADD3 R14, P1, P2, R4.reuse, UR6, R5 ;  /* 0x00000006040e7c10 */ /* 0x040fe2000fa3e005 */
[----:B------:R-:W-:Y:S01]  /*1cb0*/  IMAD.X R5, RZ, RZ, UR10, P3 ;  /* 0x0000000aff057e24 */ /* 0x000fe200098e06ff */
[----:B------:R-:W-:Y:S02]  /*1cc0*/  ISETP.GT.U32.AND P0, PT, R4, R17, PT ;  /* 0x000000110400720c */ /* 0x000fe40003f04070 */
[----:B------:R-:W-:-:S02]  /*1cd0*/  IADD3.X R18, PT, PT, R3, -0x1, RZ, P4, !PT ;  /* 0xffffffff03127810 */ /* 0x000fc400027fe4ff */
[----:B------:R-:W-:Y:S02]  /*1ce0*/  IADD3 R9, PT, PT, R11, -UR4, R2 ;  /* 0x800000040b097c10 */ /* 0x000fe4000fffe002 */
[----:B------:R-:W-:Y:S02]  /*1cf0*/  ISETP.GT.U32.AND.EX P0, PT, R5, R18, PT, P0 ;  /* 0x000000120500720c */ /* 0x000fe40003f04100 */
[----:B------:R-:W-:Y:S01]  /*1d00*/  IADD3 R14, P4, PT, R14, 0x1000, RZ ;  /* 0x000010000e0e7810 */ /* 0x000fe20007f9e0ff */
[----:B------:R-:W-:Y:S01]  /*1d10*/  IMAD.IADD R8, R9, 0x1, -R8 ;  /* 0x0000000109087824 */ /* 0x000fe200078e0a08 */
[----:B------:R-:W-:Y:S02]  /*1d20*/  IADD3.X R15, PT, PT, R5, UR7, RZ, P1, P2 ;  /* 0x00000007050f7c10 */ /* 0x000fe40008fe44ff */
[----:B------:R-:W-:-:S03]  /*1d30*/  IADD3 R6, P3, PT, R4, UR6, RZ ;  /* 0x0000000604067c10 */ /* 0x000fc6000ff7e0ff */
[----:B------:R-:W-:Y:S01]  /*1d40*/  IMAD.X R15, RZ, RZ, R15, P4 ;  /* 0x000000ffff0f7224 */ /* 0x000fe200020e060f */
[----:B------:R-:W-:-:S03]  /*1d50*/  IADD3.X R9, PT, PT, R5, UR7, RZ, P3, !PT ;  /* 0x0000000705097c10 */ /* 0x000fc60009ffe4ff */
[----:B------:R-:W-:Y:S06]  /*1d60*/  @P0 BRA `(.L_x_289) ;  /* 0x0000000000dc0947 */ /* 0x000fec0003800000 */
[----:B------:R-:W0:Y:S01]  /*1d70*/  LDC.64 R2, c[0x0][0x3c0] ;  /* 0x0000f000ff027b82 */ /* 0x000e220000000a00 */
[----:B------:R-:W1:Y:S01]  /*1d80*/  LDCU UR5, c[0x0][0x3c8] ;  /* 0x00007900ff0577ac */ /* 0x000e620008000800 */
[----:B------:R-:W2:Y:S01]  /*1d90*/  LDCU.64 UR6, c[0x0][0x380] ;  /* 0x00007000ff0677ac */ /* 0x000ea20008000a00 */
[----:B------:R-:W-:Y:S01]  /*1da0*/  NOP ;  /* 0x0000000000007918 */ /* 0x000fe20000000000 */
.L_x_290:
[----:B------:R-:W2:Y:S02]  /*1db0*/  S2R R13, SR_TID.X ;  /* 0x00000000000d7919 */ /* 0x000ea40000002100 */
[----:B--2---:R-:W-:-:S04]  /*1dc0*/  IADD3 R12, P0, P1, R4, UR6, R13 ;  /* 0x00000006040c7c10 */ /* 0x004fc8000f91e00d */
[----:B------:R-:W-:-:S05]  /*1dd0*/  IADD3.X R13, PT, PT, R5, UR7, RZ, P0, P1 ;  /* 0x00000007050d7c10 */ /* 0x000fca00087e24ff */
[----:B------:R-:W2:Y:S04]  /*1de0*/  LDG.E.U8 R24, desc[UR8][R12.64] ;  /* 0x000000080c187981 */ /* 0x000ea8000c1e1100 */
[----:B------:R-:W3:Y:S04]  /*1df0*/  LDG.E.U8 R11, desc[UR8][R12.64+0x200] ;  /* 0x000200080c0b7981 */ /* 0x000ee8000c1e1100 */
[----:B------:R-:W4:Y:S04]  /*1e00*/  LDG.E.U8 R21, desc[UR8][R12.64+0x400] ;  /* 0x000400080c157981 */ /* 0x000f28000c1e1100 */
[----:B------:R-:W5:Y:S04]  /*1e10*/  LDG.E.U8 R22, desc[UR8][R12.64+0x600] ;  /* 0x000600080c167981 */ /* 0x000f68000c1e1100 */
[----:B------:R-:W5:Y:S04]  /*1e20*/  LDG.E.U8 R23, desc[UR8][R12.64+0x800] ;  /* 0x000800080c177981 */ /* 0x000f68000c1e1100 */
[----:B------:R-:W5:Y:S04]  /*1e30*/  LDG.E.U8 R20, desc[UR8][R12.64+0xa00] ;  /* 0x000a00080c147981 */ /* 0x000f68000c1e1100 */
[----:B------:R5:W5:Y:S01]  /*1e40*/  LDG.E.U8 R19, desc[UR8][R12.64+0xc00] ;  /* 0x000c00080c137981 */ /* 0x000b62000c1e1100 */
[----:B-1----:R-:W-:-:S04]  /*1e50*/  UIMAD UR4, UR5, 0xe00, URZ ;  /* 0x00000e00050478a4 */ /* 0x002fc8000f8e02ff */
[----:B------:R-:W-:Y:S01]  /*1e60*/  USHF.R.S32.HI UR10, URZ, 0x1f, UR4 ;  /* 0x0000001fff0a7899 */ /* 0x000fe20008011404 */
[----:B--2---:R-:W-:Y:S02]  /*1e70*/  ISETP.NE.AND P0, PT, R24, 0x31, PT ;  /* 0x000000311800780c */ /* 0x004fe40003f05270 */
[----:B---3--:R-:W-:Y:S02]  /*1e80*/  ISETP.NE.AND P1, PT, R11, 0x31, PT ;  /* 0x000000310b00780c */ /* 0x008fe40003f25270 */
[----:B------:R-:W-:Y:S02]  /*1e90*/  SEL R24, RZ, 0x1, P0 ;  /* 0x00000001ff187807 */ /* 0x000fe40000000000 */
[----:B------:R-:W-:Y:S02]  /*1ea0*/  SEL R11, RZ, 0x1, P1 ;  /* 0x00000001ff0b7807 */ /* 0x000fe40000800000 */
[----:B----4-:R-:W-:Y:S02]  /*1eb0*/  ISETP.NE.AND P0, PT, R21, 0x31, PT ;  /* 0x000000311500780c */ /* 0x010fe40003f05270 */
[----:B------:R-:W-:Y:S01]  /*1ec0*/  IADD3 R10, P3, P4, R11, R10, R24 ;  /* 0x0000000a0b0a7210 */ /* 0x000fe20007c7e018 */
[----:B0-----:R-:W-:Y:S01]  /*1ed0*/  IMAD.MOV.U32 R11, RZ, RZ, R2 ;  /* 0x000000ffff0b7224 */ /* 0x001fe200078e0002 */
[----:B-----5:R-:W-:-:S02]  /*1ee0*/  ISETP.NE.AND P2, PT, R22, 0x31, PT ;  /* 0x000000311600780c */ /* 0x020fc40003f45270 */
[----:B------:R-:W-:Y:S02]  /*1ef0*/  ISETP.NE.AND P1, PT, R23, 0x31, PT ;  /* 0x000000311700780c */ /* 0x000fe40003f25270 */
[----:B------:R-:W-:Y:S02]  /*1f00*/  IADD3 R12, P5, PT, -R4, R11, RZ ;  /* 0x0000000b040c7210 */ /* 0x000fe40007fbe1ff */
[----:B------:R-:W-:Y:S02]  /*1f10*/  SEL R21, RZ, 0x1, P0 ;  /* 0x00000001ff157807 */ /* 0x000fe40000000000 */
[----:B------:R-:W-:Y:S02]  /*1f20*/  SEL R13, RZ, 0x1, P2 ;  /* 0x00000001ff0d7807 */ /* 0x000fe40001000000 */
[----:B------:R-:W-:Y:S02]  /*1f30*/  ISETP.NE.AND P6, PT, R20, 0x31, PT ;  /* 0x000000311400780c */ /* 0x000fe40003fc5270 */
[----:B------:R-:W-:-:S02]  /*1f40*/  ISETP.GE.U32.AND P0, PT, R12, UR4, PT ;  /* 0x000000040c007c0c */ /* 0x000fc4000bf06070 */
[----:B------:R-:W-:Y:S02]  /*1f50*/  SEL R12, RZ, 0x1, P1 ;  /* 0x00000001ff0c7807 */ /* 0x000fe40000800000 */
[----:B------:R-:W-:Y:S02]  /*1f60*/  IADD3 R10, P1, P2, R13, R10, R21 ;  /* 0x0000000a0d0a7210 */ /* 0x000fe40007a3e015 */
[----:B------:R-:W-:Y:S02]  /*1f70*/  SEL R13, RZ, 0x1, P6 ;  /* 0x00000001ff0d7807 */ /* 0x000fe40003000000 */
[----:B------:R-:W-:Y:S01]  /*1f80*/  ISETP.NE.AND P6, PT, R19, 0x31, PT ;  /* 0x000000311300780c */ /* 0x000fe20003fc5270 */
[----:B------:R-:W-:Y:S01]  /*1f90*/  IMAD.X R19, R3, 0x1, ~R5, P5 ;  /* 0x0000000103137824 */ /* 0x000fe200028e0e05 */
[----:B------:R-:W-:Y:S02]  /*1fa0*/  IADD3.X R7, PT, PT, RZ, R7, RZ, P3, P4 ;  /* 0x00000007ff077210 */ /* 0x000fe40001fe84ff */
[----:B------:R-:W-:-:S02]  /*1fb0*/  IADD3 R10, P4, P3, R13, R10, R12 ;  /* 0x0000000a0d0a7210 */ /* 0x000fc40007b9e00c */
[----:B------:R-:W-:Y:S02]  /*1fc0*/  ISETP.GE.U32.AND.EX P0, PT, R19, UR10, PT, P0 ;  /* 0x0000000a13007c0c */ /* 0x000fe4000bf06100 */
[----:B------:R-:W-:Y:S02]  /*1fd0*/  SEL R13, RZ, 0x1, P6 ;  /* 0x00000001ff0d7807 */ /* 0x000fe40003000000 */
[----:B------:R-:W-:Y:S02]  /*1fe0*/  IADD3.X R7, PT, PT, RZ, R7, RZ, P1, P2 ;  /* 0x00000007ff077210 */ /* 0x000fe40000fe44ff */
[----:B------:R-:W-:Y:S02]  /*1ff0*/  IADD3 R6, P2, PT, R6, UR4, RZ ;  /* 0x0000000406067c10 */ /* 0x000fe4000ff5e0ff */
[----:B------:R-:W-:Y:S02]  /*2000*/  IADD3 R14, P5, PT, R14, UR4, RZ ;  /* 0x000000040e0e7c10 */ /* 0x000fe4000ffbe0ff */
[----:B------:R-:W-:-:S02]  /*2010*/  IADD3 R10, P1, PT, R10, R13, RZ ;  /* 0x0000000d0a0a7210 */ /* 0x000fc40007f3e0ff */
[----:B------:R-:W-:Y:S02]  /*2020*/  IADD3.X R7, PT, PT, RZ, R7, RZ, P4, P3 ;  /* 0x00000007ff077210 */ /* 0x000fe400027e64ff */
[----:B------:R-:W-:Y:S02]  /*2030*/  IADD3.X R9, PT, PT, R9, UR10, RZ, P2, !PT ;  /* 0x0000000a09097c10 */ /* 0x000fe400097fe4ff */
[----:B------:R-:W-:Y:S01]  /*2040*/  IADD3.X R15, PT, PT, R15, UR10, RZ, P5, !PT ;  /* 0x0000000a0f0f7c10 */ /* 0x000fe2000affe4ff */
[----:B------:R-:W-:Y:S01]  /*2050*/  IMAD.X R7, RZ, RZ, R7, P1 ;  /* 0x000000ffff077224 */ /* 0x000fe200008e0607 */
[----:B------:R-:W-:Y:S06]  /*2060*/  @!P0 BRA `(.L_x_288) ;  /* 0x0000000800fc8947 */ /* 0x000fec0003800000 */
[----:B------:R-:W-:Y:S01]  /*2070*/  IADD3 R4, P0, PT, R4, UR4, RZ ;  /* 0x0000000404047c10 */ /* 0x000fe2000ff1e0ff */
[----:B------:R-:W-:Y:S02]  /*2080*/  VIADD R8, R8, -UR4 ;  /* 0x8000000408087c36 */ /* 0x000fe40008000000 */
[----:B------:R-:W-:Y:S01]  /*2090*/  VIADD R16, R16, 0x1 ;  /* 0x0000000110107836 */ /* 0x000fe20000000000 */
[----:B------:R-:W-:Y:S02]  /*20a0*/  IADD3.X R5, PT, PT, R5, UR10, RZ, P0, !PT ;  /* 0x0000000a05057c10 */ /* 0x000fe400087fe4ff */
[----:B------:R-:W-:-:S04]  /*20b0*/  ISETP.GT.U32.AND P0, PT, R4, R17, PT ;  /* 0x000000110400720c */ /* 0x000fc80003f04070 */
[----:B------:R-:W-:-:S13]  /*20c0*/  ISETP.GT.U32.AND.EX P0, PT, R5, R18, PT, P0 ;  /* 0x000000120500720c */ /* 0x000fda0003f04100 */
[----:B------:R-:W-:Y:S05]  /*20d0*/  @!P0 BRA `(.L_x_290) ;  /* 0xfffffffc00348947 */ /* 0x000fea000383ffff */
.L_x_289:
[----:B------:R-:W0:Y:S01]  /*20e0*/  S2R R13, SR_TID.X ;  /* 0x00000000000d7919 */ /* 0x000e220000002100 */
[----:B------:R-:W-:Y:S01]  /*20f0*/  IMAD.IADD R2, R11, 0x1, -R4 ;  /* 0x000000010b027824 */ /* 0x000fe200078e0a04 */
[----:B------:R-:W-:Y:S01]  /*2100*/  ISETP.GE.U32.AND P1, PT, R4, R11, PT ;  /* 0x0000000b0400720c */ /* 0x000fe20003f26070 */
[----:B------:R-:W-:Y:S03]  /*2110*/  BSSY.RECONVERGENT B1, `(.L_x_288) ;  /* 0x00000b4000017945 */ /* 0x000fe60003800200 */
[----:B0-----:R-:W-:-:S04]  /*2120*/  ISETP.GE.AND P0, PT, R13, R2, PT ;  /* 0x000000020d00720c */ /* 0x001fc80003f06270 */
[----:B------:R-:W-:-:S13]  /*2130*/  ISETP.GE.U32.OR.EX P0, PT, R5, R3, P0, P1 ;  /* 0x000000030500720c */ /* 0x000fda0000706510 */
[----:B------:R-:W-:Y:S05]  /*2140*/  @P0 BRA `(.L_x_291) ;  /* 0x0000000800c00947 */ /* 0x000fea0003800000 */
[----:B------:R-:W-:Y:S01]  /*2150*/  IMAD R2, R0, 0xe00, RZ ;  /* 0x00000e0000027824 */ /* 0x000fe200078e02ff */
[----:B------:R-:W-:Y:S01]  /*2160*/  LOP3.LUT R3, RZ, R13, RZ, 0x33, !PT ;  /* 0x0000000dff037212 */ /* 0x000fe200078e33ff */
[----:B------:R-:W-:Y:S02]  /*2170*/  BSSY.RECONVERGENT B2, `(.L_x_292) ;  /* 0x0000057000027945 */ /* 0x000fe40003800200 */
[----:B------:R-:W-:-:S05]  /*2180*/  VIADD R2, R2, UR4 ;  /* 0x0000000402027c36 */ /* 0x000fca0008000000 */
[----:B------:R-:W-:Y:S01]  /*2190*/  IADD3 R2, PT, PT, -R2, R11, R3 ;  /* 0x0000000b02027210 */ /* 0x000fe20007ffe103 */
[----:B------:R-:W-:Y:S02]  /*21a0*/  IMAD R3, R16, UR5, RZ ;  /* 0x0000000510037c24 */ /* 0x000fe4000f8e02ff */
[----:B------:R-:W-:Y:S02]  /*21b0*/  IMAD.MOV.U32 R11, RZ, RZ, R13 ;  /* 0x000000ffff0b7224 */ /* 0x000fe400078e000d */
[----:B------:R-:W-:-:S05]  /*21c0*/  IMAD R2, R3, -0xe00, R2 ;  /* 0xfffff20003027824 */ /* 0x000fca00078e0202 */
        /* <DEDUP_REMOVED lines=9> */
.L_x_294:
[----:B------:R-:W-:Y:S02]  /*2260*/  IMAD.MOV.U32 R2, RZ, RZ, R14 ;  /* 0x000000ffff027224 */ /* 0x000fe400078e000e */
[----:B------:R-:W-:-:S05]  /*2270*/  IMAD.MOV.U32 R3, RZ, RZ, R15 ;  /* 0x000000ffff037224 */ /* 0x000fca00078e000f */
        /* <DEDUP_REMOVED lines=11> */
[----:B--2---:R-:W-:-:S02]  /*2330*/  ISETP.NE.AND P1, PT, R16, 0x31, PT ;  /* 0x000000311000780c */ /* 0x004fc40003f25270 */
[----:B---3--:R-:W-:Y:S02]  /*2340*/  ISETP.NE.AND P2, PT, R13, 0x31, PT ;  /* 0x000000310d00780c */ /* 0x008fe40003f45270 */
[----:B------:R-:W-:Y:S02]  /*2350*/  SEL R16, RZ, 0x1, P1 ;  /* 0x00000001ff107807 */ /* 0x000fe40000800000 */
[----:B------:R-:W-:Y:S02]  /*2360*/  SEL R13, RZ, 0x1, P2 ;  /* 0x00000001ff0d7807 */ /* 0x000fe40001000000 */
[----:B----4-:R-:W-:Y:S02]  /*2370*/  ISETP.NE.AND P1, PT, R14, 0x31, PT ;  /* 0x000000310e00780c */ /* 0x010fe40003f25270 */
[----:B------:R-:W-:Y:S01]  /*2380*/  IADD3 R10, P6, P5, R13, R10, R16 ;  /* 0x0000000a0d0a7210 */ /* 0x000fe20007dde010 */
[----:B------:R-:W2:Y:S01]  /*2390*/  LDG.E.U8 R14, desc[UR8][R2.64+0xa00] ;  /* 0x000a0008020e7981 */ /* 0x000ea2000c1e1100 */
[----:B-----5:R-:W-:-:S03]  /*23a0*/  ISETP.NE.AND P2, PT, R15, 0x31, PT ;  /* 0x000000310f00780c */ /* 0x020fc60003f45270 */
[----:B------:R-:W3:Y:S01]  /*23b0*/  LDG.E.U8 R16, desc[UR8][R2.64+0x600] ;  /* 0x0006000802107981 */ /* 0x000ee2000c1e1100 */
[----:B------:R-:W-:Y:S02]  /*23c0*/  SEL R13, RZ, 0x1, P1 ;  /* 0x00000001ff0d7807 */ /* 0x000fe40000800000 */
[----:B------:R-:W-:Y:S01]  /*23d0*/  SEL R26, RZ, 0x1, P2 ;  /* 0x00000001ff1a7807 */ /* 0x000fe20001000000 */
[----:B------:R-:W4:Y:S03]  /*23e0*/  LDG.E.U8 R15, desc[UR8][R2.64+0x800] ;  /* 0x00080008020f7981 */ /* 0x000f26000c1e1100 */
[----:B------:R-:W-:Y:S02]  /*23f0*/  IADD3 R26, P2, P1, R26, R10, R13 ;  /* 0x0000000a1a1a7210 */ /* 0x000fe4000795e00d */
[----:B------:R-:W5:Y:S04]  /*2400*/  LDG.E.U8 R10, desc[UR8][R2.64+0xe00] ;  /* 0x000e0008020a7981 */ /* 0x000f68000c1e1100 */
[----:B------:R-:W5:Y:S01]  /*2410*/  LDG.E.U8 R13, desc[UR8][R2.64+0xc00] ;  /* 0x000c0008020d7981 */ /* 0x000f62000c1e1100 */
[----:B------:R-:W-:-:S02]  /*2420*/  ISETP.NE.AND P3, PT, R22, 0x31, PT ;  /* 0x000000311600780c */ /* 0x000fc40003f65270 */
[----:B------:R-:W-:Y:S02]  /*2430*/  ISETP.NE.AND P4, PT, R23, 0x31, PT ;  /* 0x000000311700780c */ /* 0x000fe40003f85270 */
[----:B------:R-:W-:Y:S02]  /*2440*/  SEL R22, RZ, 0x1, P3 ;  /* 0x00000001ff167807 */ /* 0x000fe40001800000 */
[----:B------:R-:W-:Y:S02]  /*2450*/  ISETP.NE.AND P3, PT, R21, 0x31, PT ;  /* 0x000000311500780c */ /* 0x000fe40003f65270 */
[----:B------:R-:W-:Y:S02]  /*2460*/  SEL R21, RZ, 0x1, P4 ;  /* 0x00000001ff157807 */ /* 0x000fe40002000000 */
[----:B------:R-:W-:Y:S02]  /*2470*/  ISETP.NE.AND P4, PT, R20, 0x31, PT ;  /* 0x000000311400780c */ /* 0x000fe40003f85270 */
[----:B------:R-:W-:-:S02]  /*2480*/  IADD3.X R23, PT, PT, RZ, R7, RZ, P6, P5 ;  /* 0x00000007ff177210 */ /* 0x000fc400037ea4ff */
[----:B------:R-:W-:Y:S02]  /*2490*/  IADD3 R21, P5, P6, R21, R26, R22 ;  /* 0x0000001a15157210 */ /* 0x000fe40007ebe016 */
[----:B------:R-:W-:Y:S02]  /*24a0*/  SEL R20, RZ, 0x1, P3 ;  /* 0x00000001ff147807 */ /* 0x000fe40001800000 */
[----:B------:R-:W-:Y:S02]  /*24b0*/  SEL R7, RZ, 0x1, P4 ;  /* 0x00000001ff077807 */ /* 0x000fe40002000000 */
[----:B------:R-:W-:Y:S02]  /*24c0*/  ISETP.NE.AND P3, PT, R18, 0x31, PT ;  /* 0x000000311200780c */ /* 0x000fe40003f65270 */
[----:B------:R-:W-:Y:S02]  /*24d0*/  ISETP.NE.AND P4, PT, R19, 0x31, PT ;  /* 0x000000311300780c */ /* 0x000fe40003f85270 */
[----:B------:R-:W-:-:S02]  /*24e0*/  IADD3.X R22, PT, PT, RZ, R23, RZ, P2, P1 ;  /* 0x00000017ff167210 */ /* 0x000fc400017e24ff */
[----:B------:R-:W-:Y:S02]  /*24f0*/  IADD3 R19, P2, P1, R7, R21, R20 ;  /* 0x0000001507137210 */ /* 0x000fe4000795e014 */
[----:B------:R-:W-:Y:S02]  /*2500*/  SEL R18, RZ, 0x1, P3 ;  /* 0x00000001ff127807 */ /* 0x000fe40001800000 */
[----:B------:R-:W-:Y:S02]  /*2510*/  SEL R7, RZ, 0x1, P4 ;  /* 0x00000001ff077807 */ /* 0x000fe40002000000 */
[----:B------:R-:W-:Y:S02]  /*2520*/  ISETP.NE.AND P4, PT, R17, 0x31, PT ;  /* 0x000000311100780c */ /* 0x000fe40003f85270 */
[----:B------:R-:W-:Y:S02]  /*2530*/  IADD3.X R20, PT, PT, RZ, R22, RZ, P5, P6 ;  /* 0x00000016ff147210 */ /* 0x000fe40002fec4ff */
[----:B------:R-:W-:Y:S01]  /*2540*/  IADD3 R17, P5, P6, R7, R19, R18 ;  /* 0x0000001307117210 */ /* 0x000fe20007ebe012 */
[----:B------:R-:W-:Y:S01]  /*2550*/  VIADD R12, R12, 0x10 ;  /* 0x000000100c0c7836 */ /* 0x000fe20000000000 */
[----:B------:R-:W-:Y:S01]  /*2560*/  IADD3.X R18, PT, PT, RZ, R20, RZ, P2, P1 ;  /* 0x00000014ff127210 */ /* 0x000fe200017e24ff */
[----:B------:R-:W-:Y:S01]  /*2570*/  VIADD R11, R11, 0x2000 ;  /* 0x000020000b0b7836 */ /* 0x000fe20000000000 */
[----:B---3--:R-:W-:-:S04]  /*2580*/  ISETP.NE.AND P3, PT, R16, 0x31, PT ;  /* 0x000000311000780c */ /* 0x008fc80003f65270 */
[----:B------:R-:W-:Y:S02]  /*2590*/  SEL R7, RZ, 0x1, P3 ;  /* 0x00000001ff077807 */ /* 0x000fe40001800000 */
[----:B----4-:R-:W-:Y:S02]  /*25a0*/  ISETP.NE.AND P3, PT, R15, 0x31, PT ;  /* 0x000000310f00780c */ /* 0x010fe40003f65270 */
[----:B------:R-:W-:Y:S02]  /*25b0*/  SEL R16, RZ, 0x1, P4 ;  /* 0x00000001ff107807 */ /* 0x000fe40002000000 */
[----:B--2---:R-:W-:Y:S02]  /*25c0*/  ISETP.NE.AND P4, PT, R14, 0x31, PT ;  /* 0x000000310e00780c */ /* 0x004fe40003f85270 */
[----:B------:R-:W-:Y:S02]  /*25d0*/  SEL R14, RZ, 0x1, P3 ;  /* 0x00000001ff0e7807 */ /* 0x000fe40001800000 */
[----:B-----5:R-:W-:-:S02]  /*25e0*/  ISETP.NE.AND P3, PT, R10, 0x31, PT ;  /* 0x000000310a00780c */ /* 0x020fc40003f65270 */
[----:B------:R-:W-:Y:S02]  /*25f0*/  IADD3 R15, P2, P1, R7, R17, R16 ;  /* 0x00000011070f7210 */ /* 0x000fe4000795e010 */
[----:B------:R-:W-:Y:S02]  /*2600*/  SEL R10, RZ, 0x1, P3 ;  /* 0x00000001ff0a7807 */ /* 0x000fe40001800000 */
[----:B------:R-:W-:Y:S02]  /*2610*/  ISETP.NE.AND P3, PT, R12, RZ, PT ;  /* 0x000000ff0c00720c */ /* 0x000fe40003f65270 */
[----:B------:R-:W-:Y:S02]  /*2620*/  SEL R7, RZ, 0x1, P4 ;  /* 0x00000001ff077807 */ /* 0x000fe40002000000 */
[----:B------:R-:W-:Y:S02]  /*2630*/  ISETP.NE.AND P4, PT, R13, 0x31, PT ;  /* 0x000000310d00780c */ /* 0x000fe40003f85270 */
        /* <DEDUP_REMOVED lines=10> */
.L_x_293:
[----:B------:R-:W-:Y:S05]  /*26e0*/  BSYNC.RECONVERGENT B2 ;  /* 0x0000000000027941 */ /* 0x000fea0003800200 */
.L_x_292:
[----:B------:R-:W-:Y:S05]  /*26f0*/  @!P0 BRA `(.L_x_291) ;  /* 0x0000000400548947 */ /* 0x000fea0003800000 */
[----:B------:R-:W-:Y:S01]  /*2700*/  ISETP.GE.U32.AND P1, PT, R25, 0x8, PT ;  /* 0x000000081900780c */ /* 0x000fe20003f26070 */
[----:B------:R-:W-:Y:S01]  /*2710*/  BSSY.RECONVERGENT B2, `(.L_x_295) ;  /* 0x0000027000027945 */ /* 0x000fe20003800200 */
[----:B------:R-:W-:-:S04]  /*2720*/  LOP3.LUT R19, R24, 0x7, RZ, 0xc0, !PT ;  /* 0x0000000718137812 */ /* 0x000fc800078ec0ff */
[----:B------:R-:W-:-:S07]  /*2730*/  ISETP.NE.AND P0, PT, R19, RZ, PT ;  /* 0x000000ff1300720c */ /* 0x000fce0003f05270 */
[----:B------:R-:W-:Y:S06]  /*2740*/  @!P1 BRA `(.L_x_296) ;  /* 0x00000000008c9947 */ /* 0x000fec0003800000 */
[----:B------:R-:W-:-:S04]  /*2750*/  IADD3 R2, P1, P2, R4, UR6, R11 ;  /* 0x0000000604027c10 */ /* 0x000fc8000fa3e00b */
        /* <DEDUP_REMOVED lines=34> */
.L_x_296:
[----:B------:R-:W-:Y:S05]  /*2980*/  BSYNC.RECONVERGENT B2 ;  /* 0x0000000000027941 */ /* 0x000fea0003800200 */
.L_x_295:
[----:B------:R-:W-:Y:S05]  /*2990*/  @!P0 BRA `(.L_x_291) ;  /* 0x0000000000ac8947 */ /* 0x000fea0003800000 */
[----:B------:R-:W-:Y:S01]  /*29a0*/  ISETP.GE.U32.AND P1, PT, R19, 0x4, PT ;  /* 0x000000041300780c */ /* 0x000fe20003f26070 */
[----:B------:R-:W-:Y:S01]  /*29b0*/  BSSY.RECONVERGENT B2, `(.L_x_297) ;  /* 0x0000016000027945 */ /* 0x000fe20003800200 */
[----:B------:R-:W-:-:S11]  /*29c0*/  LOP3.LUT P0, RZ, R24, 0x3, RZ, 0xc0, !PT ;  /* 0x0000000318ff7812 */ /* 0x000fd6000780c0ff */
[----:B------:R-:W-:Y:S05]  /*29d0*/  @!P1 BRA `(.L_x_298) ;  /* 0x00000000004c9947 */ /* 0x000fea0003800000 */
[----:B------:R-:W-:-:S04]  /*29e0*/  IADD3 R4, P1, P2, R4, UR6, R11 ;  /* 0x0000000604047c10 */ /* 0x000fc8000fa3e00b */
        /* <DEDUP_REMOVED lines=18> */
.L_x_298:
[----:B------:R-:W-:Y:S05]  /*2b10*/  BSYNC.RECONVERGENT B2 ;  /* 0x0000000000027941 */ /* 0x000fea0003800200 */
.L_x_297:
[----:B------:R-:W-:Y:S05]  /*2b20*/  @!P0 BRA `(.L_x_291) ;  /* 0x0000000000488947 */ /* 0x000fea0003800000 */
[----:B------:R-:W-:Y:S02]  /*2b30*/  LOP3.LUT R2, R8, 0xffff, RZ, 0xc0, !PT ;  /* 0x0000ffff08027812 */ /* 0x000fe400078ec0ff */
[----:B------:R-:W-:Y:S02]  /*2b40*/  IADD3 R6, P0, PT, R11, R6, RZ ;  /* 0x000000060b067210 */ /* 0x000fe40007f1e0ff */
[----:B------:R-:W-:-:S03]  /*2b50*/  LEA.HI R2, R2, 0x1, RZ, 0x17 ;  /* 0x0000000102027811 */ /* 0x000fc600078fb8ff */
[----:B------:R-:W-:Y:S01]  /*2b60*/  IMAD.X R9, RZ, RZ, R9, P0 ;  /* 0x000000ffff097224 */ /* 0x000fe200000e0609 */
[----:B------:R-:W-:-:S05]  /*2b70*/  LOP3.LUT R2, R2, 0x3, RZ, 0xc0, !PT ;  /* 0x0000000302027812 */ /* 0x000fca00078ec0ff */
[----:B------:R-:W-:-:S07]  /*2b80*/  IMAD.MOV R4, RZ, RZ, -R2 ;  /* 0x000000ffff047224 */ /* 0x000fce00078e0a02 */
.L_x_299:
[----:B------:R-:W-:Y:S02]  /*2b90*/  IMAD.MOV.U32 R2, RZ, RZ, R6 ;  /* 0x000000ffff027224 */ /* 0x000fe400078e0006 */
[----:B------:R-:W-:-:S05]  /*2ba0*/  IMAD.MOV.U32 R3, RZ, RZ, R9 ;  /* 0x000000ffff037224 */ /* 0x000fca00078e0009 */
[----:B------:R-:W2:Y:S01]  /*2bb0*/  LDG.E.U8 R2, desc[UR8][R2.64] ;  /* 0x0000000802027981 */ /* 0x000ea2000c1e1100 */
[----:B------:R-:W-:Y:S01]  /*2bc0*/  VIADD R4, R4, 0x1 ;  /* 0x0000000104047836 */ /* 0x000fe20000000000 */
[----:B------:R-:W-:-:S05]  /*2bd0*/  IADD3 R6, P2, PT, R6, 0x200, RZ ;  /* 0x0000020006067810 */ /* 0x000fca0007f5e0ff */
[----:B------:R-:W-:Y:S01]  /*2be0*/  IMAD.X R9, RZ, RZ, R9, P2 ;  /* 0x000000ffff097224 */ /* 0x000fe200010e0609 */
[----:B--2---:R-:W-:-:S04]  /*2bf0*/  ISETP.NE.AND P0, PT, R2, 0x31, PT ;  /* 0x000000310200780c */ /* 0x004fc80003f05270 */
[----:B------:R-:W-:Y:S02]  /*2c00*/  SEL R5, RZ, 0x1, P0 ;  /* 0x00000001ff057807 */ /* 0x000fe40000000000 */
[----:B------:R-:W-:Y:S02]  /*2c10*/  ISETP.NE.AND P0, PT, R4, RZ, PT ;  /* 0x000000ff0400720c */ /* 0x000fe40003f05270 */
[----:B------:R-:W-:-:S05]  /*2c20*/  IADD3 R10, P1, PT, R10, R5, RZ ;  /* 0x000000050a0a7210 */ /* 0x000fca0007f3e0ff */
[----:B------:R-:W-:-:S06]  /*2c30*/  IMAD.X R7, RZ, RZ, R7, P1 ;  /* 0x000000ffff077224 */ /* 0x000fcc00008e0607 */
[----:B------:R-:W-:Y:S05]  /*2c40*/  @P0 BRA `(.L_x_299) ;  /* 0xfffffffc00d00947 */ /* 0x000fea000383ffff */
.L_x_291:
[----:B------:R-:W-:Y:S05]  /*2c50*/  BSYNC.RECONVERGENT B1 ;  /* 0x0000000000017941 */ /* 0x000fea0003800200 */
.L_x_288:
[----:B------:R-:W0:Y:S01]  /*2c60*/  S2R R8, SR_LANEID ;  /* 0x0000000000087919 */ /* 0x000e220000000000 */
[----:B------:R-:W1:Y:S04]  /*2c70*/  SHFL.DOWN PT, R2, R10, 0x1, 0x1f ;  /* 0x08201f000a027f89 */ /* 0x000e6800000e0000 */
[----:B------:R-:W2:Y:S01]  /*2c80*/  SHFL.DOWN PT, R3, R7, 0x1, 0x1f ;  /* 0x08201f0007037f89 */ /* 0x000ea200000e0000 */
[C---:B0-----:R-:W-:Y:S02]  /*2c90*/  ISETP.GT.AND P1, PT, R8.reuse, 0x1e, PT ;  /* 0x0000001e0800780c */ /* 0x041fe40003f24270 */
[----:B------:R-:W-:Y:S02]  /*2ca0*/  ISETP.NE.AND P2, PT, R8, RZ, PT ;  /* 0x000000ff0800720c */ /* 0x000fe40003f45270 */
[----:B-1----:R-:W-:-:S02]  /*2cb0*/  SEL R9, R2, RZ, !P1 ;  /* 0x000000ff02097207 */ /* 0x002fc40004800000 */
[----:B--2---:R-:W-:Y:S02]  /*2cc0*/  SEL R6, R3, RZ, !P1 ;  /* 0x000000ff03067207 */ /* 0x004fe40004800000 */
[----:B------:R-:W-:Y:S02]  /*2cd0*/  IADD3 R9, P0, PT, R10, R9, RZ ;  /* 0x000000090a097210 */ /* 0x000fe40007f1e0ff */
[----:B------:R-:W-:-:S03]  /*2ce0*/  ISETP.GT.AND P1, PT, R8, 0x1d, PT ;  /* 0x0000001d0800780c */ /* 0x000fc60003f24270 */
[----:B------:R-:W-:Y:S01]  /*2cf0*/  IMAD.X R6, R7, 0x1, R6, P0 ;  /* 0x0000000107067824 */ /* 0x000fe200000e0606 */
[----:B------:R-:W0:Y:S04]  /*2d00*/  SHFL.DOWN PT, R2, R9, 0x2, 0x1f ;  /* 0x08401f0009027f89 */ /* 0x000e2800000e0000 */
[----:B------:R-:W1:Y:S01]  /*2d10*/  SHFL.DOWN PT, R3, R6, 0x2, 0x1f ;  /* 0x08401f0006037f89 */ /* 0x000e6200000e0000 */
[----:B------:R-:W2:Y:S01]  /*2d20*/  @!P2 S2R R10, SR_CgaCtaId ;  /* 0x00000000000aa919 */ /* 0x000ea20000008800 */
[----:B0-----:R-:W-:-:S04]  /*2d30*/  SEL R2, R2, RZ, !P1 ;  /* 0x000000ff02027207 */ /* 0x001fc80004800000 */
[----:B------:R-:W-:Y:S02]  /*2d40*/  IADD3 R5, P0, PT, R2, R9, RZ ;  /* 0x0000000902057210 */ /* 0x000fe40007f1e0ff */
[----:B-1----:R-:W-:Y:S01]  /*2d50*/  SEL R3, R3, RZ, !P1 ;  /* 0x000000ff03037207 */ /* 0x002fe20004800000 */
[----:B------:R-:W0:Y:S01]  /*2d60*/  S2R R9, SR_TID.X ;  /* 0x0000000000097919 */ /* 0x000e220000002100 */
[----:B------:R-:W-:-:S03]  /*2d70*/  ISETP.GT.AND P1, PT, R8, 0x1b, PT ;  /* 0x0000001b0800780c */ /* 0x000fc60003f24270 */
[----:B------:R-:W-:Y:S01]  /*2d80*/  IMAD.X R4, R3, 0x1, R6, P0 ;  /* 0x0000000103047824 */ /* 0x000fe200000e0606 */
[----:B------:R-:W1:Y:S04]  /*2d90*/  SHFL.DOWN PT, R2, R5, 0x4, 0x1f ;  /* 0x08801f0005027f89 */ /* 0x000e6800000e0000 */
[----:B------:R-:W3:Y:S01]  /*2da0*/  SHFL.DOWN PT, R3, R4, 0x4, 0x1f ;  /* 0x08801f0004037f89 */ /* 0x000ee200000e0000 */
[----:B-1----:R-:W-:-:S04]  /*2db0*/  SEL R2, R2, RZ, !P1 ;  /* 0x000000ff02027207 */ /* 0x002fc80004800000 */
[----:B------:R-:W-:Y:S02]  /*2dc0*/  IADD3 R7, P0, PT, R2, R5, RZ ;  /* 0x0000000502077210 */ /* 0x000fe40007f1e0ff */
[----:B---3--:R-:W-:Y:S02]  /*2dd0*/  SEL R3, R3, RZ, !P1 ;  /* 0x000000ff03037207 */ /* 0x008fe40004800000 */
[----:B------:R-:W-:Y:S01]  /*2de0*/  ISETP.GT.AND P1, PT, R8, 0x17, PT ;  /* 0x000000170800780c */ /* 0x000fe20003f24270 */
[----:B------:R-:W1:Y:S02]  /*2df0*/  SHFL.DOWN PT, R2, R7, 0x8, 0x1f ;  /* 0x09001f0007027f89 */ /* 0x000e6400000e0000 */
[----:B------:R-:W-:-:S05]  /*2e00*/  IMAD.X R6, R3, 0x1, R4, P0 ;  /* 0x0000000103067824 */ /* 0x000fca00000e0604 */
[----:B------:R-:W3:Y:S01]  /*2e10*/  SHFL.DOWN PT, R3, R6, 0x8, 0x1f ;  /* 0x09001f0006037f89 */ /* 0x000ee200000e0000 */
[----:B-1----:R-:W-:-:S04]  /*2e20*/  SEL R2, R2, RZ, !P1 ;  /* 0x000000ff02027207 */ /* 0x002fc80004800000 */
[----:B------:R-:W-:Y:S02]  /*2e30*/  IADD3 R5, P0, PT, R2, R7, RZ ;  /* 0x0000000702057210 */ /* 0x000fe40007f1e0ff */
[----:B------:R-:W-:Y:S02]  /*2e40*/  @!P2 MOV R7, 0x400 ;  /* 0x000004000007a802 */ /* 0x000fe40000000f00 */
[----:B---3--:R-:W-:Y:S01]  /*2e50*/  SEL R3, R3, RZ, !P1 ;  /* 0x000000ff03037207 */ /* 0x008fe20004800000 */
[----:B------:R-:W1:Y:S01]  /*2e60*/  SHFL.DOWN PT, R2, R5, 0x10, 0x1f ;  /* 0x0a001f0005027f89 */ /* 0x000e6200000e0000 */
[----:B------:R-:W-:Y:S02]  /*2e70*/  ISETP.GT.AND P1, PT, R8, 0xf, PT ;  /* 0x0000000f0800780c */ /* 0x000fe40003f24270 */
[----:B--2---:R-:W-:Y:S01]  /*2e80*/  @!P2 LEA R7, R10, R7, 0x18 ;  /* 0x000000070a07a211 */ /* 0x004fe200078ec0ff */
[----:B------:R-:W-:Y:S01]  /*2e90*/  IMAD.X R4, R3, 0x1, R6, P0 ;  /* 0x0000000103047824 */ /* 0x000fe200000e0606 */
[----:B0-----:R-:W-:-:S04]  /*2ea0*/  @!P2 SHF.R.U32.HI R6, RZ, 0x2, R9 ;  /* 0x00000002ff06a819 */ /* 0x001fc80000011609 */
[----:B------:R-:W0:Y:S01]  /*2eb0*/  SHFL.DOWN PT, R3, R4, 0x10, 0x1f ;  /* 0x0a001f0004037f89 */ /* 0x000e2200000e0000 */
[----:B------:R-:W-:-:S05]  /*2ec0*/  @!P2 LOP3.LUT R6, R6, 0xf8, RZ, 0xc0, !PT ;  /* 0x000000f80606a812 */ /* 0x000fca00078ec0ff */
[----:B------:R-:W-:Y:S01]  /*2ed0*/  @!P2 IMAD.IADD R7, R6, 0x1, R7 ;  /* 0x000000010607a824 */ /* 0x000fe200078e0207 */
[----:B-1----:R-:W-:-:S04]  /*2ee0*/  SEL R2, R2, RZ, !P1 ;  /* 0x000000ff02027207 */ /* 0x002fc80004800000 */
[----:B------:R-:W-:Y:S02]  /*2ef0*/  IADD3 R2, P0, PT, R2, R5, RZ ;  /* 0x0000000502027210 */ /* 0x000fe40007f1e0ff */
[----:B0-----:R-:W-:-:S05]  /*2f00*/  SEL R3, R3, RZ, !P1 ;  /* 0x000000ff03037207 */ /* 0x001fca0004800000 */
        /* <DEDUP_REMOVED lines=32> */
.L_x_287:
[----:B------:R-:W-:Y:S05]  /*3110*/  BSYNC.RECONVERGENT B0 ;  /* 0x0000000000007941 */ /* 0x000fea0003800200 */
.L_x_272:
[----:B------:R-:W-:Y:S05]  /*3120*/  @P0 EXIT ;  /* 0x000000000000094d */ /* 0x000fea0003800000 */
[----:B------:R-:W3:Y:S02]  /*3130*/  LDC.64 R4, c[0x0][0x390] ;  /* 0x0000e400ff047b82 */ /* 0x000ee40000000a00 */
[----:B---3--:R-:W-:-:S05]  /*3140*/  IMAD.WIDE.U32 R4, R0, 0x8, R4 ;  /* 0x0000000800047825 */ /* 0x008fca00078e0004 */
[----:B------:R-:W-:Y:S01]  /*3150*/  STG.E.64 desc[UR8][R4.64], R2 ;  /* 0x0000000204007986 */ /* 0x000fe2000c101b08 */
[----:B------:R-:W-:Y:S05]  /*3160*/  EXIT ;  /* 0x000000000000794d */ /* 0x000fea0003800000 */
.L_x_300:
        /* <DEDUP_REMOVED lines=9> */
.L_x_794:


//--------------------- .text._ZN3cub18CUB_300001_SM_10006detail6reduce28DeviceReduceSingleTileKernelINS2_10policy_hubIlyN4cuda3std3__44plusIlEEE10Policy1000EN6thrust24THRUST_300001_SM_1000_NS18transform_iteratorI7is_tureNSD_10device_ptrIhEEllEEPlyS9_llNS7_10__identityEEEvT0_T1_T2_T3_T4_T6_ --------------------------
	.section	.text._ZN3cub18CUB_300001_SM_10006detail6reduce28DeviceReduceSingleTileKernelINS2_10policy_hubIlyN4cuda3std3__44plusIlEEE10Policy1000EN6thrust24THRUST_300001_SM_1000_NS18transform_iteratorI7is_tureNSD_10device_ptrIhEEllEEPlyS9_llNS7_10__identityEEEvT0_T1_T2_T3_T4_T6_,"ax",@progbits
	.align	128
        .global         _ZN3cub18CUB_300001_SM_10006detail6reduce28DeviceReduceSingleTileKernelINS2_10policy_hubIlyN4cuda3std3__44plusIlEEE10Policy1000EN6thrust24THRUST_300001_SM_1000_NS18transform_iteratorI7is_tureNSD_10device_ptrIhEEllEEPlyS9_llNS7_10__identityEEEvT0_T1_T2_T3_T4_T6_
        .type           _ZN3cub18CUB_300001_SM_10006detail6reduce28DeviceReduceSingleTileKernelINS2_10policy_hubIlyN4cuda3std3__44plusIlEEE10Policy1000EN6thrust24THRUST_300001_SM_1000_NS18transform_iteratorI7is_tureNSD_10device_ptrIhEEllEEPlyS9_llNS7_10__identityEEEvT0_T1_T2_T3_T4_T6_,@function
        .size           _ZN3cub18CUB_300001_SM_10006detail6reduce28DeviceReduceSingleTileKernelINS2_10policy_hubIlyN4cuda3std3__44plusIlEEE10Policy1000EN6thrust24THRUST_300001_SM_1000_NS18transform_iteratorI7is_tureNSD_10device_ptrIhEEllEEPlyS9_llNS7_10__identityEEEvT0_T1_T2_T3_T4_T6_,(.L_x_795 - _ZN3cub18CUB_300001_SM_10006detail6reduce28DeviceReduceSingleTileKernelINS2_10policy_hubIlyN4cuda3std3__44plusIlEEE10Policy1000EN6thrust24THRUST_300001_SM_1000_NS18transform_iteratorI7is_tureNSD_10device_ptrIhEEllEEPlyS9_llNS7_10__identityEEEvT0_T1_T2_T3_T4_T6_)
        .other          _ZN3cub18CUB_300001_SM_10006detail6reduce28DeviceReduceSingleTileKernelINS2_10policy_hubIlyN4cuda3std3__44plusIlEEE10Policy1000EN6thrust24THRUST_300001_SM_1000_NS18transform_iteratorI7is_tureNSD_10device_ptrIhEEllEEPlyS9_llNS7_10__identityEEEvT0_T1_T2_T3_T4_T6_,@"STO_CUDA_ENTRY STV_DEFAULT"
_ZN3cub18CUB_300001_SM_10006detail6reduce28DeviceReduceSingleTileKernelINS2_10policy_hubIlyN4cuda3std3__44plusIlEEE10Policy1000EN6thrust24THRUST_300001_SM_1000_NS18transform_iteratorI7is_tureNSD_10device_ptrIhEEllEEPlyS9_llNS7_10__identityEEEvT0_T1_T2_T3_T4_T6_:
.text._ZN3cub18CUB_300001_SM_10006detail6reduce28DeviceReduceSingleTileKernelINS2_10policy_hubIlyN4cuda3std3__44plusIlEEE10Policy1000EN6thrust24THRUST_300001_SM_1000_NS18transform_iteratorI7is_tureNSD_10device_ptrIhEEllEEPlyS9_llNS7_10__identityEEEvT0_T1_T2_T3_T4_T6_:
        /* <DEDUP_REMOVED lines=15> */
.L_x_301:
[----:B------:R-:W-:Y:S01]  /*00f0*/  ISETP.GT.U32.AND P0, PT, R16, 0xdff, PT ;  /* 0x00000dff1000780c */ /* 0x000fe20003f04070 */
[----:B------:R-:W-:Y:S03]  /*0100*/  BSSY.RECONVERGENT B0, `(.L_x_302) ;  /* 0x00002f2000007945 */ /* 0x000fe60003800200 */
[----:B------:R-:W-:-:S13]  /*0110*/  ISETP.GT.U32.AND.EX P0, PT, R0, RZ, PT, P0 ;  /* 0x000000ff0000720c */ /* 0x000fda0003f04100 */
        /* <DEDUP_REMOVED lines=8> */
[----:B------:R-:W0:Y:S02]  /*01a0*/  LDCU.64 UR4, c[0x0][0x380] ;  /* 0x00007000ff0477ac */ /* 0x000e240008000a00 */
[----:B0-----:R-:W-:-:S05]  /*01b0*/  IADD3 R2, P0, PT, R5, UR4, RZ ;  /* 0x0000000405027c10 */ /* 0x001fca000ff1e0ff */
[----:B------:R-:W-:-:S05]  /*01c0*/  IMAD.X R3, RZ, RZ, UR5, P0 ;  /* 0x00000005ff037e24 */ /* 0x000fca00080e06ff */
[----:B------:R-:W2:Y:S01]  /*01d0*/  LDG.E.U8 R2, desc[UR6][R2.64] ;  /* 0x0000000602027981 */ /* 0x000ea2000c1e1100 */
[----:B------:R-:W-:Y:S02]  /*01e0*/  VIADD R7, R5, 0x200 ;  /* 0x0000020005077836 */ /* 0x000fe40000000000 */
[----:B------:R-:W-:Y:S01]  /*01f0*/  IMAD.MOV.U32 R4, RZ, RZ, RZ ;  /* 0x000000ffff047224 */ /* 0x000fe200078e00ff */
[----:B--2---:R-:W-:-:S04]  /*0200*/  ISETP.NE.AND P0, PT, R2, 0x31, PT ;  /* 0x000000310200780c */ /* 0x004fc80003f05270 */
[----:B------:R-:W-:-:S09]  /*0210*/  SEL R6, RZ, 0x1, P0 ;  /* 0x00000001ff067807 */ /* 0x000fd20000000000 */
.L_x_305:
[----:B------:R-:W-:Y:S05]  /*0220*/  BSYNC.RECONVERGENT B1 ;  /* 0x0000000000017941 */ /* 0x000fea0003800200 */
.L_x_304:
        /* <DEDUP_REMOVED lines=14> */
[----:B0-----:R-:W-:-:S04]  /*0310*/  IADD3 R2, P1, PT, R7, UR4, RZ ;  /* 0x0000000407027c10 */ /* 0x001fc8000ff3e0ff */
[----:B------:R-:W-:-:S04]  /*0320*/  IADD3 R2, P2, PT, R2, 0x1000, RZ ;  /* 0x0000100002027810 */ /* 0x000fc80007f5e0ff */
[----:B------:R-:W-:-:S09]  /*0330*/  IADD3.X R3, PT, PT, RZ, UR5, RZ, P2, P1 ;  /* 0x00000005ff037c10 */ /* 0x000fd200097e24ff */
.L_x_310:
        /* <DEDUP_REMOVED lines=16> */
[----:B------:R-:W-:-:S02]  /*0440*/  VIADD R9, R9, 0x10 ;  /* 0x0000001009097836 */ /* 0x000fc40000000000 */
[----:B------:R-:W-:Y:S01]  /*0450*/  VIADD R7, R7, 0x2000 ;  /* 0x0000200007077836 */ /* 0x000fe20000000000 */
[----:B--2---:R-:W-:Y:S02]  /*0460*/  ISETP.NE.AND P1, PT, R27, 0x31, PT ;  /* 0x000000311b00780c */ /* 0x004fe40003f25270 */
[----:B---3--:R-:W-:Y:S02]  /*0470*/  ISETP.NE.AND P2, PT, R19, 0x31, PT ;  /* 0x000000311300780c */ /* 0x008fe40003f45270 */
[----:B------:R-:W-:Y:S02]  /*0480*/  SEL R27, RZ, 0x1, P1 ;  /* 0x00000001ff1b7807 */ /* 0x000fe40000800000 */
[----:B------:R-:W-:Y:S02]  /*0490*/  SEL R19, RZ, 0x1, P2 ;  /* 0x00000001ff137807 */ /* 0x000fe40001000000 */
[----:B----4-:R-:W-:Y:S02]  /*04a0*/  ISETP.NE.AND P1, PT, R20, 0x31, PT ;  /* 0x000000311400780c */ /* 0x010fe40003f25270 */
[----:B-----5:R-:W-:-:S02]  /*04b0*/  ISETP.NE.AND P2, PT, R21, 0x31, PT ;  /* 0x000000311500780c */ /* 0x020fc40003f45270 */
[----:B------:R-:W-:Y:S02]  /*04c0*/  IADD3 R6, P5, P6, R19, R6, R27 ;  /* 0x0000000613067210 */ /* 0x000fe40007ebe01b */
[----:B------:R-:W-:Y:S02]  /*04d0*/  SEL R19, RZ, 0x1, P1 ;  /* 0x00000001ff137807 */ /* 0x000fe40000800000 */
[----:B------:R-:W-:Y:S02]  /*04e0*/  SEL R20, RZ, 0x1, P2 ;  /* 0x00000001ff147807 */ /* 0x000fe40001000000 */
[----:B------:R-:W-:Y:S02]  /*04f0*/  ISETP.NE.AND P3, PT, R22, 0x31, PT ;  /* 0x000000311600780c */ /* 0x000fe40003f65270 */
[----:B------:R-:W-:Y:S02]  /*0500*/  ISETP.NE.AND P4, PT, R23, 0x31, PT ;  /* 0x000000311700780c */ /* 0x000fe40003f85270 */
[----:B------:R-:W-:-:S02]  /*0510*/  IADD3 R20, P2, P1, R20, R6, R19 ;  /* 0x0000000614147210 */ /* 0x000fc4000795e013 */
[----:B------:R-:W-:Y:S02]  /*0520*/  SEL R19, RZ, 0x1, P3 ;  /* 0x00000001ff137807 */ /* 0x000fe40001800000 */
[----:B------:R-:W-:Y:S02]  /*0530*/  SEL R6, RZ, 0x1, P4 ;  /* 0x00000001ff067807 */ /* 0x000fe40002000000 */
[----:B------:R-:W-:Y:S02]  /*0540*/  ISETP.NE.AND P3, PT, R24, 0x31, PT ;  /* 0x000000311800780c */ /* 0x000fe40003f65270 */
[----:B------:R-:W-:Y:S02]  /*0550*/  ISETP.NE.AND P4, PT, R25, 0x31, PT ;  /* 0x000000311900780c */ /* 0x000fe40003f85270 */
[----:B------:R-:W-:Y:S02]  /*0560*/  IADD3.X R21, PT, PT, RZ, R4, RZ, P5, P6 ;  /* 0x00000004ff157210 */ /* 0x000fe40002fec4ff */
        /* <DEDUP_REMOVED lines=22> */
[----:B------:R-:W-:Y:S02]  /*06d0*/  IADD3.X R10, PT, PT, RZ, R12, RZ, P5, P6 ;  /* 0x0000000cff0a7210 */ /* 0x000fe40002fec4ff */
[----:B------:R-:W-:Y:S02]  /*06e0*/  IADD3 R4, P5, P6, R4, R6, R13 ;  /* 0x0000000604047210 */ /* 0x000fe40007ebe00d */
[----:B------:R-:W-:-:S02]  /*06f0*/  SEL R6, RZ, 0x1, P3 ;  /* 0x00000001ff067807 */ /* 0x000fc40001800000 */
[----:B------:R-:W-:Y:S02]  /*0700*/  ISETP.NE.AND P3, PT, R9, RZ, PT ;  /* 0x000000ff0900720c */ /* 0x000fe40003f65270 */
[----:B------:R-:W-:Y:S02]  /*0710*/  ISETP.NE.AND P4, PT, R11, 0x31, PT ;  /* 0x000000310b00780c */ /* 0x000fe40003f85270 */
[----:B------:R-:W-:Y:S02]  /*0720*/  IADD3.X R10, PT, PT, RZ, R10, RZ, P2, P1 ;  /* 0x0000000aff0a7210 */ /* 0x000fe400017e24ff */
[----:B------:R-:W-:Y:S02]  /*0730*/  SEL R11, RZ, 0x1, P4 ;  /* 0x00000001ff0b7807 */ /* 0x000fe40002000000 */
[----:B------:R-:W-:Y:S02]  /*0740*/  IADD3 R2, P4, PT, R2, 0x2000, RZ ;  /* 0x0000200002027810 */ /* 0x000fe40007f9e0ff */
[----:B------:R-:W-:-:S02]  /*0750*/  IADD3 R6, P1, P2, R6, R4, R11 ;  /* 0x0000000406067210 */ /* 0x000fc40007a3e00b */
[----:B------:R-:W-:Y:S01]  /*0760*/  IADD3.X R4, PT, PT, RZ, R10, RZ, P5, P6 ;  /* 0x0000000aff047210 */ /* 0x000fe20002fec4ff */
[----:B------:R-:W-:-:S03]  /*0770*/  IMAD.X R3, RZ, RZ, R3, P4 ;  /* 0x000000ffff037224 */ /* 0x000fc600020e0603 */
[----:B------:R-:W-:Y:S01]  /*0780*/  IADD3.X R4, PT, PT, RZ, R4, RZ, P1, P2 ;  /* 0x00000004ff047210 */ /* 0x000fe20000fe44ff */
[----:B------:R-:W-:Y:S06]  /*0790*/  @P3 BRA `(.L_x_310) ;  /* 0xfffffff800e83947 */ /* 0x000fec000383ffff */
.L_x_309:
[----:B------:R-:W-:Y:S05]  /*07a0*/  BSYNC.RECONVERGENT B2 ;  /* 0x0000000000027941 */ /* 0x000fea0003800200 */
.L_x_308:
[----:B------:R-:W-:Y:S05]  /*07b0*/  @!P0 BRA `(.L_x_307) ;  /* 0x00000004004c8947 */ /* 0x000fea0003800000 */
[----:B------:R-:W-:Y:S01]  /*07c0*/  ISETP.GE.U32.AND P1, PT, R26, 0x8, PT ;  /* 0x000000081a00780c */ /* 0x000fe20003f26070 */
[----:B------:R-:W-:Y:S01]  /*07d0*/  BSSY.RECONVERGENT B2, `(.L_x_311) ;  /* 0x0000028000027945 */ /* 0x000fe20003800200 */
[----:B------:R-:W-:-:S04]  /*07e0*/  LOP3.LUT R18, R8, 0x7, RZ, 0xc0, !PT ;  /* 0x0000000708127812 */ /* 0x000fc800078ec0ff */
[----:B------:R-:W-:-:S07]  /*07f0*/  ISETP.NE.AND P0, PT, R18, RZ, PT ;  /* 0x000000ff1200720c */ /* 0x000fce0003f05270 */
[----:B------:R-:W-:Y:S06]  /*0800*/  @!P1 BRA `(.L_x_312) ;  /* 0x0000000000909947 */ /* 0x000fec0003800000 */
[----:B------:R-:W0:Y:S02]  /*0810*/  LDCU.64 UR4, c[0x0][0x380] ;  /* 0x00007000ff0477ac */ /* 0x000e240008000a00 */
[----:B0-----:R-:W-:-:S04]  /*0820*/  IADD3 R2, P1, PT, R7, UR4, RZ ;  /* 0x0000000407027c10 */ /* 0x001fc8000ff3e0ff */
[----:B------:R-:W-:-:S05]  /*0830*/  LEA.HI.X.SX32 R3, R7, UR5, 0x1, P1 ;  /* 0x0000000507037c11 */ /* 0x000fca00088f0eff */
        /* <DEDUP_REMOVED lines=33> */
.L_x_312:
[----:B------:R-:W-:Y:S05]  /*0a50*/  BSYNC.RECONVERGENT B2 ;  /* 0x0000000000027941 */ /* 0x000fea0003800200 */
.L_x_311:
        /* <DEDUP_REMOVED lines=12> */
[----:B------:R-:W5:Y:S01]  /*0b20*/  LDG.E.U8 R11, desc[UR6][R2.64+0x600] ;  /* 0x00060006020b7981 */ /* 0x000f62000c1e1100 */
[----:B------:R-:W-:Y:S01]  /*0b30*/  VIADD R7, R7, 0x800 ;  /* 0x0000080007077836 */ /* 0x000fe20000000000 */
[----:B--2---:R-:W-:-:S02]  /*0b40*/  ISETP.NE.AND P1, PT, R12, 0x31, PT ;  /* 0x000000310c00780c */ /* 0x004fc40003f25270 */
[----:B---3--:R-:W-:Y:S02]  /*0b50*/  ISETP.NE.AND P2, PT, R9, 0x31, PT ;  /* 0x000000310900780c */ /* 0x008fe40003f45270 */
[----:B------:R-:W-:Y:S02]  /*0b60*/  SEL R9, RZ, 0x1, P1 ;  /* 0x00000001ff097807 */ /* 0x000fe40000800000 */
[----:B----4-:R-:W-:Y:S02]  /*0b70*/  ISETP.NE.AND P3, PT, R10, 0x31, PT ;  /* 0x000000310a00780c */ /* 0x010fe40003f65270 */
[----:B------:R-:W-:Y:S02]  /*0b80*/  SEL R10, RZ, 0x1, P2 ;  /* 0x00000001ff0a7807 */ /* 0x000fe40001000000 */
[----:B-----5:R-:W-:Y:S02]  /*0b90*/  ISETP.NE.AND P4, PT, R11, 0x31, PT ;  /* 0x000000310b00780c */ /* 0x020fe40003f85270 */
[----:B------:R-:W-:-:S02]  /*0ba0*/  SEL R11, RZ, 0x1, P3 ;  /* 0x00000001ff0b7807 */ /* 0x000fc40001800000 */
[----:B------:R-:W-:Y:S02]  /*0bb0*/  SEL R12, RZ, 0x1, P4 ;  /* 0x00000001ff0c7807 */ /* 0x000fe40002000000 */
[----:B------:R-:W-:-:S04]  /*0bc0*/  IADD3 R6, P1, P2, R10, R6, R9 ;  /* 0x000000060a067210 */ /* 0x000fc80007a3e009 */
[----:B------:R-:W-:Y:S02]  /*0bd0*/  IADD3 R6, P3, P4, R12, R6, R11 ;  /* 0x000000060c067210 */ /* 0x000fe40007c7e00b */
[----:B------:R-:W-:-:S04]  /*0be0*/  IADD3.X R4, PT, PT, RZ, R4, RZ, P1, P2 ;  /* 0x00000004ff047210 */ /* 0x000fc80000fe44ff */
[----:B------:R-:W-:-:S07]  /*0bf0*/  IADD3.X R4, PT, PT, RZ, R4, RZ, P3, P4 ;  /* 0x00000004ff047210 */ /* 0x000fce0001fe84ff */
.L_x_314:
[----:B------:R-:W-:Y:S05]  /*0c00*/  BSYNC.RECONVERGENT B2 ;  /* 0x0000000000027941 */ /* 0x000fea0003800200 */
.L_x_313:
[----:B------:R-:W-:Y:S05]  /*0c10*/  @!P0 BRA `(.L_x_307) ;  /* 0x0000000000348947 */ /* 0x000fea0003800000 */
[----:B------:R-:W-:-:S07]  /*0c20*/  IMAD.MOV R8, RZ, RZ, -R8 ;  /* 0x000000ffff087224 */ /* 0x000fce00078e0a08 */
.L_x_315:
[----:B------:R-:W0:Y:S02]  /*0c30*/  LDCU.64 UR4, c[0x0][0x380] ;  /* 0x00007000ff0477ac */ /* 0x000e240008000a00 */
[----:B0-----:R-:W-:-:S04]  /*0c40*/  IADD3 R2, P0, PT, R7, UR4, RZ ;  /* 0x0000000407027c10 */ /* 0x001fc8000ff1e0ff */
[----:B------:R-:W-:-:S05]  /*0c50*/  LEA.HI.X.SX32 R3, R7, UR5, 0x1, P0 ;  /* 0x0000000507037c11 */ /* 0x000fca00080f0eff */
        /* <DEDUP_REMOVED lines=9> */
.L_x_307:
[----:B------:R-:W-:Y:S05]  /*0cf0*/  BSYNC.RECONVERGENT B1 ;  /* 0x0000000000017941 */ /* 0x000fea0003800200 */
.L_x_306:
        /* <DEDUP_REMOVED lines=54> */
[----:B-1----:R-:W0:Y:S04]  /*1060*/  LDS.128 R4, [UR4+0x20] ;  /* 0x00002004ff047984 */ /* 0x002e280008000c00 */
        /* <DEDUP_REMOVED lines=23> */
.L_x_316:
[C---:B------:R-:W-:Y:S02]  /*11e0*/  LOP3.LUT R2, R5.reuse, 0x3e0, RZ, 0xc0, !PT ;  /* 0x000003e005027812 */ /* 0x040fe400078ec0ff */
[----:B------:R-:W-:Y:S02]  /*11f0*/  ISETP.NE.AND P5, PT, R5, RZ, PT ;  /* 0x000000ff0500720c */ /* 0x000fe40003fa5270 */
        /* <DEDUP_REMOVED lines=50> */
[----:B-1----:R-:W-:-:S05]  /*1520*/  SEL R4, R4, RZ, !P0 ;  /* 0x000000ff04047207 */ /* 0x002fca0004000000 */
[----:B------:R-:W-:-:S05]  /*1530*/  IMAD.X R3, R4, 0x1, R8, P1 ;  /* 0x0000000104037824 */ /* 0x000fca00008e0608 */
        /* <DEDUP_REMOVED lines=27> */
[----:B------:R-:W1:Y:S01]  /*16f0*/  LDS.128 R20, [UR4+0x60] ;  /* 0x00006004ff147984 */ /* 0x000e620008000c00 */
[----:B------:R-:W-:Y:S02]  /*1700*/  ISETP.GT.U32.AND.EX P0, PT, R0, RZ, PT, P1 ;  /* 0x000000ff0000720c */ /* 0x000fe40003f04110 */
[----:B------:R-:W-:Y:S02]  /*1710*/  ISETP.GT.U32.AND P1, PT, R16, 0xa0, PT ;  /* 0x000000a01000780c */ /* 0x000fe40003f24070 */
[----:B------:R-:W-:Y:S02]  /*1720*/  IADD3.X R29, PT, PT, R24, R29, R3, P2, P3 ;  /* 0x0000001d181d7210 */ /* 0x000fe400017e6403 */
[----:B---3--:R-:W-:Y:S01]  /*1730*/  SEL R19, R4, RZ, P0 ;  /* 0x000000ff04137207 */ /* 0x008fe20000000000 */
[----:B------:R-:W2:Y:S01]  /*1740*/  LDS.128 R24, [UR4+0x70] ;  /* 0x00007004ff187984 */ /* 0x000ea20008000c00 */
[----:B------:R-:W-:-:S02]  /*1750*/  SEL R28, R5, RZ, P0 ;  /* 0x000000ff051c7207 */ /* 0x000fc40000000000 */
[----:B------:R-:W-:Y:S02]  /*1760*/  ISETP.GT.U32.AND.EX P0, PT, R0, RZ, PT, P1 ;  /* 0x000000ff0000720c */ /* 0x000fe40003f04110 */
[----:B------:R-:W-:Y:S02]  /*1770*/  IADD3 R19, P2, P3, R19, R2, R18 ;  /* 0x0000000213137210 */ /* 0x000fe40007b5e012 */
[----:B------:R-:W-:Y:S02]  /*1780*/  SEL R3, R6, RZ, P0 ;  /* 0x000000ff06037207 */ /* 0x000fe40000000000 */
[----:B------:R-:W-:Y:S02]  /*1790*/  SEL R18, R7, RZ, P0 ;  /* 0x000000ff07127207 */ /* 0x000fe40000000000 */
[----:B------:R-:W3:Y:S01]  /*17a0*/  LDS.128 R4, [UR4+0x80] ;  /* 0x00008004ff047984 */ /* 0x000ee20008000c00 */
[----:B------:R-:W-:Y:S02]  /*17b0*/  ISETP.GT.U32.AND P1, PT, R16, 0xc0, PT ;  /* 0x000000c01000780c */ /* 0x000fe40003f24070 */
[----:B------:R-:W-:-:S02]  /*17c0*/  IADD3.X R28, PT, PT, R28, R29, R17, P2, P3 ;  /* 0x0000001d1c1c7210 */ /* 0x000fc400017e6411 */
[----:B------:R-:W-:Y:S02]  /*17d0*/  ISETP.GT.U32.AND.EX P0, PT, R0, RZ, PT, P1 ;  /* 0x000000ff0000720c */ /* 0x000fe40003f04110 */
[C---:B------:R-:W-:Y:S02]  /*17e0*/  ISETP.GT.U32.AND P1, PT, R16.reuse, 0xe0, PT ;  /* 0x000000e01000780c */ /* 0x040fe40003f24070 */
[----:B------:R-:W-:Y:S02]  /*17f0*/  ISETP.GT.U32.AND P2, PT, R16, 0x100, PT ;  /* 0x000001001000780c */ /* 0x000fe40003f44070 */
[----:B0-----:R-:W-:Y:S02]  /*1800*/  SEL R2, R8, RZ, P0 ;  /* 0x000000ff08027207 */ /* 0x001fe40000000000 */
[----:B------:R-:W-:Y:S02]  /*1810*/  SEL R17, R9, RZ, P0 ;  /* 0x000000ff09117207 */ /* 0x000fe40000000000 */
[----:B------:R-:W-:-:S02]  /*1820*/  ISETP.GT.U32.AND.EX P0, PT, R0, RZ, PT, P1 ;  /* 0x000000ff0000720c */ /* 0x000fc40003f04110 */
[----:B------:R-:W-:Y:S02]  /*1830*/  ISETP.GT.U32.AND.EX P1, PT, R0, RZ, PT, P2 ;  /* 0x000000ff0000720c */ /* 0x000fe40003f24120 */
[----:B------:R-:W-:Y:S02]  /*1840*/  ISETP.GT.U32.AND P2, PT, R16, 0x120, PT ;  /* 0x000001201000780c */ /* 0x000fe40003f44070 */
[----:B------:R-:W-:Y:S02]  /*1850*/  IADD3 R2, P3, P4, R2, R19, R3 ;  /* 0x0000001302027210 */ /* 0x000fe40007c7e003 */
[----:B------:R-:W-:Y:S02]  /*1860*/  SEL R3, R10, RZ, P0 ;  /* 0x000000ff0a037207 */ /* 0x000fe40000000000 */
[----:B------:R-:W-:Y:S02]  /*1870*/  SEL R9, R11, RZ, P0 ;  /* 0x000000ff0b097207 */ /* 0x000fe40000000000 */
[----:B------:R-:W-:-:S02]  /*1880*/  ISETP.GT.U32.AND.EX P0, PT, R0, RZ, PT, P2 ;  /* 0x000000ff0000720c */ /* 0x000fc40003f04120 */
[----:B----4-:R-:W-:Y:S02]  /*1890*/  SEL R8, R12, RZ, P1 ;  /* 0x000000ff0c087207 */ /* 0x010fe40000800000 */
[----:B------:R-:W-:Y:S02]  /*18a0*/  IADD3.X R12, PT, PT, R17, R28, R18, P3, P4 ;  /* 0x0000001c110c7210 */ /* 0x000fe40001fe8412 */
[----:B------:R-:W-:Y:S02]  /*18b0*/  SEL R11, R14, RZ, P0 ;  /* 0x000000ff0e0b7207 */ /* 0x000fe40000000000 */
[----:B------:R-:W-:Y:S02]  /*18c0*/  ISETP.GT.U32.AND P4, PT, R16, 0x160, PT ;  /* 0x000001601000780c */ /* 0x000fe40003f84070 */
[----:B------:R-:W-:Y:S02]  /*18d0*/  SEL R10, R13, RZ, P1 ;  /* 0x000000ff0d0a7207 */ /* 0x000fe40000800000 */
[----:B------:R-:W-:-:S02]  /*18e0*/  SEL R14, R15, RZ, P0 ;  /* 0x000000ff0f0e7207 */ /* 0x000fc40000000000 */
[----:B------:R-:W-:Y:S02]  /*18f0*/  IADD3 R8, P1, P2, R8, R2, R3 ;  /* 0x0000000208087210 */ /* 0x000fe40007a3e003 */
[----:B------:R-:W-:Y:S02]  /*1900*/  ISETP.GT.U32.AND P0, PT, R16, 0x180, PT ;  /* 0x000001801000780c */ /* 0x000fe40003f04070 */
[----:B------:R-:W-:Y:S02]  /*1910*/  ISETP.GT.U32.AND.EX P4, PT, R0, RZ, PT, P4 ;  /* 0x000000ff0000720c */ /* 0x000fe40003f84140 */
[----:B-1----:R-:W-:Y:S02]  /*1920*/  SEL R2, R20, RZ, P6 ;  /* 0x000000ff14027207 */ /* 0x002fe40003000000 */
[----:B------:R-:W-:Y:S02]  /*1930*/  IADD3.X R10, PT, PT, R10, R12, R9, P1, P2 ;  /* 0x0000000c0a0a7210 */ /* 0x000fe40000fe4409 */
[----:B------:R-:W-:-:S02]  /*1940*/  ISETP.GT.U32.AND.EX P0, PT, R0, RZ, PT, P0 ;  /* 0x000000ff0000720c */ /* 0x000fc40003f04100 */
[C---:B------:R-:W-:Y:S02]  /*1950*/  ISETP.GT.U32.AND P3, PT, R16.reuse, 0x1a0, PT ;  /* 0x000001a01000780c */ /* 0x040fe40003f64070 */
[----:B------:R-:W-:Y:S02]  /*1960*/  ISETP.GT.U32.AND P1, PT, R16, 0x1c0, PT ;  /* 0x000001c01000780c */ /* 0x000fe40003f24070 */
[----:B------:R-:W-:Y:S02]  /*1970*/  SEL R9, R21, RZ, P6 ;  /* 0x000000ff15097207 */ /* 0x000fe40003000000 */
[----:B------:R-:W-:Y:S02]  /*1980*/  SEL R3, R22, RZ, P4 ;  /* 0x000000ff16037207 */ /* 0x000fe40002000000 */
[----:B------:R-:W-:Y:S02]  /*1990*/  SEL R23, R23, RZ, P4 ;  /* 0x000000ff17177207 */ /* 0x000fe40002000000 */
[----:B------:R-:W-:-:S02]  /*19a0*/  IADD3 R2, P6, P4, R2, R8, R11 ;  /* 0x0000000802027210 */ /* 0x000fc40007cde00b */
[----:B--2---:R-:W-:Y:S02]  /*19b0*/  SEL R8, R24, RZ, P0 ;  /* 0x000000ff18087207 */ /* 0x004fe40000000000 */
[C---:B------:R-:W-:Y:S02]  /*19c0*/  ISETP.GT.U32.AND.EX P3, PT, R0.reuse, RZ, PT, P3 ;  /* 0x000000ff0000720c */ /* 0x040fe40003f64130 */
[----:B------:R-:W-:Y:S02]  /*19d0*/  ISETP.GT.U32.AND.EX P1, PT, R0, RZ, PT, P1 ;  /* 0x000000ff0000720c */ /* 0x000fe40003f24110 */
[----:B------:R-:W-:Y:S02]  /*19e0*/  ISETP.GT.U32.AND P2, PT, R16, 0x1e0, PT ;  /* 0x000001e01000780c */ /* 0x000fe40003f44070 */
[----:B------:R-:W-:Y:S02]  /*19f0*/  IADD3.X R9, PT, PT, R9, R10, R14, P6, P4 ;  /* 0x0000000a09097210 */ /* 0x000fe400037e840e */
[----:B------:R-:W-:-:S02]  /*1a00*/  IADD3 R8, P6, P4, R8, R2, R3 ;  /* 0x0000000208087210 */ /* 0x000fc40007cde003 */
[----:B------:R-:W-:Y:S02]  /*1a10*/  SEL R2, R26, RZ, P3 ;  /* 0x000000ff1a027207 */ /* 0x000fe40001800000 */
[----:B---3--:R-:W-:Y:S02]  /*1a20*/  SEL R3, R4, RZ, P1 ;  /* 0x000000ff04037207 */ /* 0x008fe40000800000 */
[----:B------:R-:W-:Y:S02]  /*1a30*/  ISETP.GT.U32.AND.EX P2, PT, R0, RZ, PT, P2 ;  /* 0x000000ff0000720c */ /* 0x000fe40003f44120 */
        /* <DEDUP_REMOVED lines=11> */
.L_x_303:
[----:B------:R-:W0:Y:S01]  /*1af0*/  S2R R5, SR_TID.X ;  /* 0x0000000000057919 */ /* 0x000e220000002100 */
[----:B------:R-:W0:Y:S02]  /*1b00*/  LDCU.64 UR4, c[0x0][0x380] ;  /* 0x00007000ff0477ac */ /* 0x000e240008000a00 */
[----:B0-----:R-:W-:-:S05]  /*1b10*/  IADD3 R2, P0, PT, R5, UR4, RZ ;  /* 0x0000000405027c10 */ /* 0x001fca000ff1e0ff */
[----:B------:R-:W-:-:S05]  /*1b20*/  IMAD.X R3, RZ, RZ, UR5, P0 ;  /* 0x00000005ff037e24 */ /* 0x000fca00080e06ff */
[----:B------:R-:W2:Y:S04]  /*1b30*/  LDG.E.U8 R11, desc[UR6][R2.64] ;  /* 0x00000006020b7981 */ /* 0x000ea8000c1e1100 */
[----:B------:R-:W3:Y:S04]  /*1b40*/  LDG.E.U8 R4, desc[UR6][R2.64+0x200] ;  /* 0x0002000602047981 */ /* 0x000ee8000c1e1100 */
[----:B------:R-:W4:Y:S04]  /*1b50*/  LDG.E.U8 R6, desc[UR6][R2.64+0x400] ;  /* 0x0004000602067981 */ /* 0x000f28000c1e1100 */
[----:B------:R-:W5:Y:S04]  /*1b60*/  LDG.E.U8 R7, desc[UR6][R2.64+0x600] ;  /* 0x0006000602077981 */ /* 0x000f68000c1e1100 */
[----:B------:R-:W5:Y:S04]  /*1b70*/  LDG.E.U8 R8, desc[UR6][R2.64+0x800] ;  /* 0x0008000602087981 */ /* 0x000f68000c1e1100 */
[----:B------:R-:W5:Y:S04]  /*1b80*/  LDG.E.U8 R9, desc[UR6][R2.64+0xa00] ;  /* 0x000a000602097981 */ /* 0x000f68000c1e1100 */
[----:B------:R-:W5:Y:S01]  /*1b90*/  LDG.E.U8 R10, desc[UR6][R2.64+0xc00] ;  /* 0x000c0006020a7981 */ /* 0x000f62000c1e1100 */
[----:B------:R-:W-:Y:S01]  /*1ba0*/  IADD3 R18, P5, PT, R16, -0xe00, RZ ;  /* 0xfffff20010127810 */ /* 0x000fe20007fbe0ff */
[----:B------:R-:W-:Y:S01]  /*1bb0*/  UMOV UR5, 0xe00 ;  /* 0x00000e0000057882 */ /* 0x000fe20000000000 */
[----:B------:R-:W-:Y:S01]  /*1bc0*/  UMOV UR4, URZ ;  /* 0x000000ff00047c82 */ /* 0x000fe20008000000 */
        /* <DEDUP_REMOVED lines=10> */
[----:B------:R-:W-:Y:S02]  /*1c70*/  SEL R7, RZ, 0x1, P1 ;  /* 0x00000001ff077807 */ /* 0x000fe40000800000 */
[----:B------:R-:W-:Y:S02]  /*1c80*/  ISETP.NE.AND P0, PT, R9, 0x31, PT ;  /* 0x000000310900780c */ /* 0x000fe40003f05270 */
[----:B------:R-:W-:-:S02]  /*1c90*/  IADD3 R4, P1, P2, R7, R4, R6 ;  /* 0x0000000407047210 */ /* 0x000fc40007a3e006 */
[----:B------:R-:W-:Y:S02]  /*1ca0*/  SEL R8, RZ, 0x1, P0 ;  /* 0x00000001ff087807 */ /* 0x000fe40000000000 */
[----:B------:R-:W-:Y:S02]  /*1cb0*/  ISETP.GE.U32.AND P0, PT, R18, 0xe00, PT ;  /* 0x00000e001200780c */ /* 0x000fe40003f06070 */
[----:B------:R-:W-:Y:S02]  /*1cc0*/  IADD3.X R7, PT, PT, R0, -0x1, RZ, P5, !PT ;  /* 0xffffffff00077810 */ /* 0x000fe40002ffe4ff */
[----:B------:R-:W-:Y:S02]  /*1cd0*/  ISETP.NE.AND P6, PT, R10, 0x31, PT ;  /* 0x000000310a00780c */ /* 0x000fe40003fc5270 */
[----:B------:R-:W-:Y:S02]  /*1ce0*/  ISETP.GE.U32.AND.EX P0, PT, R7, RZ, PT, P0 ;  /* 0x000000ff0700720c */ /* 0x000fe40003f06100 */
[----:B------:R-:W-:-:S02]  /*1cf0*/  SEL R9, RZ, 0x1, P6 ;  /* 0x00000001ff097807 */ /* 0x000fc40003000000 */
[----:B------:R-:W-:Y:S02]  /*1d00*/  IADD3.X R6, PT, PT, RZ, RZ, RZ, P3, P4 ;  /* 0x000000ffff067210 */ /* 0x000fe40001fe84ff */
[----:B------:R-:W-:Y:S02]  /*1d10*/  IADD3 R4, P3, P4, R9, R4, R8 ;  /* 0x0000000409047210 */ /* 0x000fe40007c7e008 */
[----:B------:R-:W-:-:S04]  /*1d20*/  IADD3.X R6, PT, PT, RZ, R6, RZ, P1, P2 ;  /* 0x00000006ff067210 */ /* 0x000fc80000fe44ff */
[----:B------:R-:W-:Y:S01]  /*1d30*/  IADD3.X R6, PT, PT, RZ, R6, RZ, P3, P4 ;  /* 0x00000006ff067210 */ /* 0x000fe20001fe84ff */
[----:B------:R-:W-:Y:S06]  /*1d40*/  @!P0 BRA `(.L_x_318) ;  /* 0x0000000000b88947 */ /* 0x000fec0003800000 */
[----:B------:R-:W0:Y:S01]  /*1d50*/  LDC.64 R16, c[0x0][0x398] ;  /* 0x0000e600ff107b82 */ /* 0x000e220000000a00 */
[----:B------:R-:W-:Y:S01]  /*1d60*/  UMOV UR5, 0xe00 ;  /* 0x00000e0000057882 */ /* 0x000fe20000000000 */
[----:B------:R-:W-:-:S05]  /*1d70*/  UMOV UR4, URZ ;  /* 0x000000ff00047c82 */ /* 0x000fca0008000000 */
.L_x_320:
[----:B------:R-:W-:-:S04]  /*1d80*/  IADD3 R8, P0, PT, R2, UR5, RZ ;  /* 0x0000000502087c10 */ /* 0x000fc8000ff1e0ff */
[----:B------:R-:W-:-:S05]  /*1d90*/  IADD3.X R9, PT, PT, R3, UR4, RZ, P0, !PT ;  /* 0x0000000403097c10 */ /* 0x000fca00087fe4ff */
        /* <DEDUP_REMOVED lines=9> */
[----:B------:R-:W-:Y:S02]  /*1e30*/  SEL R0, RZ, 0x1, P0 ;  /* 0x00000001ff007807 */ /* 0x000fe40000000000 */
[----:B------:R-:W-:Y:S02]  /*1e40*/  SEL R15, RZ, 0x1, P1 ;  /* 0x00000001ff0f7807 */ /* 0x000fe40000800000 */
[----:B----4-:R-:W-:Y:S02]  /*1e50*/  ISETP.NE.AND P0, PT, R10, 0x31, PT ;  /* 0x000000310a00780c */ /* 0x010fe40003f05270 */
[----:B-----5:R-:W-:Y:S02]  /*1e60*/  ISETP.NE.AND P5, PT, R11, 0x31, PT ;  /* 0x000000310b00780c */ /* 0x020fe40003fa5270 */
[----:B------:R-:W-:-:S02]  /*1e70*/  IADD3 R4, P2, P1, R15, R4, R0 ;  /* 0x000000040f047210 */ /* 0x000fc4000795e000 */
[----:B------:R-:W-:Y:S02]  /*1e80*/  ISETP.NE.AND P4, PT, R12, 0x31, PT ;  /* 0x000000310c00780c */ /* 0x000fe40003f85270 */
[----:B0-----:R-:W-:Y:S02]  /*1e90*/  IADD3 R0, P3, PT, R16, -UR5, RZ ;  /* 0x8000000510007c10 */ /* 0x001fe4000ff7e0ff */
[----:B------:R-:W-:Y:S02]  /*1ea0*/  SEL R10, RZ, 0x1, P0 ;  /* 0x00000001ff0a7807 */ /* 0x000fe40000000000 */
[----:B-1----:R-:W-:Y:S02]  /*1eb0*/  SEL R9, RZ, 0x1, P5 ;  /* 0x00000001ff097807 */ /* 0x002fe40002800000 */
[----:B------:R-:W-:Y:S02]  /*1ec0*/  ISETP.NE.AND P6, PT, R13, 0x31, PT ;  /* 0x000000310d00780c */ /* 0x000fe40003fc5270 */
[----:B------:R-:W-:-:S02]  /*1ed0*/  SEL R8, RZ, 0x1, P4 ;  /* 0x00000001ff087807 */ /* 0x000fc40002000000 */
[----:B------:R-:W-:Y:S01]  /*1ee0*/  ISETP.GE.U32.AND P0, PT, R0, 0xe00, PT ;  /* 0x00000e000000780c */ /* 0x000fe20003f06070 */
[----:B------:R-:W-:Y:S01]  /*1ef0*/  IMAD.MOV.U32 R0, RZ, RZ, R17 ;  /* 0x000000ffff007224 */ /* 0x000fe200078e0011 */
[----:B------:R-:W-:Y:S02]  /*1f00*/  IADD3 R4, P4, P5, R9, R4, R10 ;  /* 0x0000000409047210 */ /* 0x000fe40007d9e00a */
[----:B------:R-:W-:Y:S02]  /*1f10*/  SEL R9, RZ, 0x1, P6 ;  /* 0x00000001ff097807 */ /* 0x000fe40003000000 */
[----:B------:R-:W-:Y:S02]  /*1f20*/  IADD3.X R6, PT, PT, RZ, R6, RZ, P2, P1 ;  /* 0x00000006ff067210 */ /* 0x000fe400017e24ff */
[----:B------:R-:W-:Y:S02]  /*1f30*/  IADD3 R4, P1, P2, R9, R4, R8 ;  /* 0x0000000409047210 */ /* 0x000fe40007a3e008 */
[----:B------:R-:W-:-:S02]  /*1f40*/  IADD3.X R8, PT, PT, R0, ~UR4, RZ, P3, !PT ;  /* 0x8000000400087c10 */ /* 0x000fc40009ffe4ff */
[----:B------:R-:W-:Y:S02]  /*1f50*/  ISETP.NE.AND P6, PT, R14, 0x31, PT ;  /* 0x000000310e00780c */ /* 0x000fe40003fc5270 */
[----:B------:R-:W-:Y:S02]  /*1f60*/  ISETP.GE.U32.AND.EX P0, PT, R8, RZ, PT, P0 ;  /* 0x000000ff0800720c */ /* 0x000fe40003f06100 */
[----:B------:R-:W-:Y:S02]  /*1f70*/  SEL R9, RZ, 0x1, P6 ;  /* 0x00000001ff097807 */ /* 0x000fe40003000000 */
[----:B------:R-:W-:Y:S02]  /*1f80*/  IADD3.X R6, PT, PT, RZ, R6, RZ, P4, P5 ;  /* 0x00000006ff067210 */ /* 0x000fe400027ea4ff */
[----:B------:R-:W-:Y:S02]  /*1f90*/  IADD3 R4, P3, PT, R4, R9, RZ ;  /* 0x0000000904047210 */ /* 0x000fe40007f7e0ff */
[----:B------:R-:W-:-:S05]  /*1fa0*/  IADD3.X R6, PT, PT, RZ, R6, RZ, P1, P2 ;  /* 0x00000006ff067210 */ /* 0x000fca0000fe44ff */
[----:B------:R-:W-:Y:S01]  /*1fb0*/  IMAD.X R6, RZ, RZ, R6, P3 ;  /* 0x000000ffff067224 */ /* 0x000fe200018e0606 */
[----:B------:R-:W-:Y:S06]  /*1fc0*/  @!P0 BRA `(.L_x_319) ;  /* 0x0000000800ec8947 */ /* 0x000fec0003800000 */
[----:B------:R-:W-:-:S04]  /*1fd0*/  UIADD3 UR5, UP0, UPT, UR5, 0xe00, URZ ;  /* 0x00000e0005057890 */ /* 0x000fc8000ff1e0ff */
[----:B------:R-:W-:Y:S02]  /*1fe0*/  UIADD3.X UR4, UPT, UPT, URZ, UR4, URZ, UP0, !UPT ;  /* 0x00000004ff047290 */ /* 0x000fe400087fe4ff */
[----:B------:R-:W-:-:S04]  /*1ff0*/  ISETP.LT.U32.AND P0, PT, R18, UR5, PT ;  /* 0x0000000512007c0c */ /* 0x000fc8000bf01070 */
[----:B------:R-:W-:-:S05]  /*2000*/  IMAD.U32 R8, RZ, RZ, UR4 ;  /* 0x00000004ff087e24 */ /* 0x000fca000f8e00ff */
[----:B------:R-:W-:-:S13]  /*2010*/  ISETP.GT.U32.AND.EX P0, PT, R8, R7, PT, P0 ;  /* 0x000000070800720c */ /* 0x000fda0003f04100 */
[----:B------:R-:W-:Y:S05]  /*2020*/  @!P0 BRA `(.L_x_320) ;  /* 0xfffffffc00548947 */ /* 0x000fea000383ffff */
.L_x_318:
[C---:B------:R-:W-:Y:S01]  /*2030*/  VIADD R2, R16.reuse, -UR5 ;  /* 0x8000000510027c36 */ /* 0x040fe20008000000 */
[----:B------:R-:W-:Y:S01]  /*2040*/  ISETP.LE.U32.AND P1, PT, R16, UR5, PT ;  /* 0x0000000510007c0c */ /* 0x000fe2000bf23070 */
[----:B------:R-:W-:Y:S01]  /*2050*/  IMAD.U32 R3, RZ, RZ, UR4 ;  /* 0x00000004ff037e24 */ /* 0x000fe2000f8e00ff */
[----:B------:R-:W-:Y:S02]  /*2060*/  BSSY.RECONVERGENT B1, `(.L_x_319) ;  /* 0x00000b1000017945 */ /* 0x000fe40003800200 */
[----:B------:R-:W-:-:S04]  /*2070*/  ISETP.GE.AND P0, PT, R5, R2, PT ;  /* 0x000000020500720c */ /* 0x000fc80003f06270 */
[----:B------:R-:W-:-:S13]  /*2080*/  ISETP.GE.U32.OR.EX P0, PT, R3, R0, P0, P1 ;  /* 0x000000000300720c */ /* 0x000fda0000706510 */
[----:B------:R-:W-:Y:S05]  /*2090*/  @P0 BRA `(.L_x_321) ;  /* 0x0000000800b40947 */ /* 0x000fea0003800000 */
[----:B------:R-:W-:Y:S01]  /*20a0*/  LOP3.LUT R3, RZ, R5, RZ, 0x33, !PT ;  /* 0x00000005ff037212 */ /* 0x000fe200078e33ff */
[----:B------:R-:W-:Y:S01]  /*20b0*/  BSSY.RECONVERGENT B2, `(.L_x_322) ;  /* 0x0000056000027945 */ /* 0x000fe20003800200 */
[----:B------:R-:W-:Y:S02]  /*20c0*/  IMAD.MOV.U32 R7, RZ, RZ, R5 ;  /* 0x000000ffff077224 */ /* 0x000fe400078e0005 */
[----:B------:R-:W-:-:S04]  /*20d0*/  IADD3 R3, PT, PT, R16, -UR5, R3 ;  /* 0x8000000510037c10 */ /* 0x000fc8000fffe003 */
[C---:B------:R-:W-:Y:S02]  /*20e0*/  ISETP.GE.U32.AND P1, PT, R3.reuse, 0x1e00, PT ;  /* 0x00001e000300780c */ /* 0x040fe40003f26070 */
[----:B------:R-:W-:-:S04]  /*20f0*/  LEA.HI R0, R3, 0x1, RZ, 0x17 ;  /* 0x0000000103007811 */ /* 0x000fc800078fb8ff */
[----:B------:R-:W-:-:S04]  /*2100*/  LOP3.LUT R24, R0, 0xf, RZ, 0xc0, !PT ;  /* 0x0000000f00187812 */ /* 0x000fc800078ec0ff */
[----:B------:R-:W-:-:S03]  /*2110*/  ISETP.NE.AND P0, PT, R24, RZ, PT ;  /* 0x000000ff1800720c */ /* 0x000fc60003f05270 */
[----:B------:R-:W-:Y:S10]  /*2120*/  @!P1 BRA `(.L_x_323) ;  /* 0x0000000400389947 */ /* 0x000ff40003800000 */
[----:B------:R-:W0:Y:S01]  /*2130*/  LDC.64 R2, c[0x0][0x380] ;  /* 0x0000e000ff027b82 */ /* 0x000e220000000a00 */
[----:B------:R-:W-:Y:S01]  /*2140*/  LOP3.LUT R8, R0, 0xfffff0, RZ, 0xc0, !PT ;  /* 0x00fffff000087812 */ /* 0x000fe200078ec0ff */
[----:B------:R-:W-:-:S04]  /*2150*/  IMAD.MOV.U32 R7, RZ, RZ, R5 ;  /* 0x000000ffff077224 */ /* 0x000fc800078e0005 */
[----:B------:R-:W-:Y:S01]  /*2160*/  IMAD.MOV R8, RZ, RZ, -R8 ;  /* 0x000000ffff087224 */ /* 0x000fe200078e0a08 */
[----:B0-----:R-:W-:-:S04]  /*2170*/  IADD3 R2, P1, P2, R2, UR5, R5 ;  /* 0x0000000502027c10 */ /* 0x001fc8000fa3e005 */
[----:B------:R-:W-:Y:S02]  /*2180*/  IADD3 R2, P3, PT, R2, 0x1000, RZ ;  /* 0x0000100002027810 */ /* 0x000fe40007f7e0ff */
[----:B------:R-:W-:-:S05]  /*2190*/  IADD3.X R3, PT, PT, R3, UR4, RZ, P1, P2 ;  /* 0x0000000403037c10 */ /* 0x000fca0008fe44ff */
[----:B------:R-:W-:-:S07]  /*21a0*/  IMAD.X R3, RZ, RZ, R3, P3 ;  /* 0x000000ffff037224 */ /* 0x000fce00018e0603 */
.L_x_324:
        /* <DEDUP_REMOVED lines=61> */
[----:B------:R-:W-:Y:S02]  /*2580*/  ISETP.NE.AND P3, PT, R8, RZ, PT ;  /* 0x000000ff0800720c */ /* 0x000fe40003f65270 */
[----:B------:R-:W-:Y:S02]  /*2590*/  SEL R9, RZ, 0x1, P4 ;  /* 0x00000001ff097807 */ /* 0x000fe40002000000 */
[----:B------:R-:W-:Y:S02]  /*25a0*/  IADD3.X R10, PT, PT, RZ, R10, RZ, P2, P1 ;  /* 0x0000000aff0a7210 */ /* 0x000fe400017e24ff */
[----:B------:R-:W-:Y:S02]  /*25b0*/  IADD3 R4, P1, P2, R4, R6, R9 ;  /* 0x0000000604047210 */ /* 0x000fe40007a3e009 */
[----:B------:R-:W-:-:S02]  /*25c0*/  IADD3 R2, P4, PT, R2, 0x2000, RZ ;  /* 0x0000200002027810 */ /* 0x000fc40007f9e0ff */
[----:B------:R-:W-:-:S03]  /*25d0*/  IADD3.X R6, PT, PT, RZ, R10, RZ, P5, P6 ;  /* 0x0000000aff067210 */ /* 0x000fc60002fec4ff */
[----:B------:R-:W-:Y:S01]  /*25e0*/  IMAD.X R3, RZ, RZ, R3, P4 ;  /* 0x000000ffff037224 */ /* 0x000fe200020e0603 */
[----:B------:R-:W-:Y:S01]  /*25f0*/  IADD3.X R6, PT, PT, RZ, R6, RZ, P1, P2 ;  /* 0x00000006ff067210 */ /* 0x000fe20000fe44ff */
[----:B------:R-:W-:Y:S06]  /*2600*/  @P3 BRA `(.L_x_324) ;  /* 0xfffffff800e83947 */ /* 0x000fec000383ffff */
.L_x_323:
[----:B------:R-:W-:Y:S05]  /*2610*/  BSYNC.RECONVERGENT B2 ;  /* 0x0000000000027941 */ /* 0x000fea0003800200 */
.L_x_322:
[----:B------:R-:W-:Y:S05]  /*2620*/  @!P0 BRA `(.L_x_321) ;  /* 0x0000000400508947 */ /* 0x000fea0003800000 */
[----:B------:R-:W-:Y:S01]  /*2630*/  ISETP.GE.U32.AND P1, PT, R24, 0x8, PT ;  /* 0x000000081800780c */ /* 0x000fe20003f26070 */
[----:B------:R-:W-:Y:S01]  /*2640*/  BSSY.RECONVERGENT B2, `(.L_x_325) ;  /* 0x0000028000027945 */ /* 0x000fe20003800200 */
[----:B------:R-:W-:-:S04]  /*2650*/  LOP3.LUT R16, R0, 0x7, RZ, 0xc0, !PT ;  /* 0x0000000700107812 */ /* 0x000fc800078ec0ff */
[----:B------:R-:W-:-:S07]  /*2660*/  ISETP.NE.AND P0, PT, R16, RZ, PT ;  /* 0x000000ff1000720c */ /* 0x000fce0003f05270 */
[----:B------:R-:W-:Y:S06]  /*2670*/  @!P1 BRA `(.L_x_326) ;  /* 0x0000000000909947 */ /* 0x000fec0003800000 */
[----:B------:R-:W0:Y:S02]  /*2680*/  LDC.64 R2, c[0x0][0x380] ;  /* 0x0000e000ff027b82 */ /* 0x000e240000000a00 */
        /* <DEDUP_REMOVED lines=35> */
.L_x_326:
[----:B------:R-:W-:Y:S05]  /*28c0*/  BSYNC.RECONVERGENT B2 ;  /* 0x0000000000027941 */ /* 0x000fea0003800200 */
.L_x_325:
        /* <DEDUP_REMOVED lines=26> */
.L_x_328:
[----:B------:R-:W-:Y:S05]  /*2a70*/  BSYNC.RECONVERGENT B2 ;  /* 0x0000000000027941 */ /* 0x000fea0003800200 */
.L_x_327:
[----:B------:R-:W-:Y:S05]  /*2a80*/  @!P0 BRA `(.L_x_321) ;  /* 0x0000000000388947 */ /* 0x000fea0003800000 */
[----:B------:R-:W0:Y:S01]  /*2a90*/  LDC.64 R2, c[0x0][0x380] ;  /* 0x0000e000ff027b82 */ /* 0x000e220000000a00 */
[----:B------:R-:W-:Y:S01]  /*2aa0*/  IMAD.MOV R0, RZ, RZ, -R0 ;  /* 0x000000ffff007224 */ /* 0x000fe200078e0a00 */
[----:B0-----:R-:W-:-:S04]  /*2ab0*/  IADD3 R2, P0, P1, R2, UR5, R7 ;  /* 0x0000000502027c10 */ /* 0x001fc8000f91e007 */
[----:B------:R-:W-:-:S09]  /*2ac0*/  IADD3.X R3, PT, PT, R3, UR4, RZ, P0, P1 ;  /* 0x0000000403037c10 */ /* 0x000fd200087e24ff */
.L_x_329:
[----:B------:R0:W2:Y:S01]  /*2ad0*/  LDG.E.U8 R7, desc[UR6][R2.64] ;  /* 0x0000000602077981 */ /* 0x0000a2000c1e1100 */
[----:B------:R-:W-:Y:S01]  /*2ae0*/  VIADD R0, R0, 0x1 ;  /* 0x0000000100007836 */ /* 0x000fe20000000000 */
[----:B0-----:R-:W-:-:S05]  /*2af0*/  IADD3 R2, P2, PT, R2, 0x200, RZ ;  /* 0x0000020002027810 */ /* 0x001fca0007f5e0ff */
[----:B------:R-:W-:Y:S01]  /*2b00*/  IMAD.X R3, RZ, RZ, R3, P2 ;  /* 0x000000ffff037224 */ /* 0x000fe200010e0603 */
[----:B--2---:R-:W-:-:S04]  /*2b10*/  ISETP.NE.AND P0, PT, R7, 0x31, PT ;  /* 0x000000310700780c */ /* 0x004fc80003f05270 */
[----:B------:R-:W-:Y:S02]  /*2b20*/  SEL R7, RZ, 0x1, P0 ;  /* 0x00000001ff077807 */ /* 0x000fe40000000000 */
[----:B------:R-:W-:Y:S02]  /*2b30*/  ISETP.NE.AND P0, PT, R0, RZ, PT ;  /* 0x000000ff0000720c */ /* 0x000fe40003f05270 */
[----:B------:R-:W-:-:S05]  /*2b40*/  IADD3 R4, P1, PT, R4, R7, RZ ;  /* 0x0000000704047210 */ /* 0x000fca0007f3e0ff */
[----:B------:R-:W-:-:S06]  /*2b50*/  IMAD.X R6, RZ, RZ, R6, P1 ;  /* 0x000000ffff067224 */ /* 0x000fcc00008e0606 */
[----:B------:R-:W-:Y:S05]  /*2b60*/  @P0 BRA `(.L_x_329) ;  /* 0xfffffffc00d80947 */ /* 0x000fea000383ffff */
.L_x_321:
[----:B------:R-:W-:Y:S05]  /*2b70*/  BSYNC.RECONVERGENT B1 ;  /* 0x0000000000017941 */ /* 0x000fea0003800200 */
.L_x_319:
        /* <DEDUP_REMOVED lines=14> */
[----:B------:R-:W-:-:S04]  /*2c60*/  @!P2 SHF.R.U32.HI R6, RZ, 0x2, R5 ;  /* 0x00000002ff06a819 */ /* 0x000fc80000011605 */
[----:B------:R-:W-:Y:S02]  /*2c70*/  @!P2 LOP3.LUT R6, R6, 0xf8, RZ, 0xc0, !PT ;  /* 0x000000f80606a812 */ /* 0x000fe400078ec0ff */
        /* <DEDUP_REMOVED lines=22> */
[----:B--2---:R-:W-:-:S05]  /*2de0*/  @!P2 LEA R13, R13, R2, 0x18 ;  /* 0x000000020d0da211 */ /* 0x004fca00078ec0ff */
        /* <DEDUP_REMOVED lines=14> */
[----:B--2---:R-:W2:Y:S04]  /*2ed0*/  LDS.128 R12, [UR4+0x40] ;  /* 0x00004004ff0c7984 */ /* 0x004ea80008000c00 */
        /* <DEDUP_REMOVED lines=20> */
.L_x_317:
[----:B------:R-:W-:Y:S05]  /*3020*/  BSYNC.RECONVERGENT B0 ;  /* 0x0000000000007941 */ /* 0x000fea0003800200 */
.L_x_302:
[----:B------:R-:W-:Y:S05]  /*3030*/  @P5 EXIT ;  /* 0x000000000000594d */ /* 0x000fea0003800000 */
[----:B------:R-:W0:Y:S01]  /*3040*/  LDCU.64 UR4, c[0x0][0x3a8] ;  /* 0x00007500ff0477ac */ /* 0x000e220008000a00 */
[----:B------:R-:W3:Y:S01]  /*3050*/  LDC.64 R4, c[0x0][0x390] ;  /* 0x0000e400ff047b82 */ /* 0x000ee20000000a00 */
[----:B012---:R-:W-:-:S04]  /*3060*/  IADD3 R2, P0, PT, R2, UR4, RZ ;  /* 0x0000000402027c10 */ /* 0x007fc8000ff1e0ff */
[----:B------:R-:W-:-:S05]  /*3070*/  IADD3.X R3, PT, PT, R3, UR5, RZ, P0, !PT ;  /* 0x0000000503037c10 */ /* 0x000fca00087fe4ff */
[----:B---3--:R-:W-:Y:S01]  /*3080*/  STG.E.64 desc[UR6][R4.64], R2 ;  /* 0x0000000204007986 */ /* 0x008fe2000c101b06 */
[----:B------:R-:W-:Y:S05]  /*3090*/  EXIT ;  /* 0x000000000000794d */ /* 0x000fea0003800000 */
.L_x_330:
        /* <DEDUP_REMOVED lines=14> */
.L_x_795:


//--------------------- .text._ZN3cub18CUB_300001_SM_10006detail6reduce28DeviceReduceSingleTileKernelINS2_10policy_hubIljN4cuda3std3__44plusIlEEE10Policy1000EPlSC_iS9_llNS7_10__identityEEEvT0_T1_T2_T3_T4_T6_ --------------------------
	.section	.text._ZN3cub18CUB_300001_SM_10006detail6reduce28DeviceReduceSingleTileKernelINS2_10policy_hubIljN4cuda3std3__44plusIlEEE10Policy1000EPlSC_iS9_llNS7_10__identityEEEvT0_T1_T2_T3_T4_T6_,"ax",@progbits
	.align	128
        .global         _ZN3cub18CUB_300001_SM_10006detail6reduce28DeviceReduceSingleTileKernelINS2_10policy_hubIljN4cuda3std3__44plusIlEEE10Policy1000EPlSC_iS9_llNS7_10__identityEEEvT0_T1_T2_T3_T4_T6_
        .type           _ZN3cub18CUB_300001_SM_10006detail6reduce28DeviceReduceSingleTileKernelINS2_10policy_hubIljN4cuda3std3__44plusIlEEE10Policy1000EPlSC_iS9_llNS7_10__identityEEEvT0_T1_T2_T3_T4_T6_,@function
        .size           _ZN3cub18CUB_300001_SM_10006detail6reduce28DeviceReduceSingleTileKernelINS2_10policy_hubIljN4cuda3std3__44plusIlEEE10Policy1000EPlSC_iS9_llNS7_10__identityEEEvT0_T1_T2_T3_T4_T6_,(.L_x_796 - _ZN3cub18CUB_300001_SM_10006detail6reduce28DeviceReduceSingleTileKernelINS2_10policy_hubIljN4cuda3std3__44plusIlEEE10Policy1000EPlSC_iS9_llNS7_10__identityEEEvT0_T1_T2_T3_T4_T6_)
        .other          _ZN3cub18CUB_300001_SM_10006detail6reduce28DeviceReduceSingleTileKernelINS2_10policy_hubIljN4cuda3std3__44plusIlEEE10Policy1000EPlSC_iS9_llNS7_10__identityEEEvT0_T1_T2_T3_T4_T6_,@"STO_CUDA_ENTRY STV_DEFAULT"
_ZN3cub18CUB_300001_SM_10006detail6reduce28DeviceReduceSingleTileKernelINS2_10policy_hubIljN4cuda3std3__44plusIlEEE10Policy1000EPlSC_iS9_llNS7_10__identityEEEvT0_T1_T2_T3_T4_T6_:
.text._ZN3cub18CUB_300001_SM_10006detail6reduce28DeviceReduceSingleTileKernelINS2_10policy_hubIljN4cuda3std3__44plusIlEEE10Policy1000EPlSC_iS9_llNS7_10__identityEEEvT0_T1_T2_T3_T4_T6_:
        /* <DEDUP_REMOVED lines=13> */
.L_x_331:
        /* <DEDUP_REMOVED lines=13> */
.L_x_335:
[----:B------:R-:W-:Y:S05]  /*01a0*/  BSYNC.RECONVERGENT B1 ;  /* 0x0000000000017941 */ /* 0x000fea0003800200 */
.L_x_334:
        /* <DEDUP_REMOVED lines=17> */
.L_x_340:
        /* <DEDUP_REMOVED lines=11> */
.L_x_339:
[----:B------:R-:W-:Y:S05]  /*0370*/  BSYNC.RECONVERGENT B2 ;  /* 0x0000000000027941 */ /* 0x000fea0003800200 */
.L_x_338:
        /* <DEDUP_REMOVED lines=8> */
.L_x_343:
        /* <DEDUP_REMOVED lines=43> */
.L_x_342:
[----:B------:R-:W-:Y:S05]  /*06b0*/  BSYNC.RECONVERGENT B2 ;  /* 0x0000000000027941 */ /* 0x000fea0003800200 */
.L_x_341:
        /* <DEDUP_REMOVED lines=26> */
.L_x_345:
[----:B------:R-:W-:Y:S05]  /*0860*/  BSYNC.RECONVERGENT B2 ;  /* 0x0000000000027941 */ /* 0x000fea0003800200 */
.L_x_344:
        /* <DEDUP_REMOVED lines=12> */
.L_x_337:
[----:B------:R-:W-:Y:S05]  /*0930*/  BSYNC.RECONVERGENT B1 ;  /* 0x0000000000017941 */ /* 0x000fea0003800200 */
.L_x_336:
        /* <DEDUP_REMOVED lines=77> */
.L_x_346:
        /* <DEDUP_REMOVED lines=130> */
.L_x_333:
        /* <DEDUP_REMOVED lines=25> */
.L_x_350:
        /* <DEDUP_REMOVED lines=24> */
.L_x_348:
        /* <DEDUP_REMOVED lines=19> */
.L_x_354:
        /* <DEDUP_REMOVED lines=9> */
.L_x_353:
[----:B------:R-:W-:Y:S05]  /*1b00*/  BSYNC.RECONVERGENT B2 ;  /* 0x0000000000027941 */ /* 0x000fea0003800200 */
.L_x_352:
        /* <DEDUP_REMOVED lines=16> */
.L_x_357:
        /* <DEDUP_REMOVED lines=45> */
.L_x_356:
[----:B------:R-:W-:Y:S05]  /*1ee0*/  BSYNC.RECONVERGENT B2 ;  /* 0x0000000000027941 */ /* 0x000fea0003800200 */
.L_x_355:
        /* <DEDUP_REMOVED lines=30> */
.L_x_359:
[----:B------:R-:W-:Y:S05]  /*20d0*/  BSYNC.RECONVERGENT B2 ;  /* 0x0000000000027941 */ /* 0x000fea0003800200 */
.L_x_358:
        /* <DEDUP_REMOVED lines=11> */
.L_x_351:
[----:B------:R-:W-:Y:S05]  /*2190*/  BSYNC.RECONVERGENT B1 ;  /* 0x0000000000017941 */ /* 0x000fea0003800200 */
.L_x_349:
        /* <DEDUP_REMOVED lines=74> */
.L_x_347:
[----:B------:R-:W-:Y:S05]  /*2640*/  BSYNC.RECONVERGENT B0 ;  /* 0x0000000000007941 */ /* 0x000fea0003800200 */
.L_x_332:
[----:B------:R-:W-:Y:S05]  /*2650*/  @P0 EXIT ;  /* 0x000000000000094d */ /* 0x000fea0003800000 */
[----:B------:R-:W0:Y:S01]  /*2660*/  LDCU.64 UR4, c[0x0][0x398] ;  /* 0x00007300ff0477ac */ /* 0x000e220008000a00 */
[----:B------:R-:W3:Y:S01]  /*2670*/  LDC.64 R4, c[0x0][0x388] ;  /* 0x0000e200ff047b82 */ /* 0x000ee20000000a00 */
[----:B012---:R-:W-:-:S04]  /*2680*/  IADD3 R2, P0, PT, R2, UR4, RZ ;  /* 0x0000000402027c10 */ /* 0x007fc8000ff1e0ff */
[----:B------:R-:W-:-:S05]  /*2690*/  IADD3.X R3, PT, PT, R3, UR5, RZ, P0, !PT ;  /* 0x0000000503037c10 */ /* 0x000fca00087fe4ff */
[----:B---3--:R-:W-:Y:S01]  /*26a0*/  STG.E.64 desc[UR6][R4.64], R2 ;  /* 0x0000000204007986 */ /* 0x008fe2000c101b06 */
[----:B------:R-:W-:Y:S05]  /*26b0*/  EXIT ;  /* 0x000000000000794d */ /* 0x000fea0003800000 */
.L_x_360:
        /* <DEDUP_REMOVED lines=12> */
.L_x_796:


//--------------------- .text._ZN3cub18CUB_300001_SM_10006detail6reduce18DeviceReduceKernelINS2_10policy_hubIljN4cuda3std3__44plusIlEEE10Policy1000EN6thrust24THRUST_300001_SM_1000_NS18transform_iteratorI7is_tureNSD_10device_ptrIhEEllEEjS9_lNS7_10__identityEEEvT0_PT3_T1_NS0_13GridEvenShareISN_EET2_T4_ --------------------------
	.section	.text._ZN3cub18CUB_300001_SM_10006detail6reduce18DeviceReduceKernelINS2_10policy_hubIljN4cuda3std3__44plusIlEEE10Policy1000EN6thrust24THRUST_300001_SM_1000_NS18transform_iteratorI7is_tureNSD_10device_ptrIhEEllEEjS9_lNS7_10__identityEEEvT0_PT3_T1_NS0_13GridEvenShareISN_EET2_T4_,"ax",@progbits
	.align	128
        .global         _ZN3cub18CUB_300001_SM_10006detail6reduce18DeviceReduceKernelINS2_10policy_hubIljN4cuda3std3__44plusIlEEE10Policy1000EN6thrust24THRUST_300001_SM_1000_NS18transform_iteratorI7is_tureNSD_10device_ptrIhEEllEEjS9_lNS7_10__identityEEEvT0_PT3_T1_NS0_13GridEvenShareISN_EET2_T4_
        .type           _ZN3cub18CUB_300001_SM_10006detail6reduce18DeviceReduceKernelINS2_10policy_hubIljN4cuda3std3__44plusIlEEE10Policy1000EN6thrust24THRUST_300001_SM_1000_NS18transform_iteratorI7is_tureNSD_10device_ptrIhEEllEEjS9_lNS7_10__identityEEEvT0_PT3_T1_NS0_13GridEvenShareISN_EET2_T4_,@function
        .size           _ZN3cub18CUB_300001_SM_10006detail6reduce18DeviceReduceKernelINS2_10policy_hubIljN4cuda3std3__44plusIlEEE10Policy1000EN6thrust24THRUST_300001_SM_1000_NS18transform_iteratorI7is_tureNSD_10device_ptrIhEEllEEjS9_lNS7_10__identityEEEvT0_PT3_T1_NS0_13GridEvenShareISN_EET2_T4_,(.L_x_797 - _ZN3cub18CUB_300001_SM_10006detail6reduce18DeviceReduceKernelINS2_10policy_hubIljN4cuda3std3__44plusIlEEE10Policy1000EN6thrust24THRUST_300001_SM_1000_NS18transform_iteratorI7is_tureNSD_10device_ptrIhEEllEEjS9_lNS7_10__identityEEEvT0_PT3_T1_NS0_13GridEvenShareISN_EET2_T4_)
        .other          _ZN3cub18CUB_300001_SM_10006detail6reduce18DeviceReduceKernelINS2_10policy_hubIljN4cuda3std3__44plusIlEEE10Policy1000EN6thrust24THRUST_300001_SM_1000_NS18transform_iteratorI7is_tureNSD_10device_ptrIhEEllEEjS9_lNS7_10__identityEEEvT0_PT3_T1_NS0_13GridEvenShareISN_EET2_T4_,@"STO_CUDA_ENTRY STV_DEFAULT"
_ZN3cub18CUB_300001_SM_10006detail6reduce18DeviceReduceKernelINS2_10policy_hubIljN4cuda3std3__44plusIlEEE10Policy1000EN6thrust24THRUST_300001_SM_1000_NS18transform_iteratorI7is_tureNSD_10device_ptrIhEEllEEjS9_lNS7_10__identityEEEvT0_PT3_T1_NS0_13GridEvenShareISN_EET2_T4_:
.text._ZN3cub18CUB_300001_SM_10006detail6reduce18DeviceReduceKernelINS2_10policy_hubIljN4cuda3std3__44plusIlEEE10Policy1000EN6thrust24THRUST_300001_SM_1000_NS18transform_iteratorI7is_tureNSD_10device_ptrIhEEllEEjS9_lNS7_10__identityEEEvT0_PT3_T1_NS0_13GridEvenShareISN_EET2_T4_:
        /* <DEDUP_REMOVED lines=10> */
[----:B------:R-:W1:Y:S01]  /*00a0*/  LDCU.64 UR6, c[0x0][0x380] ;  /* 0x00007000ff0677ac */ /* 0x000e620008000a00 */
[----:B------:R-:W-:Y:S01]  /*00b0*/  BSSY.RECONVERGENT B1, `(.L_x_363) ;  /* 0x000000f000017945 */ /* 0x000fe20003800200 */
[----:B------:R-:W-:Y:S02]  /*00c0*/  IMAD.MOV.U32 R25, RZ, RZ, RZ ;  /* 0x000000ffff197224 */ /* 0x000fe400078e00ff */
[----:B------:R-:W-:Y:S01]  /*00d0*/  IMAD.MOV.U32 R20, RZ, RZ, RZ ;  /* 0x000000ffff147224 */ /* 0x000fe200078e00ff */
[----:B0-----:R-:W-:Y:S01]  /*00e0*/  ISETP.GE.U32.AND P0, PT, R5, R28, PT ;  /* 0x0000001c0500720c */ /* 0x001fe20003f06070 */
[----:B------:R-:W-:-:S12]  /*00f0*/  IMAD.MOV.U32 R13, RZ, RZ, R5 ;  /* 0x000000ffff0d7224 */ /* 0x000fd800078e0005 */
[----:B-1----:R-:W-:Y:S05]  /*0100*/  @P0 BRA `(.L_x_364) ;  /* 0x0000000000240947 */ /* 0x002fea0003800000 */
[----:B------:R-:W0:Y:S01]  /*0110*/  LDCU.64 UR4, c[0x0][0x380] ;  /* 0x00007000ff0477ac */ /* 0x000e220008000a00 */
[----:B------:R-:W-:-:S05]  /*0120*/  IMAD R6, R0, 0xe00, R5 ;  /* 0x00000e0000067824 */ /* 0x000fca00078e0205 */
[----:B0-----:R-:W-:-:S05]  /*0130*/  IADD3 R6, P0, PT, R6, UR4, RZ ;  /* 0x0000000406067c10 */ /* 0x001fca000ff1e0ff */
[----:B------:R-:W-:-:S05]  /*0140*/  IMAD.X R7, RZ, RZ, UR5, P0 ;  /* 0x00000005ff077e24 */ /* 0x000fca00080e06ff */
[----:B------:R-:W2:Y:S01]  /*0150*/  LDG.E.U8 R6, desc[UR8][R6.64] ;  /* 0x0000000806067981 */ /* 0x000ea2000c1e1100 */
[----:B------:R-:W-:Y:S02]  /*0160*/  VIADD R13, R5, 0x200 ;  /* 0x00000200050d7836 */ /* 0x000fe40000000000 */
[----:B------:R-:W-:Y:S01]  /*0170*/  IMAD.MOV.U32 R20, RZ, RZ, RZ ;  /* 0x000000ffff147224 */ /* 0x000fe200078e00ff */
[----:B--2---:R-:W-:-:S04]  /*0180*/  ISETP.NE.AND P0, PT, R6, 0x31, PT ;  /* 0x000000310600780c */ /* 0x004fc80003f05270 */
[----:B------:R-:W-:-:S09]  /*0190*/  SEL R25, RZ, 0x1, P0 ;  /* 0x00000001ff197807 */ /* 0x000fd20000000000 */
.L_x_364:
[----:B------:R-:W-:Y:S05]  /*01a0*/  BSYNC.RECONVERGENT B1 ;  /* 0x0000000000017941 */ /* 0x000fea0003800200 */
.L_x_363:
        /* <DEDUP_REMOVED lines=11> */
[----:B------:R-:W-:Y:S01]  /*0260*/  LOP3.LUT R2, R4, 0xfffff0, RZ, 0xc0, !PT ;  /* 0x00fffff004027812 */ /* 0x000fe200078ec0ff */
[----:B------:R-:W-:Y:S01]  /*0270*/  BSSY.RECONVERGENT B3, `(.L_x_369) ;  /* 0x0000078000037945 */ /* 0x000fe20003800200 */
[----:B------:R-:W-:Y:S01]  /*0280*/  LOP3.LUT R8, R13, 0x1000, RZ, 0xfc, !PT ;  /* 0x000010000d087812 */ /* 0x000fe200078efcff */
[----:B------:R-:W-:Y:S02]  /*0290*/  IMAD R7, R0, 0xe00, R13 ;  /* 0x00000e0000077824 */ /* 0x000fe400078e020d */
[----:B------:R-:W-:-:S07]  /*02a0*/  IMAD.MOV R2, RZ, RZ, -R2 ;  /* 0x000000ffff027224 */ /* 0x000fce00078e0a02 */
.L_x_370:
[C---:B------:R-:W-:Y:S01]  /*02b0*/  IADD3 R10, P0, PT, R7.reuse, UR6, RZ ;  /* 0x00000006070a7c10 */ /* 0x040fe2000ff1e0ff */
[C---:B------:R-:W-:Y:S02]  /*02c0*/  VIADD R22, R7.reuse, 0x200 ;  /* 0x0000020007167836 */ /* 0x040fe40000000000 */
[C---:B------:R-:W-:Y:S02]  /*02d0*/  VIADD R14, R7.reuse, 0x400 ;  /* 0x00000400070e7836 */ /* 0x040fe40000000000 */
[----:B------:R-:W-:Y:S01]  /*02e0*/  IMAD.X R11, RZ, RZ, UR7, P0 ;  /* 0x00000007ff0b7e24 */ /* 0x000fe200080e06ff */
[----:B------:R-:W-:Y:S01]  /*02f0*/  IADD3 R22, P0, PT, R22, UR6, RZ ;  /* 0x0000000616167c10 */ /* 0x000fe2000ff1e0ff */
[C---:B------:R-:W-:Y:S01]  /*0300*/  VIADD R12, R7.reuse, 0x600 ;  /* 0x00000600070c7836 */ /* 0x040fe20000000000 */
[----:B------:R-:W-:Y:S01]  /*0310*/  IADD3 R14, P1, PT, R14, UR6, RZ ;  /* 0x000000060e0e7c10 */ /* 0x000fe2000ff3e0ff */
[C---:B------:R-:W-:Y:S01]  /*0320*/  VIADD R16, R7.reuse, 0x800 ;  /* 0x0000080007107836 */ /* 0x040fe20000000000 */
[----:B------:R0:W2:Y:S01]  /*0330*/  LDG.E.U8 R27, desc[UR8][R10.64] ;  /* 0x000000080a1b7981 */ /* 0x0000a2000c1e1100 */
[----:B------:R-:W-:Y:S01]  /*0340*/  IMAD.X R23, RZ, RZ, UR7, P0 ;  /* 0x00000007ff177e24 */ /* 0x000fe200080e06ff */
[----:B------:R-:W-:Y:S01]  /*0350*/  IADD3 R12, P0, PT, R12, UR6, RZ ;  /* 0x000000060c0c7c10 */ /* 0x000fe2000ff1e0ff */
[----:B------:R-:W-:Y:S01]  /*0360*/  IMAD.X R15, RZ, RZ, UR7, P1 ;  /* 0x00000007ff0f7e24 */ /* 0x000fe200088e06ff */
[----:B------:R-:W-:Y:S01]  /*0370*/  IADD3 R16, P1, PT, R16, UR6, RZ ;  /* 0x0000000610107c10 */ /* 0x000fe2000ff3e0ff */
[----:B------:R-:W-:Y:S01]  /*0380*/  VIADD R18, R7, 0xc00 ;  /* 0x00000c0007127836 */ /* 0x000fe20000000000 */
[----:B------:R-:W3:Y:S01]  /*0390*/  LDG.E.U8 R9, desc[UR8][R22.64] ;  /* 0x0000000816097981 */ /* 0x000ee2000c1e1100 */
[----:B------:R-:W-:-:S02]  /*03a0*/  IMAD.X R13, RZ, RZ, UR7, P0 ;  /* 0x00000007ff0d7e24 */ /* 0x000fc400080e06ff */
[C---:B0-----:R-:W-:Y:S01]  /*03b0*/  VIADD R10, R7.reuse, 0xa00 ;  /* 0x00000a00070a7836 */ /* 0x041fe20000000000 */
[----:B------:R0:W4:Y:S01]  /*03c0*/  LDG.E.U8 R26, desc[UR8][R14.64] ;  /* 0x000000080e1a7981 */ /* 0x000122000c1e1100 */
[----:B------:R-:W-:Y:S01]  /*03d0*/  IMAD.X R17, RZ, RZ, UR7, P1 ;  /* 0x00000007ff117e24 */ /* 0x000fe200088e06ff */
[----:B------:R-:W-:Y:S01]  /*03e0*/  IADD3 R18, P1, PT, R18, UR6, RZ ;  /* 0x0000000612127c10 */ /* 0x000fe2000ff3e0ff */
[C---:B------:R-:W-:Y:S01]  /*03f0*/  VIADD R3, R7.reuse, 0xe00 ;  /* 0x00000e0007037836 */ /* 0x040fe20000000000 */
[----:B------:R-:W-:Y:S01]  /*0400*/  IADD3 R10, P0, PT, R10, UR6, RZ ;  /* 0x000000060a0a7c10 */ /* 0x000fe2000ff1e0ff */
[----:B------:R-:W-:Y:S01]  /*0410*/  VIADD R21, R7, 0x1000 ;  /* 0x0000100007157836 */ /* 0x000fe20000000000 */
[----:B------:R1:W5:Y:S01]  /*0420*/  LDG.E.U8 R24, desc[UR8][R12.64] ;  /* 0x000000080c187981 */ /* 0x000362000c1e1100 */
[----:B------:R-:W-:Y:S02]  /*0430*/  IMAD.X R19, RZ, RZ, UR7, P1 ;  /* 0x00000007ff137e24 */ /* 0x000fe400088e06ff */
[----:B------:R-:W-:Y:S01]  /*0440*/  IMAD.X R11, RZ, RZ, UR7, P0 ;  /* 0x00000007ff0b7e24 */ /* 0x000fe200080e06ff */
[----:B0-----:R-:W-:Y:S01]  /*0450*/  IADD3 R14, P0, PT, R3, UR6, RZ ;  /* 0x00000006030e7c10 */ /* 0x001fe2000ff1e0ff */
[----:B------:R-:W-:Y:S01]  /*0460*/  VIADD R3, R7, 0x1200 ;  /* 0x0000120007037836 */ /* 0x000fe20000000000 */
[----:B------:R0:W5:Y:S01]  /*0470*/  LDG.E.U8 R22, desc[UR8][R16.64] ;  /* 0x0000000810167981 */ /* 0x000162000c1e1100 */
[----:B-1----:R-:W-:-:S03]  /*0480*/  IADD3 R12, P1, PT, R21, UR6, RZ ;  /* 0x00000006150c7c10 */ /* 0x002fc6000ff3e0ff */
[----:B------:R1:W5:Y:S01]  /*0490*/  LDG.E.U8 R23, desc[UR8][R10.64] ;  /* 0x000000080a177981 */ /* 0x000362000c1e1100 */
[----:B------:R-:W-:Y:S02]  /*04a0*/  IMAD.X R15, RZ, RZ, UR7, P0 ;  /* 0x00000007ff0f7e24 */ /* 0x000fe400080e06ff */
[C---:B------:R-:W-:Y:S01]  /*04b0*/  VIADD R29, R7.reuse, 0x1400 ;  /* 0x00001400071d7836 */ /* 0x040fe20000000000 */
[----:B------:R-:W5:Y:S01]  /*04c0*/  LDG.E.U8 R19, desc[UR8][R18.64] ;  /* 0x0000000812137981 */ /* 0x000f62000c1e1100 */
[----:B------:R-:W-:Y:S02]  /*04d0*/  IMAD.X R13, RZ, RZ, UR7, P1 ;  /* 0x00000007ff0d7e24 */ /* 0x000fe400088e06ff */
[----:B0-----:R-:W-:Y:S01]  /*04e0*/  VIADD R17, R7, 0x1600 ;  /* 0x0000160007117836 */ /* 0x001fe20000000000 */
[----:B-1----:R-:W-:Y:S01]  /*04f0*/  IADD3 R10, P0, PT, R3, UR6, RZ ;  /* 0x00000006030a7c10 */ /* 0x002fe2000ff1e0ff */
[----:B------:R-:W5:Y:S01]  /*0500*/  LDG.E.U8 R21, desc[UR8][R14.64] ;  /* 0x000000080e157981 */ /* 0x000f62000c1e1100 */
[----:B------:R-:W-:Y:S01]  /*0510*/  IADD3 R16, P1, PT, R29, UR6, RZ ;  /* 0x000000061d107c10 */ /* 0x000fe2000ff3e0ff */
[----:B------:R-:W-:-:S02]  /*0520*/  VIADD R29, R7, 0x1800 ;  /* 0x00001800071d7836 */ /* 0x000fc40000000000 */
[----:B------:R-:W-:Y:S01]  /*0530*/  IMAD.X R11, RZ, RZ, UR7, P0 ;  /* 0x00000007ff0b7e24 */ /* 0x000fe200080e06ff */
[----:B------:R0:W5:Y:S05]  /*0540*/  LDG.E.U8 R3, desc[UR8][R12.64] ;  /* 0x000000080c037981 */ /* 0x00016a000c1e1100 */
[----:B------:R-:W5:Y:S01]  /*0550*/  LDG.E.U8 R11, desc[UR8][R10.64] ;  /* 0x000000080a0b7981 */ /* 0x000f62000c1e1100 */
[----:B0-----:R-:W-:Y:S01]  /*0560*/  IADD3 R12, P0, PT, R17, UR6, RZ ;  /* 0x00000006110c7c10 */ /* 0x001fe2000ff1e0ff */
[----:B------:R-:W-:-:S04]  /*0570*/  IMAD.X R17, RZ, RZ, UR7, P1 ;  /* 0x00000007ff117e24 */ /* 0x000fc800088e06ff */
[----:B------:R-:W-:Y:S01]  /*0580*/  IMAD.X R13, RZ, RZ, UR7, P0 ;  /* 0x00000007ff0d7e24 */ /* 0x000fe200080e06ff */
[----:B------:R-:W-:Y:S01]  /*0590*/  IADD3 R14, P0, PT, R29, UR6, RZ ;  /* 0x000000061d0e7c10 */ /* 0x000fe2000ff1e0ff */
[----:B------:R-:W-:Y:S01]  /*05a0*/  VIADD R29, R7, 0x1a00 ;  /* 0x00001a00071d7836 */ /* 0x000fe20000000000 */
[----:B------:R-:W5:Y:S03]  /*05b0*/  LDG.E.U8 R18, desc[UR8][R16.64] ;  /* 0x0000000810127981 */ /* 0x000f66000c1e1100 */
[----:B------:R-:W-:Y:S01]  /*05c0*/  IMAD.X R15, RZ, RZ, UR7, P0 ;  /* 0x00000007ff0f7e24 */ /* 0x000fe200080e06ff */
[----:B------:R0:W5:Y:S04]  /*05d0*/  LDG.E.U8 R10, desc[UR8][R12.64] ;  /* 0x000000080c0a7981 */ /* 0x000168000c1e1100 */
[----:B------:R-:W5:Y:S01]  /*05e0*/  LDG.E.U8 R14, desc[UR8][R14.64] ;  /* 0x000000080e0e7981 */ /* 0x000f62000c1e1100 */
[----:B0-----:R-:W-:Y:S01]  /*05f0*/  IADD3 R12, P0, PT, R29, UR6, RZ ;  /* 0x000000061d0c7c10 */ /* 0x001fe2000ff1e0ff */
[----:B------:R-:W-:-:S04]  /*0600*/  VIADD R29, R7, 0x1c00 ;  /* 0x00001c00071d7836 */ /* 0x000fc80000000000 */
[----:B------:R-:W-:Y:S01]  /*0610*/  IMAD.X R13, RZ, RZ, UR7, P0 ;  /* 0x00000007ff0d7e24 */ /* 0x000fe200080e06ff */
[----:B------:R-:W-:-:S04]  /*0620*/  IADD3 R16, P0, PT, R29, UR6, RZ ;  /* 0x000000061d107c10 */ /* 0x000fc8000ff1e0ff */
[----:B------:R0:W5:Y:S01]  /*0630*/  LDG.E.U8 R29, desc[UR8][R12.64] ;  /* 0x000000080c1d7981 */ /* 0x000162000c1e1100 */
[----:B------:R-:W-:-:S05]  /*0640*/  IMAD.X R17, RZ, RZ, UR7, P0 ;  /* 0x00000007ff117e24 */ /* 0x000fca00080e06ff */
[----:B------:R-:W5:Y:S01]  /*0650*/  LDG.E.U8 R16, desc[UR8][R16.64] ;  /* 0x0000000810107981 */ /* 0x000f62000c1e1100 */
[----:B0-----:R-:W-:-:S05]  /*0660*/  VIADD R12, R7, 0x1e00 ;  /* 0x00001e00070c7836 */ /* 0x001fca0000000000 */
[----:B------:R-:W-:-:S05]  /*0670*/  IADD3 R12, P1, PT, R12, UR6, RZ ;  /* 0x000000060c0c7c10 */ /* 0x000fca000ff3e0ff */
[----:B------:R-:W-:-:S05]  /*0680*/  IMAD.X R13, RZ, RZ, UR7, P1 ;  /* 0x00000007ff0d7e24 */ /* 0x000fca00088e06ff */
[----:B------:R0:W5:Y:S01]  /*0690*/  LDG.E.U8 R15, desc[UR8][R12.64] ;  /* 0x000000080c0f7981 */ /* 0x000162000c1e1100 */
[----:B------:R-:W-:Y:S02]  /*06a0*/  VIADD R2, R2, 0x10 ;  /* 0x0000001002027836 */ /* 0x000fe40000000000 */
[----:B------:R-:W-:Y:S02]  /*06b0*/  VIADD R8, R8, 0x2000 ;  /* 0x0000200008087836 */ /* 0x000fe40000000000 */
[----:B------:R-:W-:Y:S01]  /*06c0*/  VIADD R7, R7, 0x2000 ;  /* 0x0000200007077836 */ /* 0x000fe20000000000 */
[----:B--2---:R-:W-:Y:S02]  /*06d0*/  ISETP.NE.AND P0, PT, R27, 0x31, PT ;  /* 0x000000311b00780c */ /* 0x004fe40003f05270 */
[----:B---3--:R-:W-:Y:S02]  /*06e0*/  ISETP.NE.AND P1, PT, R9, 0x31, PT ;  /* 0x000000310900780c */ /* 0x008fe40003f25270 */
[----:B------:R-:W-:-:S02]  /*06f0*/  SEL R9, RZ, 0x1, P0 ;  /* 0x00000001ff097807 */ /* 0x000fc40000000000 */
[----:B----4-:R-:W-:Y:S02]  /*0700*/  ISETP.NE.AND P4, PT, R26, 0x31, PT ;  /* 0x000000311a00780c */ /* 0x010fe40003f85270 */
[----:B------:R-:W-:Y:S02]  /*0710*/  SEL R26, RZ, 0x1, P1 ;  /* 0x00000001ff1a7807 */ /* 0x000fe40000800000 */
[----:B-----5:R-:W-:Y:S02]  /*0720*/  ISETP.NE.AND P0, PT, R24, 0x31, PT ;  /* 0x000000311800780c */ /* 0x020fe40003f05270 */
[----:B------:R-:W-:Y:S02]  /*0730*/  IADD3 R25, P3, P2, R26, R25, R9 ;  /* 0x000000191a197210 */ /* 0x000fe40007a7e009 */
[----:B------:R-:W-:Y:S02]  /*0740*/  SEL R24, RZ, 0x1, P4 ;  /* 0x00000001ff187807 */ /* 0x000fe40002000000 */
[----:B------:R-:W-:-:S02]  /*0750*/  SEL R9, RZ, 0x1, P0 ;  /* 0x00000001ff097807 */ /* 0x000fc40000000000 */
[----:B------:R-:W-:Y:S02]  /*0760*/  ISETP.NE.AND P1, PT, R22, 0x31, PT ;  /* 0x000000311600780c */ /* 0x000fe40003f25270 */
[----:B------:R-:W-:Y:S02]  /*0770*/  ISETP.NE.AND P5, PT, R23, 0x31, PT ;  /* 0x000000311700780c */ /* 0x000fe40003fa5270 */
[----:B0-----:R-:W-:Y:S02]  /*0780*/  IADD3 R13, P4, P6, R9, R25, R24 ;  /* 0x00000019090d7210 */ /* 0x001fe40007e9e018 */
[----:B------:R-:W-:Y:S02]  /*0790*/  ISETP.NE.AND P0, PT, R19, 0x31, PT ;  /* 0x000000311300780c */ /* 0x000fe40003f05270 */
[----:B------:R-:W-:Y:S02]  /*07a0*/  SEL R22, RZ, 0x1, P1 ;  /* 0x00000001ff167807 */ /* 0x000fe40000800000 */
[----:B------:R-:W-:-:S02]  /*07b0*/  SEL R9, RZ, 0x1, P5 ;  /* 0x00000001ff097807 */ /* 0x000fc40002800000 */
[----:B------:R-:W-:Y:S02]  /*07c0*/  ISETP.NE.AND P5, PT, R21, 0x31, PT ;  /* 0x000000311500780c */ /* 0x000fe40003fa5270 */
[----:B------:R-:W-:Y:S02]  /*07d0*/  SEL R12, RZ, 0x1, P0 ;  /* 0x00000001ff0c7807 */ /* 0x000fe40000000000 */
[----:B------:R-:W-:Y:S02]  /*07e0*/  IADD3.X R20, PT, PT, RZ, R20, RZ, P3, P2 ;  /* 0x00000014ff147210 */ /* 0x000fe40001fe44ff */
[----:B------:R-:W-:Y:S02]  /*07f0*/  IADD3 R9, P1, P0, R9, R13, R22 ;  /* 0x0000000d09097210 */ /* 0x000fe4000783e016 */
[----:B------:R-:W-:Y:S02]  /*0800*/  SEL R13, RZ, 0x1, P5 ;  /* 0x00000001ff0d7807 */ /* 0x000fe40002800000 */
[----:B------:R-:W-:-:S02]  /*0810*/  ISETP.NE.AND P5, PT, R3, 0x31, PT ;  /* 0x000000310300780c */ /* 0x000fc40003fa5270 */
[----:B------:R-:W-:Y:S02]  /*0820*/  IADD3.X R20, PT, PT, RZ, R20, RZ, P4, P6 ;  /* 0x00000014ff147210 */ /* 0x000fe400027ec4ff */
[----:B------:R-:W-:Y:S02]  /*0830*/  ISETP.NE.AND P6, PT, R11, 0x31, PT ;  /* 0x000000310b00780c */ /* 0x000fe40003fc5270 */
[----:B------:R-:W-:Y:S02]  /*0840*/  IADD3 R13, P3, P2, R13, R9, R12 ;  /* 0x000000090d0d7210 */ /* 0x000fe40007a7e00c */
[----:B------:R-:W-:Y:S02]  /*0850*/  SEL R3, RZ, 0x1, P6 ;  /* 0x00000001ff037807 */ /* 0x000fe40003000000 */
[----:B------:R-:W-:Y:S02]  /*0860*/  ISETP.NE.AND P4, PT, R18, 0x31, PT ;  /* 0x000000311200780c */ /* 0x000fe40003f85270 */
[----:B------:R-:W-:-:S02]  /*0870*/  SEL R18, RZ, 0x1, P5 ;  /* 0x00000001ff127807 */ /* 0x000fc40002800000 */
[----:B------:R-:W-:Y:S02]  /*0880*/  ISETP.NE.AND P5, PT, R10, 0x31, PT ;  /* 0x000000310a00780c */ /* 0x000fe40003fa5270 */
[----:B------:R-:W-:Y:S02]  /*0890*/  SEL R12, RZ, 0x1, P4 ;  /* 0x00000001ff0c7807 */ /* 0x000fe40002000000 */
[----:B------:R-:W-:Y:S02]  /*08a0*/  ISETP.NE.AND P6, PT, R14, 0x31, PT ;  /* 0x000000310e00780c */ /* 0x000fe40003fc5270 */
[----:B------:R-:W-:Y:S02]  /*08b0*/  SEL R9, RZ, 0x1, P5 ;  /* 0x00000001ff097807 */ /* 0x000fe40002800000 */
[----:B------:R-:W-:Y:S02]  /*08c0*/  IADD3 R3, P4, P5, R3, R13, R18 ;  /* 0x0000000d03037210 */ /* 0x000fe40007d9e012 */
[----:B------:R-:W-:-:S02]  /*08d0*/  IADD3.X R20, PT, PT, RZ, R20, RZ, P1, P0 ;  /* 0x00000014ff147210 */ /* 0x000fc40000fe04ff */
[----:B------:R-:W-:Y:S02]  /*08e0*/  SEL R10, RZ, 0x1, P6 ;  /* 0x00000001ff0a7807 */ /* 0x000fe40003000000 */
[----:B------:R-:W-:Y:S02]  /*08f0*/  IADD3 R9, P1, P6, R9, R3, R12 ;  /* 0x0000000309097210 */ /* 0x000fe40007e3e00c */
[----:B------:R-:W-:Y:S02]  /*0900*/  IADD3.X R20, PT, PT, RZ, R20, RZ, P3, P2 ;  /* 0x00000014ff147210 */ /* 0x000fe40001fe44ff */
[----:B------:R-:W-:-:S04]  /*0910*/  ISETP.NE.AND P0, PT, R29, 0x31, PT ;  /* 0x000000311d00780c */ /* 0x000fc80003f05270 */
[----:B------:R-:W-:Y:S02]  /*0920*/  SEL R3, RZ, 0x1, P0 ;  /* 0x00000001ff037807 */ /* 0x000fe40000000000 */
[----:B------:R-:W-:Y:S02]  /*0930*/  ISETP.NE.AND P0, PT, R16, 0x31, PT ;  /* 0x000000311000780c */ /* 0x000fe40003f05270 */
[----:B------:R-:W-:Y:S02]  /*0940*/  IADD3.X R20, PT, PT, RZ, R20, RZ, P4, P5 ;  /* 0x00000014ff147210 */ /* 0x000fe400027ea4ff */
[----:B------:R-:W-:Y:S02]  /*0950*/  IADD3 R3, P3, P4, R3, R9, R10 ;  /* 0x0000000903037210 */ /* 0x000fe40007c7e00a */
[----:B------:R-:W-:Y:S02]  /*0960*/  SEL R10, RZ, 0x1, P0 ;  /* 0x00000001ff0a7807 */ /* 0x000fe40000000000 */
[----:B------:R-:W-:-:S02]  /*0970*/  ISETP.NE.AND P0, PT, R2, RZ, PT ;  /* 0x000000ff0200720c */ /* 0x000fc40003f05270 */
[----:B------:R-:W-:Y:S02]  /*0980*/  IADD3.X R20, PT, PT, RZ, R20, RZ, P1, P6 ;  /* 0x00000014ff147210 */ /* 0x000fe40000fec4ff */
[----:B------:R-:W-:-:S04]  /*0990*/  ISETP.NE.AND P2, PT, R15, 0x31, PT ;  /* 0x000000310f00780c */ /* 0x000fc80003f45270 */
[----:B------:R-:W-:Y:S02]  /*09a0*/  SEL R25, RZ, 0x1, P2 ;  /* 0x00000001ff197807 */ /* 0x000fe40001000000 */
[----:B------:R-:W-:Y:S02]  /*09b0*/  IADD3.X R20, PT, PT, RZ, R20, RZ, P3, P4 ;  /* 0x00000014ff147210 */ /* 0x000fe40001fe84ff */
[----:B------:R-:W-:-:S04]  /*09c0*/  IADD3 R25, P1, P2, R25, R3, R10 ;  /* 0x0000000319197210 */ /* 0x000fc80007a3e00a */
[----:B------:R-:W-:Y:S01]  /*09d0*/  IADD3.X R20, PT, PT, RZ, R20, RZ, P1, P2 ;  /* 0x00000014ff147210 */ /* 0x000fe20000fe44ff */
[----:B------:R-:W-:Y:S08]  /*09e0*/  @P0 BRA `(.L_x_370) ;  /* 0xfffffff800300947 */ /* 0x000ff0000383ffff */
[----:B------:R-:W-:Y:S05]  /*09f0*/  BSYNC.RECONVERGENT B3 ;  /* 0x0000000000037941 */ /* 0x000fea0003800200 */
.L_x_369:
[----:B------:R-:W-:-:S07]  /*0a00*/  VIADD R13, R8, 0xfffff000 ;  /* 0xfffff000080d7836 */ /* 0x000fce0000000000 */
.L_x_368:
[----:B------:R-:W-:Y:S05]  /*0a10*/  BSYNC.RECONVERGENT B2 ;  /* 0x0000000000027941 */ /* 0x000fea0003800200 */
.L_x_367:
[----:B------:R-:W-:-:S13]  /*0a20*/  ISETP.NE.AND P0, PT, R6, RZ, PT ;  /* 0x000000ff0600720c */ /* 0x000fda0003f05270 */
[----:B------:R-:W-:Y:S05]  /*0a30*/  @!P0 BRA `(.L_x_366) ;  /* 0x0000000400d08947 */ /* 0x000fea0003800000 */
[----:B------:R-:W-:Y:S01]  /*0a40*/  ISETP.GE.U32.AND P1, PT, R6, 0x8, PT ;  /* 0x000000080600780c */ /* 0x000fe20003f26070 */
[----:B------:R-:W-:Y:S01]  /*0a50*/  BSSY.RECONVERGENT B2, `(.L_x_371) ;  /* 0x000003e000027945 */ /* 0x000fe20003800200 */
[----:B------:R-:W-:-:S04]  /*0a60*/  LOP3.LUT R19, R4, 0x7, RZ, 0xc0, !PT ;  /* 0x0000000704137812 */ /* 0x000fc800078ec0ff */
[----:B------:R-:W-:-:S07]  /*0a70*/  ISETP.NE.AND P0, PT, R19, RZ, PT ;  /* 0x000000ff1300720c */ /* 0x000fce0003f05270 */
[----:B------:R-:W-:Y:S06]  /*0a80*/  @!P1 BRA `(.L_x_372) ;  /* 0x0000000000e89947 */ /* 0x000fec0003800000 */
[----:B------:R-:W0:Y:S01]  /*0a90*/  LDCU.64 UR4, c[0x0][0x380] ;  /* 0x00007000ff0477ac */ /* 0x000e220008000a00 */
[----:B------:R-:W-:-:S04]  /*0aa0*/  IMAD R11, R0, 0xe00, R13 ;  /* 0x00000e00000b7824 */ /* 0x000fc800078e020d */
[C---:B------:R-:W-:Y:S02]  /*0ab0*/  VIADD R16, R11.reuse, 0x200 ;  /* 0x000002000b107836 */ /* 0x040fe40000000000 */
[C---:B------:R-:W-:Y:S02]  /*0ac0*/  VIADD R6, R11.reuse, 0x400 ;  /* 0x000004000b067836 */ /* 0x040fe40000000000 */
[C---:B------:R-:W-:Y:S01]  /*0ad0*/  VIADD R2, R11.reuse, 0x600 ;  /* 0x000006000b027836 */ /* 0x040fe20000000000 */
[C---:B0-----:R-:W-:Y:S01]  /*0ae0*/  IADD3 R14, P1, PT, R11.reuse, UR4, RZ ;  /* 0x000000040b0e7c10 */ /* 0x041fe2000ff3e0ff */
[----:B------:R-:W-:Y:S01]  /*0af0*/  VIADD R8, R11, 0x800 ;  /* 0x000008000b087836 */ /* 0x000fe20000000000 */
[----:B------:R-:W-:-:S03]  /*0b00*/  IADD3 R6, P2, PT, R6, UR4, RZ ;  /* 0x0000000406067c10 */ /* 0x000fc6000ff5e0ff */
[----:B------:R-:W-:Y:S01]  /*0b10*/  IMAD.X R15, RZ, RZ, UR5, P1 ;  /* 0x00000005ff0f7e24 */ /* 0x000fe200088e06ff */
[----:B------:R-:W-:Y:S01]  /*0b20*/  IADD3 R16, P1, PT, R16, UR4, RZ ;  /* 0x0000000410107c10 */ /* 0x000fe2000ff3e0ff */
[C---:B------:R-:W-:Y:S02]  /*0b30*/  VIADD R10, R11.reuse, 0xa00 ;  /* 0x00000a000b0a7836 */ /* 0x040fe40000000000 */
[----:B------:R-:W-:Y:S01]  /*0b40*/  IMAD.X R7, RZ, RZ, UR5, P2 ;  /* 0x00000005ff077e24 */ /* 0x000fe200090e06ff */
[----:B------:R0:W2:Y:S01]  /*0b50*/  LDG.E.U8 R12, desc[UR8][R14.64] ;  /* 0x000000080e0c7981 */ /* 0x0000a2000c1e1100 */
[----:B------:R-:W-:Y:S01]  /*0b60*/  IMAD.X R17, RZ, RZ, UR5, P1 ;  /* 0x00000005ff117e24 */ /* 0x000fe200088e06ff */
[----:B------:R-:W-:Y:S01]  /*0b70*/  IADD3 R2, P1, PT, R2, UR4, RZ ;  /* 0x0000000402027c10 */ /* 0x000fe2000ff3e0ff */
[C---:B------:R-:W-:Y:S01]  /*0b80*/  VIADD R21, R11.reuse, 0xc00 ;  /* 0x00000c000b157836 */ /* 0x040fe20000000000 */
[----:B------:R-:W-:Y:S01]  /*0b90*/  IADD3 R8, P2, PT, R8, UR4, RZ ;  /* 0x0000000408087c10 */ /* 0x000fe2000ff5e0ff */
[----:B------:R-:W3:Y:S02]  /*0ba0*/  LDG.E.U8 R6, desc[UR8][R6.64] ;  /* 0x0000000806067981 */ /* 0x000ee4000c1e1100 */
[----:B------:R-:W-:Y:S01]  /*0bb0*/  IMAD.X R3, RZ, RZ, UR5, P1 ;  /* 0x00000005ff037e24 */ /* 0x000fe200088e06ff */
[----:B------:R-:W-:Y:S01]  /*0bc0*/  IADD3 R10, P1, PT, R10, UR4, RZ ;  /* 0x000000040a0a7c10 */ /* 0x000fe2000ff3e0ff */
[----:B------:R1:W4:Y:S01]  /*0bd0*/  LDG.E.U8 R18, desc[UR8][R16.64] ;  /* 0x0000000810127981 */ /* 0x000322000c1e1100 */
[----:B0-----:R-:W-:-:S02]  /*0be0*/  VIADD R15, R11, 0xe00 ;  /* 0x00000e000b0f7836 */ /* 0x001fc40000000000 */
[----:B------:R-:W-:Y:S01]  /*0bf0*/  IMAD.X R9, RZ, RZ, UR5, P2 ;  /* 0x00000005ff097e24 */ /* 0x000fe200090e06ff */
[----:B------:R0:W5:Y:S01]  /*0c00*/  LDG.E.U8 R2, desc[UR8][R2.64] ;  /* 0x0000000802027981 */ /* 0x000162000c1e1100 */
[----:B------:R-:W-:Y:S01]  /*0c10*/  IMAD.X R11, RZ, RZ, UR5, P1 ;  /* 0x00000005ff0b7e24 */ /* 0x000fe200088e06ff */
[----:B------:R-:W-:Y:S02]  /*0c20*/  IADD3 R14, P2, PT, R21, UR4, RZ ;  /* 0x00000004150e7c10 */ /* 0x000fe4000ff5e0ff */
[----:B------:R-:W5:Y:S01]  /*0c30*/  LDG.E.U8 R8, desc[UR8][R8.64] ;  /* 0x0000000808087981 */ /* 0x000f62000c1e1100 */
[----:B-1----:R-:W-:Y:S02]  /*0c40*/  IADD3 R16, P1, PT, R15, UR4, RZ ;  /* 0x000000040f107c10 */ /* 0x002fe4000ff3e0ff */
[----:B------:R-:W-:Y:S01]  /*0c50*/  IMAD.X R15, RZ, RZ, UR5, P2 ;  /* 0x00000005ff0f7e24 */ /* 0x000fe200090e06ff */
[----:B------:R-:W5:Y:S02]  /*0c60*/  LDG.E.U8 R10, desc[UR8][R10.64] ;  /* 0x000000080a0a7981 */ /* 0x000f64000c1e1100 */
[----:B------:R-:W-:-:S02]  /*0c70*/  IMAD.X R17, RZ, RZ, UR5, P1 ;  /* 0x00000005ff117e24 */ /* 0x000fc400088e06ff */
[----:B------:R-:W5:Y:S04]  /*0c80*/  LDG.E.U8 R14, desc[UR8][R14.64] ;  /* 0x000000080e0e7981 */ /* 0x000f68000c1e1100 */
[----:B------:R-:W5:Y:S01]  /*0c90*/  LDG.E.U8 R16, desc[UR8][R16.64] ;  /* 0x0000000810107981 */ /* 0x000f62000c1e1100 */
[----:B------:R-:W-:Y:S01]  /*0ca0*/  VIADD R13, R13, 0x1000 ;  /* 0x000010000d0d7836 */ /* 0x000fe20000000000 */
[----:B--2---:R-:W-:-:S04]  /*0cb0*/  ISETP.NE.AND P1, PT, R12, 0x31, PT ;  /* 0x000000310c00780c */ /* 0x004fc80003f25270 */
[----:B0-----:R-:W-:Y:S02]  /*0cc0*/  SEL R3, RZ, 0x1, P1 ;  /* 0x00000001ff037807 */ /* 0x001fe40000800000 */
[----:B----4-:R-:W-:Y:S02]  /*0cd0*/  ISETP.NE.AND P2, PT, R18, 0x31, PT ;  /* 0x000000311200780c */ /* 0x010fe40003f45270 */
[----:B---3--:R-:W-:Y:S02]  /*0ce0*/  ISETP.NE.AND P1, PT, R6, 0x31, PT ;  /* 0x000000310600780c */ /* 0x008fe40003f25270 */
[----:B------:R-:W-:Y:S02]  /*0cf0*/  SEL R12, RZ, 0x1, P2 ;  /* 0x00000001ff0c7807 */ /* 0x000fe40001000000 */
[----:B-----5:R-:W-:Y:S02]  /*0d00*/  ISETP.NE.AND P2, PT, R2, 0x31, PT ;  /* 0x000000310200780c */ /* 0x020fe40003f45270 */
[----:B------:R-:W-:-:S02]  /*0d10*/  IADD3 R25, P5, P6, R12, R25, R3 ;  /* 0x000000190c197210 */ /* 0x000fc40007ebe003 */
[----:B------:R-:W-:Y:S02]  /*0d20*/  SEL R3, RZ, 0x1, P1 ;  /* 0x00000001ff037807 */ /* 0x000fe40000800000 */
[----:B------:R-:W-:Y:S02]  /*0d30*/  SEL R6, RZ, 0x1, P2 ;  /* 0x00000001ff067807 */ /* 0x000fe40001000000 */
[----:B------:R-:W-:Y:S02]  /*0d40*/  ISETP.NE.AND P3, PT, R8, 0x31, PT ;  /* 0x000000310800780c */ /* 0x000fe40003f65270 */
[----:B------:R-:W-:Y:S02]  /*0d50*/  ISETP.NE.AND P4, PT, R10, 0x31, PT ;  /* 0x000000310a00780c */ /* 0x000fe40003f85270 */
[----:B------:R-:W-:Y:S02]  /*0d60*/  IADD3 R6, P1, P2, R6, R25, R3 ;  /* 0x0000001906067210 */ /* 0x000fe40007a3e003 */
[----:B------:R-:W-:-:S02]  /*0d70*/  SEL R2, RZ, 0x1, P3 ;  /* 0x00000001ff027807 */ /* 0x000fc40001800000 */
        /* <DEDUP_REMOVED lines=11> */
.L_x_372:
[----:B------:R-:W-:Y:S05]  /*0e30*/  BSYNC.RECONVERGENT B2 ;  /* 0x0000000000027941 */ /* 0x000fea0003800200 */
.L_x_371:
        /* <DEDUP_REMOVED lines=11> */
[----:B0-----:R-:W-:Y:S02]  /*0ef0*/  IADD3 R2, P1, PT, R3, UR4, RZ ;  /* 0x0000000403027c10 */ /* 0x001fe4000ff3e0ff */
[----:B------:R-:W-:Y:S02]  /*0f00*/  IADD3 R6, P2, PT, R6, UR4, RZ ;  /* 0x0000000406067c10 */ /* 0x000fe4000ff5e0ff */
[----:B------:R-:W-:Y:S01]  /*0f10*/  IADD3 R10, P3, PT, R10, UR4, RZ ;  /* 0x000000040a0a7c10 */ /* 0x000fe2000ff7e0ff */
[----:B------:R-:W-:Y:S01]  /*0f20*/  IMAD.X R3, RZ, RZ, UR5, P1 ;  /* 0x00000005ff037e24 */ /* 0x000fe200088e06ff */
[----:B------:R-:W-:Y:S01]  /*0f30*/  IADD3 R8, P1, PT, R8, UR4, RZ ;  /* 0x0000000408087c10 */ /* 0x000fe2000ff3e0ff */
[----:B------:R-:W-:-:S02]  /*0f40*/  IMAD.X R7, RZ, RZ, UR5, P2 ;  /* 0x00000005ff077e24 */ /* 0x000fc400090e06ff */
[----:B------:R-:W-:Y:S01]  /*0f50*/  IMAD.X R11, RZ, RZ, UR5, P3 ;  /* 0x00000005ff0b7e24 */ /* 0x000fe200098e06ff */
[----:B------:R-:W2:Y:S01]  /*0f60*/  LDG.E.U8 R2, desc[UR8][R2.64] ;  /* 0x0000000802027981 */ /* 0x000ea2000c1e1100 */
[----:B------:R-:W-:-:S03]  /*0f70*/  IMAD.X R9, RZ, RZ, UR5, P1 ;  /* 0x00000005ff097e24 */ /* 0x000fc600088e06ff */
        /* <DEDUP_REMOVED lines=16> */
.L_x_374:
[----:B------:R-:W-:Y:S05]  /*1080*/  BSYNC.RECONVERGENT B2 ;  /* 0x0000000000027941 */ /* 0x000fea0003800200 */
.L_x_373:
[----:B------:R-:W-:Y:S05]  /*1090*/  @!P0 BRA `(.L_x_366) ;  /* 0x0000000000388947 */ /* 0x000fea0003800000 */
[----:B------:R-:W-:Y:S02]  /*10a0*/  IMAD R6, R0, 0xe00, R13 ;  /* 0x00000e0000067824 */ /* 0x000fe400078e020d */
[----:B------:R-:W-:-:S07]  /*10b0*/  IMAD.MOV R4, RZ, RZ, -R4 ;  /* 0x000000ffff047224 */ /* 0x000fce00078e0a04 */
.L_x_375:
[----:B------:R-:W0:Y:S02]  /*10c0*/  LDCU.64 UR4, c[0x0][0x380] ;  /* 0x00007000ff0477ac */ /* 0x000e240008000a00 */
[----:B0-----:R-:W-:-:S05]  /*10d0*/  IADD3 R2, P0, PT, R6, UR4, RZ ;  /* 0x0000000406027c10 */ /* 0x001fca000ff1e0ff */
[----:B------:R-:W-:-:S05]  /*10e0*/  IMAD.X R3, RZ, RZ, UR5, P0 ;  /* 0x00000005ff037e24 */ /* 0x000fca00080e06ff */
        /* <DEDUP_REMOVED lines=9> */
.L_x_366:
[----:B------:R-:W-:Y:S05]  /*1180*/  BSYNC.RECONVERGENT B1 ;  /* 0x0000000000017941 */ /* 0x000fea0003800200 */
.L_x_365:
        /* <DEDUP_REMOVED lines=77> */
.L_x_376:
        /* <DEDUP_REMOVED lines=130> */
.L_x_362:
[----:B------:R-:W0:Y:S01]  /*1e80*/  S2R R5, SR_TID.X ;  /* 0x0000000000057919 */ /* 0x000e220000002100 */
[----:B------:R-:W1:Y:S01]  /*1e90*/  LDCU.64 UR6, c[0x0][0x380] ;  /* 0x00007000ff0677ac */ /* 0x000e620008000a00 */
[----:B0-----:R-:W-:-:S05]  /*1ea0*/  IMAD R8, R0, 0xe00, R5 ;  /* 0x00000e0000087824 */ /* 0x001fca00078e0205 */
        /* <DEDUP_REMOVED lines=9> */
[----:B--2---:R-:W-:-:S02]  /*1f40*/  ISETP.NE.AND P0, PT, R14, 0x31, PT ;  /* 0x000000310e00780c */ /* 0x004fc40003f05270 */
[----:B---3--:R-:W-:Y:S02]  /*1f50*/  ISETP.NE.AND P1, PT, R4, 0x31, PT ;  /* 0x000000310400780c */ /* 0x008fe40003f25270 */
[----:B------:R-:W-:Y:S02]  /*1f60*/  SEL R4, RZ, 0x1, P0 ;  /* 0x00000001ff047807 */ /* 0x000fe40000000000 */
[----:B----4-:R-:W-:Y:S02]  /*1f70*/  ISETP.NE.AND P2, PT, R7, 0x31, PT ;  /* 0x000000310700780c */ /* 0x010fe40003f45270 */
[----:B------:R-:W-:Y:S02]  /*1f80*/  SEL R7, RZ, 0x1, P1 ;  /* 0x00000001ff077807 */ /* 0x000fe40000800000 */
[----:B------:R-:W-:Y:S02]  /*1f90*/  SEL R26, RZ, 0x1, P2 ;  /* 0x00000001ff1a7807 */ /* 0x000fe40001000000 */
[----:B-----5:R-:W-:-:S02]  /*1fa0*/  ISETP.NE.AND P2, PT, R10, 0x31, PT ;  /* 0x000000310a00780c */ /* 0x020fc40003f45270 */
[----:B------:R-:W-:Y:S02]  /*1fb0*/  IADD3 R26, P1, P0, R26, R7, R4 ;  /* 0x000000071a1a7210 */ /* 0x000fe4000783e004 */
[----:B------:R-:W-:Y:S02]  /*1fc0*/  ISETP.NE.AND P3, PT, R11, 0x31, PT ;  /* 0x000000310b00780c */ /* 0x000fe40003f65270 */
[----:B------:R-:W-:Y:S02]  /*1fd0*/  IADD3.X R23, PT, PT, RZ, RZ, RZ, P1, P0 ;  /* 0x000000ffff177210 */ /* 0x000fe40000fe04ff */
[----:B------:R-:W-:Y:S02]  /*1fe0*/  ISETP.GE.U32.AND P0, PT, R28, R6, PT ;  /* 0x000000061c00720c */ /* 0x000fe40003f06070 */
[----:B------:R-:W-:Y:S02]  /*1ff0*/  ISETP.NE.AND P4, PT, R12, 0x31, PT ;  /* 0x000000310c00780c */ /* 0x000fe40003f85270 */
[----:B------:R-:W-:-:S02]  /*2000*/  ISETP.NE.AND P5, PT, R13, 0x31, PT ;  /* 0x000000310d00780c */ /* 0x000fc40003fa5270 */
[----:B------:R-:W-:Y:S02]  /*2010*/  SEL R8, RZ, 0x1, P2 ;  /* 0x00000001ff087807 */ /* 0x000fe40001000000 */
[----:B------:R-:W-:Y:S02]  /*2020*/  SEL R9, RZ, 0x1, P3 ;  /* 0x00000001ff097807 */ /* 0x000fe40001800000 */
[----:B------:R-:W-:Y:S02]  /*2030*/  SEL R4, RZ, 0x1, P4 ;  /* 0x00000001ff047807 */ /* 0x000fe40002000000 */
[----:B------:R-:W-:Y:S02]  /*2040*/  SEL R7, RZ, 0x1, P5 ;  /* 0x00000001ff077807 */ /* 0x000fe40002800000 */
[----:B------:R-:W-:-:S04]  /*2050*/  IADD3 R26, P2, P3, R9, R26, R8 ;  /* 0x0000001a091a7210 */ /* 0x000fc80007b5e008 */
[----:B------:R-:W-:Y:S02]  /*2060*/  IADD3 R26, P1, P4, R7, R26, R4 ;  /* 0x0000001a071a7210 */ /* 0x000fe40007c3e004 */
[----:B------:R-:W-:-:S04]  /*2070*/  IADD3.X R23, PT, PT, RZ, R23, RZ, P2, P3 ;  /* 0x00000017ff177210 */ /* 0x000fc800017e64ff */
[----:B------:R-:W-:Y:S01]  /*2080*/  IADD3.X R23, PT, PT, RZ, R23, RZ, P1, P4 ;  /* 0x00000017ff177210 */ /* 0x000fe20000fe84ff */
[----:B------:R-:W-:Y:S06]  /*2090*/  @!P0 BRA `(.L_x_378) ;  /* 0x0000001000ec8947 */ /* 0x000fec0003800000 */
[----:B------:R-:W-:Y:S01]  /*20a0*/  IMAD.IADD R8, R0, 0x1, R3 ;  /* 0x0000000100087824 */ /* 0x000fe200078e0203 */
[----:B------:R-:W-:Y:S01]  /*20b0*/  LOP3.LUT R3, RZ, R5, RZ, 0x33, !PT ;  /* 0x00000005ff037212 */ /* 0x000fe200078e33ff */
[----:B------:R-:W-:Y:S01]  /*20c0*/  VIADD R10, R2, 0xfffff200 ;  /* 0xfffff200020a7836 */ /* 0x000fe20000000000 */
[----:B------:R-:W-:Y:S01]  /*20d0*/  UMOV UR4, URZ ;  /* 0x000000ff00047c82 */ /* 0x000fe20008000000 */
[----:B------:R-:W-:Y:S01]  /*20e0*/  IMAD R8, R8, 0xe00, RZ ;  /* 0x00000e0008087824 */ /* 0x000fe200078e02ff */
[----:B------:R-:W-:-:S03]  /*20f0*/  IADD3 R3, PT, PT, -R6, R2, R3 ;  /* 0x0000000206037210 */ /* 0x000fc60007ffe103 */
[--C-:B------:R-:W-:Y:S01]  /*2100*/  IMAD.MOV.U32 R7, RZ, RZ, R8.reuse ;  /* 0x000000ffff077224 */ /* 0x100fe200078e0008 */
[----:B------:R-:W-:Y:S01]  /*2110*/  ISETP.GT.U32.AND P0, PT, R8, R10, PT ;  /* 0x0000000a0800720c */ /* 0x000fe20003f04070 */
[----:B------:R-:W-:Y:S01]  /*2120*/  IMAD R4, R0, -0xe00, R3 ;  /* 0xfffff20000047824 */ /* 0x000fe200078e0203 */
[----:B------:R-:W-:Y:S01]  /*2130*/  IADD3 R11, PT, PT, R8, 0x1000, R5 ;  /* 0x00001000080b7810 */ /* 0x000fe20007ffe005 */
[----:B------:R-:W-:-:S10]  /*2140*/  IMAD.MOV.U32 R9, RZ, RZ, R8 ;  /* 0x000000ffff097224 */ /* 0x000fd400078e0008 */
[----:B------:R-:W-:Y:S05]  /*2150*/  @P0 BRA `(.L_x_379) ;  /* 0x0000000000b40947 */ /* 0x000fea0003800000 */
[----:B------:R-:W0:Y:S01]  /*2160*/  LDC R12, c[0x0][0x3b0] ;  /* 0x0000ec00ff0c7b82 */ /* 0x000e220000000800 */
[----:B------:R-:W1:Y:S01]  /*2170*/  LDCU.64 UR6, c[0x0][0x380] ;  /* 0x00007000ff0677ac */ /* 0x000e620008000a00 */
[----:B------:R-:W-:Y:S01]  /*2180*/  NOP ;  /* 0x0000000000007918 */ /* 0x000fe20000000000 */
.L_x_380:
[----:B-1----:R-:W-:-:S04]  /*2190*/  IADD3 R2, P0, P1, R5, UR6, R9 ;  /* 0x0000000605027c10 */ /* 0x002fc8000f91e009 */
[----:B------:R-:W-:-:S05]  /*21a0*/  IADD3.X R3, PT, PT, RZ, UR7, RZ, P0, P1 ;  /* 0x00000007ff037c10 */ /* 0x000fca00087e24ff */
[----:B------:R-:W2:Y:S04]  /*21b0*/  LDG.E.U8 R19, desc[UR8][R2.64] ;  /* 0x0000000802137981 */ /* 0x000ea8000c1e1100 */
[----:B------:R-:W3:Y:S04]  /*21c0*/  LDG.E.U8 R13, desc[UR8][R2.64+0x200] ;  /* 0x00020008020d7981 */ /* 0x000ee8000c1e1100 */
[----:B------:R-:W4:Y:S04]  /*21d0*/  LDG.E.U8 R14, desc[UR8][R2.64+0x400] ;  /* 0x00040008020e7981 */ /* 0x000f28000c1e1100 */
[----:B------:R-:W5:Y:S04]  /*21e0*/  LDG.E.U8 R15, desc[UR8][R2.64+0x600] ;  /* 0x00060008020f7981 */ /* 0x000f68000c1e1100 */
[----:B------:R-:W5:Y:S04]  /*21f0*/  LDG.E.U8 R16, desc[UR8][R2.64+0x800] ;  /* 0x0008000802107981 */ /* 0x000f68000c1e1100 */
[----:B------:R-:W5:Y:S04]  /*2200*/  LDG.E.U8 R17, desc[UR8][R2.64+0xa00] ;  /* 0x000a000802117981 */ /* 0x000f68000c1e1100 */
[----:B------:R0:W5:Y:S02]  /*2210*/  LDG.E.U8 R18, desc[UR8][R2.64+0xc00] ;  /* 0x000c000802127981 */ /* 0x000164000c1e1100 */
[----:B0-----:R-:W-:Y:S01]  /*2220*/  IMAD.MOV.U32 R2, RZ, RZ, R12 ;  /* 0x000000ffff027224 */ /* 0x001fe200078e000c */
        /* <DEDUP_REMOVED lines=14> */
[----:B------:R-:W-:Y:S02]  /*2310*/  IADD3.X R23, PT, PT, RZ, R23, RZ, P0, P1 ;  /* 0x00000017ff177210 */ /* 0x000fe400007e24ff */
[----:B------:R-:W-:Y:S01]  /*2320*/  IADD3 R26, P5, P4, R3, R26, R13 ;  /* 0x0000001a031a7210 */ /* 0x000fe20007cbe00d */
[----:B------:R-:W-:Y:S01]  /*2330*/  IMAD.IADD R3, R2, 0x1, -R9 ;  /* 0x0000000102037824 */ /* 0x000fe200078e0a09 */
[----:B------:R-:W-:Y:S02]  /*2340*/  ISETP.NE.AND P6, PT, R18, 0x31, PT ;  /* 0x000000311200780c */ /* 0x000fe40003fc5270 */
[----:B------:R-:W-:Y:S02]  /*2350*/  IADD3.X R23, PT, PT, RZ, R23, RZ, P2, P3 ;  /* 0x00000017ff177210 */ /* 0x000fe400017e64ff */
[----:B------:R-:W-:-:S02]  /*2360*/  ISETP.GE.U32.AND P0, PT, R3, R6, PT ;  /* 0x000000060300720c */ /* 0x000fc40003f06070 */
[----:B------:R-:W-:Y:S02]  /*2370*/  SEL R13, RZ, 0x1, P6 ;  /* 0x00000001ff0d7807 */ /* 0x000fe40003000000 */
[----:B------:R-:W-:Y:S02]  /*2380*/  IADD3.X R23, PT, PT, RZ, R23, RZ, P5, P4 ;  /* 0x00000017ff177210 */ /* 0x000fe40002fe84ff */
[----:B------:R-:W-:-:S05]  /*2390*/  IADD3 R26, P1, PT, R26, R13, RZ ;  /* 0x0000000d1a1a7210 */ /* 0x000fca0007f3e0ff */
[----:B------:R-:W-:Y:S02]  /*23a0*/  IMAD.X R23, RZ, RZ, R23, P1 ;  /* 0x000000ffff177224 */ /* 0x000fe400008e0617 */
[----:B------:R-:W-:Y:S06]  /*23b0*/  @!P0 BRA `(.L_x_378) ;  /* 0x0000001000248947 */ /* 0x000fec0003800000 */
[C---:B------:R-:W-:Y:S01]  /*23c0*/  IMAD.IADD R9, R6.reuse, 0x1, R9 ;  /* 0x0000000106097824 */ /* 0x040fe200078e0209 */
[----:B------:R-:W-:Y:S01]  /*23d0*/  UIADD3 UR4, UPT, UPT, UR4, 0x1, URZ ;  /* 0x0000000104047890 */ /* 0x000fe2000fffe0ff */
[----:B------:R-:W-:Y:S02]  /*23e0*/  IMAD.IADD R7, R6, 0x1, R7 ;  /* 0x0000000106077824 */ /* 0x000fe400078e0207 */
[----:B------:R-:W-:Y:S01]  /*23f0*/  IMAD.IADD R4, R4, 0x1, -R6 ;  /* 0x0000000104047824 */ /* 0x000fe200078e0a06 */
[----:B------:R-:W-:Y:S01]  /*2400*/  ISETP.GT.U32.AND P0, PT, R9, R10, PT ;  /* 0x0000000a0900720c */ /* 0x000fe20003f04070 */
[----:B------:R-:W-:-:S12]  /*2410*/  IMAD.IADD R11, R6, 0x1, R11 ;  /* 0x00000001060b7824 */ /* 0x000fd800078e020b */
[----:B------:R-:W-:Y:S05]  /*2420*/  @!P0 BRA `(.L_x_380) ;  /* 0xfffffffc00588947 */ /* 0x000fea000383ffff */
.L_x_379:
[----:B------:R-:W-:Y:S01]  /*2430*/  IMAD.IADD R6, R2, 0x1, -R9 ;  /* 0x0000000102067824 */ /* 0x000fe200078e0a09 */
[----:B------:R-:W-:Y:S04]  /*2440*/  BSSY.RECONVERGENT B1, `(.L_x_378) ;  /* 0x0000100000017945 */ /* 0x000fe80003800200 */
[----:B------:R-:W-:-:S04]  /*2450*/  ISETP.GE.AND P0, PT, R5, R6, PT ;  /* 0x000000060500720c */ /* 0x000fc80003f06270 */
[----:B------:R-:W-:-:S13]  /*2460*/  ISETP.GE.U32.OR P0, PT, R9, R2, P0 ;  /* 0x000000020900720c */ /* 0x000fda0000706470 */
[----:B------:R-:W-:Y:S05]  /*2470*/  @P0 BRA `(.L_x_381) ;  /* 0x0000000c00f00947 */ /* 0x000fea0003800000 */
[----:B------:R-:W0:Y:S01]  /*2480*/  LDC R6, c[0x0][0x3b4] ;  /* 0x0000ed00ff067b82 */ /* 0x000e220000000800 */
[----:B------:R-:W-:Y:S01]  /*2490*/  LOP3.LUT R3, RZ, R5, RZ, 0x33, !PT ;  /* 0x00000005ff037212 */ /* 0x000fe200078e33ff */
[----:B------:R-:W-:Y:S03]  /*24a0*/  BSSY.RECONVERGENT B2, `(.L_x_382) ;  /* 0x0000084000027945 */ /* 0x000fe60003800200 */
[----:B------:R-:W-:Y:S01]  /*24b0*/  IADD3 R2, PT, PT, -R8, R2, R3 ;  /* 0x0000000208027210 */ /* 0x000fe20007ffe103 */
[----:B0-----:R-:W-:Y:S02]  /*24c0*/  IMAD R3, R6, UR4, RZ ;  /* 0x0000000406037c24 */ /* 0x001fe4000f8e02ff */
[----:B------:R-:W-:Y:S02]  /*24d0*/  IMAD.MOV.U32 R6, RZ, RZ, R5 ;  /* 0x000000ffff067224 */ /* 0x000fe400078e0005 */
[----:B------:R-:W-:-:S05]  /*24e0*/  IMAD R2, R3, -0xe00, R2 ;  /* 0xfffff20003027824 */ /* 0x000fca00078e0202 */
[C---:B------:R-:W-:Y:S02]  /*24f0*/  ISETP.GE.U32.AND P0, PT, R2.reuse, 0x1e00, PT ;  /* 0x00001e000200780c */ /* 0x040fe40003f06070 */
[----:B------:R-:W-:-:S04]  /*2500*/  LEA.HI R8, R2, 0x1, RZ, 0x17 ;  /* 0x0000000102087811 */ /* 0x000fc800078fb8ff */
[----:B------:R-:W-:-:S07]  /*2510*/  LOP3.LUT R10, R8, 0xf, RZ, 0xc0, !PT ;  /* 0x0000000f080a7812 */ /* 0x000fce00078ec0ff */
[----:B------:R-:W-:Y:S05]  /*2520*/  @!P0 BRA `(.L_x_383) ;  /* 0x0000000400ec8947 */ /* 0x000fea0003800000 */
[----:B------:R-:W-:Y:S01]  /*2530*/  LEA.HI R2, R4, 0x1, RZ, 0x17 ;  /* 0x0000000104027811 */ /* 0x000fe200078fb8ff */
[----:B------:R-:W-:Y:S01]  /*2540*/  BSSY.RECONVERGENT B3, `(.L_x_384) ;  /* 0x0000078000037945 */ /* 0x000fe20003800200 */
[----:B------:R-:W-:Y:S02]  /*2550*/  LOP3.LUT R6, R5, 0x1000, RZ, 0xfc, !PT ;  /* 0x0000100005067812 */ /* 0x000fe400078efcff */
[----:B------:R-:W-:-:S05]  /*2560*/  LOP3.LUT R2, R2, 0xfffff0, RZ, 0xc0, !PT ;  /* 0x00fffff002027812 */ /* 0x000fca00078ec0ff */
[----:B------:R-:W-:-:S07]  /*2570*/  IMAD.MOV R2, RZ, RZ, -R2 ;  /* 0x000000ffff027224 */ /* 0x000fce00078e0a02 */
.L_x_385:
[C---:B------:R-:W-:Y:S02]  /*2580*/  VIADD R12, R11.reuse, 0xfffff200 ;  /* 0xfffff2000b0c7836 */ /* 0x040fe40000000000 */
[----:B------:R-:W-:-:S03]  /*2590*/  VIADD R16, R11, 0xfffff000 ;  /* 0xfffff0000b107836 */ /* 0x000fc60000000000 */
[----:B------:R-:W-:Y:S02]  /*25a0*/  IADD3 R12, P1, PT, R12, UR6, RZ ;  /* 0x000000060c0c7c10 */ /* 0x000fe4000ff3e0ff */
[----:B------:R-:W-:-:S03]  /*25b0*/  IADD3 R16, P0, PT, R16, UR6, RZ ;  /* 0x0000000610107c10 */ /* 0x000fc6000ff1e0ff */
[----:B------:R-:W-:Y:S02]  /*25c0*/  IMAD.X R13, RZ, RZ, UR7, P1 ;  /* 0x00000007ff0d7e24 */ /* 0x000fe400088e06ff */
[----:B------:R-:W-:-:S03]  /*25d0*/  IMAD.X R17, RZ, RZ, UR7, P0 ;  /* 0x00000007ff117e24 */ /* 0x000fc600080e06ff */
[----:B------:R-:W2:Y:S04]  /*25e0*/  LDG.E.U8 R15, desc[UR8][R12.64] ;  /* 0x000000080c0f7981 */ /* 0x000ea8000c1e1100 */
[----:B------:R0:W3:Y:S01]  /*25f0*/  LDG.E.U8 R14, desc[UR8][R16.64] ;  /* 0x00000008100e7981 */ /* 0x0000e2000c1e1100 */
[----:B------:R-:W-:-:S05]  /*2600*/  VIADD R28, R11, 0xfffff400 ;  /* 0xfffff4000b1c7836 */ /* 0x000fca0000000000 */
[----:B------:R-:W-:Y:S01]  /*2610*/  IADD3 R28, P0, PT, R28, UR6, RZ ;  /* 0x000000061c1c7c10 */ /* 0x000fe2000ff1e0ff */
[----:B------:R-:W-:-:S04]  /*2620*/  VIADD R3, R11, 0xfffff600 ;  /* 0xfffff6000b037836 */ /* 0x000fc80000000000 */
[----:B------:R-:W-:Y:S01]  /*2630*/  IMAD.X R29, RZ, RZ, UR7, P0 ;  /* 0x00000007ff1d7e24 */ /* 0x000fe200080e06ff */
[C---:B------:R-:W-:Y:S01]  /*2640*/  IADD3 R24, P0, PT, R11.reuse, UR6, RZ ;  /* 0x000000060b187c10 */ /* 0x040fe2000ff1e0ff */
[C---:B------:R-:W-:Y:S02]  /*2650*/  VIADD R20, R11.reuse, 0xfffff800 ;  /* 0xfffff8000b147836 */ /* 0x040fe40000000000 */
[----:B0-----:R-:W-:Y:S01]  /*2660*/  VIADD R16, R11, 0xfffffc00 ;  /* 0xfffffc000b107836 */ /* 0x001fe20000000000 */
[----:B------:R0:W4:Y:S01]  /*2670*/  LDG.E.U8 R28, desc[UR8][R28.64] ;  /* 0x000000081c1c7981 */ /* 0x000122000c1e1100 */
[----:B------:R-:W-:Y:S01]  /*2680*/  IMAD.X R25, RZ, RZ, UR7, P0 ;  /* 0x00000007ff197e24 */ /* 0x000fe200080e06ff */
[----:B------:R-:W-:Y:S01]  /*2690*/  IADD3 R12, P0, PT, R3, UR6, RZ ;  /* 0x00000006030c7c10 */ /* 0x000fe2000ff1e0ff */
[----:B------:R-:W-:Y:S01]  /*26a0*/  VIADD R18, R11, 0xfffffa00 ;  /* 0xfffffa000b127836 */ /* 0x000fe20000000000 */
[----:B------:R-:W-:Y:S02]  /*26b0*/  IADD3 R20, P1, PT, R20, UR6, RZ ;  /* 0x0000000614147c10 */ /* 0x000fe4000ff3e0ff */
[----:B------:R-:W5:Y:S01]  /*26c0*/  LDG.E.U8 R3, desc[UR8][R24.64] ;  /* 0x0000000818037981 */ /* 0x000f62000c1e1100 */
[----:B------:R-:W-:Y:S01]  /*26d0*/  IMAD.X R13, RZ, RZ, UR7, P0 ;  /* 0x00000007ff0d7e24 */ /* 0x000fe200080e06ff */
[----:B------:R-:W-:-:S02]  /*26e0*/  IADD3 R16, P0, PT, R16, UR6, RZ ;  /* 0x0000000610107c10 */ /* 0x000fc4000ff1e0ff */
[----:B------:R-:W-:Y:S01]  /*26f0*/  IADD3 R18, P2, PT, R18, UR6, RZ ;  /* 0x0000000612127c10 */ /* 0x000fe2000ff5e0ff */
[C---:B0-----:R-:W-:Y:S01]  /*2700*/  VIADD R29, R11.reuse, 0xfffffe00 ;  /* 0xfffffe000b1d7836 */ /* 0x041fe20000000000 */
[----:B------:R0:W5:Y:S01]  /*2710*/  LDG.E.U8 R12, desc[UR8][R12.64] ;  /* 0x000000080c0c7981 */ /* 0x000162000c1e1100 */
[----:B------:R-:W-:Y:S02]  /*2720*/  IMAD.X R21, RZ, RZ, UR7, P1 ;  /* 0x00000007ff157e24 */ /* 0x000fe400088e06ff */
[----:B------:R-:W-:Y:S02]  /*2730*/  IMAD.X R17, RZ, RZ, UR7, P0 ;  /* 0x00000007ff117e24 */ /* 0x000fe400080e06ff */
[----:B------:R-:W-:Y:S01]  /*2740*/  IMAD.X R19, RZ, RZ, UR7, P2 ;  /* 0x00000007ff137e24 */ /* 0x000fe200090e06ff */
[----:B------:R-:W5:Y:S04]  /*2750*/  LDG.E.U8 R27, desc[UR8][R20.64] ;  /* 0x00000008141b7981 */ /* 0x000f68000c1e1100 */
[----:B------:R1:W5:Y:S01]  /*2760*/  LDG.E.U8 R22, desc[UR8][R16.64] ;  /* 0x0000000810167981 */ /* 0x000362000c1e1100 */
[----:B0-----:R-:W-:-:S03]  /*2770*/  VIADD R13, R11, 0x400 ;  /* 0x000004000b0d7836 */ /* 0x001fc60000000000 */
[----:B------:R0:W5:Y:S01]  /*2780*/  LDG.E.U8 R25, desc[UR8][R18.64] ;  /* 0x0000000812197981 */ /* 0x000162000c1e1100 */
[----:B-1----:R-:W-:Y:S01]  /*2790*/  VIADD R16, R11, 0x600 ;  /* 0x000006000b107836 */ /* 0x002fe20000000000 */
[----:B--2---:R-:W-:Y:S01]  /*27a0*/  ISETP.NE.AND P1, PT, R15, 0x31, PT ;  /* 0x000000310f00780c */ /* 0x004fe20003f25270 */
[----:B------:R-:W-:Y:S01]  /*27b0*/  VIADD R15, R11, 0x200 ;  /* 0x000002000b0f7836 */ /* 0x000fe20000000000 */
[----:B---3--:R-:W-:Y:S02]  /*27c0*/  ISETP.NE.AND P0, PT, R14, 0x31, PT ;  /* 0x000000310e00780c */ /* 0x008fe40003f05270 */
[----:B------:R-:W-:Y:S02]  /*27d0*/  IADD3 R14, P2, PT, R29, UR6, RZ ;  /* 0x000000061d0e7c10 */ /* 0x000fe4000ff5e0ff */
[----:B------:R-:W-:Y:S02]  /*27e0*/  SEL R24, RZ, 0x1, P0 ;  /* 0x00000001ff187807 */ /* 0x000fe40000000000 */
[----:B------:R-:W-:Y:S01]  /*27f0*/  IADD3 R20, P0, PT, R15, UR6, RZ ;  /* 0x000000060f147c10 */ /* 0x000fe2000ff1e0ff */
[----:B------:R-:W-:Y:S01]  /*2800*/  IMAD.X R15, RZ, RZ, UR7, P2 ;  /* 0x00000007ff0f7e24 */ /* 0x000fe200090e06ff */
[----:B------:R-:W-:-:S03]  /*2810*/  SEL R29, RZ, 0x1, P1 ;  /* 0x00000001ff1d7807 */ /* 0x000fc60000800000 */
[----:B------:R-:W-:Y:S01]  /*2820*/  IMAD.X R21, RZ, RZ, UR7, P0 ;  /* 0x00000007ff157e24 */ /* 0x000fe200080e06ff */
[----:B------:R-:W-:Y:S02]  /*2830*/  IADD3 R26, P3, P2, R29, R26, R24 ;  /* 0x0000001a1d1a7210 */ /* 0x000fe40007a7e018 */
[----:B------:R1:W2:Y:S01]  /*2840*/  LDG.E.U8 R24, desc[UR8][R14.64] ;  /* 0x000000080e187981 */ /* 0x0002a2000c1e1100 */
[----:B------:R-:W-:Y:S01]  /*2850*/  VIADD R29, R11, 0xa00 ;  /* 0x00000a000b1d7836 */ /* 0x000fe20000000000 */
[----:B0-----:R-:W-:Y:S02]  /*2860*/  IADD3 R18, P1, PT, R13, UR6, RZ ;  /* 0x000000060d127c10 */ /* 0x001fe4000ff3e0ff */
[----:B------:R-:W3:Y:S01]  /*2870*/  LDG.E.U8 R20, desc[UR8][R20.64] ;  /* 0x0000000814147981 */ /* 0x000ee2000c1e1100 */
[----:B-1----:R-:W-:Y:S01]  /*2880*/  IADD3 R14, P0, PT, R16, UR6, RZ ;  /* 0x00000006100e7c10 */ /* 0x002fe2000ff1e0ff */
[----:B------:R-:W-:-:S04]  /*2890*/  VIADD R16, R11, 0x800 ;  /* 0x000008000b107836 */ /* 0x000fc80000000000 */
[----:B------:R-:W-:Y:S01]  /*28a0*/  IMAD.X R15, RZ, RZ, UR7, P0 ;  /* 0x00000007ff0f7e24 */ /* 0x000fe200080e06ff */
[----:B------:R-:W-:Y:S01]  /*28b0*/  IADD3 R16, P0, PT, R16, UR6, RZ ;  /* 0x0000000610107c10 */ /* 0x000fe2000ff1e0ff */
[----:B------:R-:W-:-:S03]  /*28c0*/  IMAD.X R19, RZ, RZ, UR7, P1 ;  /* 0x00000007ff137e24 */ /* 0x000fc600088e06ff */
[----:B------:R0:W3:Y:S01]  /*28d0*/  LDG.E.U8 R13, desc[UR8][R14.64] ;  /* 0x000000080e0d7981 */ /* 0x0000e2000c1e1100 */
[----:B------:R-:W-:-:S03]  /*28e0*/  IMAD.X R17, RZ, RZ, UR7, P0 ;  /* 0x00000007ff117e24 */ /* 0x000fc600080e06ff */
[----:B------:R1:W3:Y:S04]  /*28f0*/  LDG.E.U8 R21, desc[UR8][R18.64] ;  /* 0x0000000812157981 */ /* 0x0002e8000c1e1100 */
[----:B------:R-:W3:Y:S01]  /*2900*/  LDG.E.U8 R16, desc[UR8][R16.64] ;  /* 0x0000000810107981 */ /* 0x000ee2000c1e1100 */
[----:B0-----:R-:W-:Y:S01]  /*2910*/  IADD3 R14, P0, PT, R29, UR6, RZ ;  /* 0x000000061d0e7c10 */ /* 0x001fe2000ff1e0ff */
[----:B------:R-:W-:-:S04]  /*2920*/  VIADD R29, R11, 0xc00 ;  /* 0x00000c000b1d7836 */ /* 0x000fc80000000000 */
[----:B------:R-:W-:Y:S01]  /*2930*/  IMAD.X R15, RZ, RZ, UR7, P0 ;  /* 0x00000007ff0f7e24 */ /* 0x000fe200080e06ff */
[----:B-1----:R-:W-:-:S04]  /*2940*/  IADD3 R18, P0, PT, R29, UR6, RZ ;  /* 0x000000061d127c10 */ /* 0x002fc8000ff1e0ff */
[----:B------:R0:W3:Y:S01]  /*2950*/  LDG.E.U8 R29, desc[UR8][R14.64] ;  /* 0x000000080e1d7981 */ /* 0x0000e2000c1e1100 */
[----:B------:R-:W-:-:S05]  /*2960*/  IMAD.X R19, RZ, RZ, UR7, P0 ;  /* 0x00000007ff137e24 */ /* 0x000fca00080e06ff */
[----:B------:R1:W3:Y:S01]  /*2970*/  LDG.E.U8 R18, desc[UR8][R18.64] ;  /* 0x0000000812127981 */ /* 0x0002e2000c1e1100 */
[----:B0-----:R-:W-:-:S05]  /*2980*/  VIADD R14, R11, 0xe00 ;  /* 0x00000e000b0e7836 */ /* 0x001fca0000000000 */
[----:B------:R-:W-:-:S05]  /*2990*/  IADD3 R14, P0, PT, R14, UR6, RZ ;  /* 0x000000060e0e7c10 */ /* 0x000fca000ff1e0ff */
[----:B------:R-:W-:-:S05]  /*29a0*/  IMAD.X R15, RZ, RZ, UR7, P0 ;  /* 0x00000007ff0f7e24 */ /* 0x000fca00080e06ff */
[----:B------:R0:W3:Y:S01]  /*29b0*/  LDG.E.U8 R17, desc[UR8][R14.64] ;  /* 0x000000080e117981 */ /* 0x0000e2000c1e1100 */
[----:B----4-:R-:W-:Y:S02]  /*29c0*/  ISETP.NE.AND P1, PT, R28, 0x31, PT ;  /* 0x000000311c00780c */ /* 0x010fe40003f25270 */
[----:B-----5:R-:W-:Y:S02]  /*29d0*/  ISETP.NE.AND P4, PT, R12, 0x31, PT ;  /* 0x000000310c00780c */ /* 0x020fe40003f85270 */
[----:B------:R-:W-:Y:S02]  /*29e0*/  ISETP.NE.AND P5, PT, R25, 0x31, PT ;  /* 0x000000311900780c */ /* 0x000fe40003fa5270 */
[----:B------:R-:W-:Y:S02]  /*29f0*/  ISETP.NE.AND P0, PT, R27, 0x31, PT ;  /* 0x000000311b00780c */ /* 0x000fe40003f05270 */
[----:B------:R-:W-:Y:S02]  /*2a00*/  SEL R12, RZ, 0x1, P1 ;  /* 0x00000001ff0c7807 */ /* 0x000fe40000800000 */
[----:B------:R-:W-:-:S02]  /*2a10*/  SEL R27, RZ, 0x1, P4 ;  /* 0x00000001ff1b7807 */ /* 0x000fc40002000000 */
[----:B-1----:R-:W-:Y:S02]  /*2a20*/  SEL R19, RZ, 0x1, P5 ;  /* 0x00000001ff137807 */ /* 0x002fe40002800000 */
[----:B------:R-:W-:Y:S02]  /*2a30*/  ISETP.NE.AND P1, PT, R22, 0x31, PT ;  /* 0x000000311600780c */ /* 0x000fe40003f25270 */
[----:B------:R-:W-:Y:S02]  /*2a40*/  IADD3 R26, P4, P6, R27, R26, R12 ;  /* 0x0000001a1b1a7210 */ /* 0x000fe40007e9e00c */
[----:B------:R-:W-:Y:S02]  /*2a50*/  SEL R22, RZ, 0x1, P0 ;  /* 0x00000001ff167807 */ /* 0x000fe40000000000 */
[----:B------:R-:W-:Y:S02]  /*2a60*/  IADD3.X R23, PT, PT, RZ, R23, RZ, P3, P2 ;  /* 0x00000017ff177210 */ /* 0x000fe40001fe44ff */
[----:B------:R-:W-:-:S02]  /*2a70*/  SEL R12, RZ, 0x1, P1 ;  /* 0x00000001ff0c7807 */ /* 0x000fc40000800000 */
[----:B0-----:R-:W-:Y:S02]  /*2a80*/  IADD3 R14, P1, P0, R19, R26, R22 ;  /* 0x0000001a130e7210 */ /* 0x001fe4000783e016 */
[----:B------:R-:W-:-:S04]  /*2a90*/  IADD3.X R23, PT, PT, RZ, R23, RZ, P4, P6 ;  /* 0x00000017ff177210 */ /* 0x000fc800027ec4ff */
[----:B------:R-:W-:Y:S01]  /*2aa0*/  IADD3.X R23, PT, PT, RZ, R23, RZ, P1, P0 ;  /* 0x00000017ff177210 */ /* 0x000fe20000fe04ff */
[----:B------:R-:W-:Y:S02]  /*2ab0*/  VIADD R2, R2, 0x10 ;  /* 0x0000001002027836 */ /* 0x000fe40000000000 */
[----:B------:R-:W-:Y:S02]  /*2ac0*/  VIADD R6, R6, 0x2000 ;  /* 0x0000200006067836 */ /* 0x000fe40000000000 */
[----:B------:R-:W-:Y:S01]  /*2ad0*/  VIADD R11, R11, 0x2000 ;  /* 0x000020000b0b7836 */ /* 0x000fe20000000000 */
[----:B--2---:R-:W-:-:S04]  /*2ae0*/  ISETP.NE.AND P5, PT, R24, 0x31, PT ;  /* 0x000000311800780c */ /* 0x004fc80003fa5270 */
[----:B------:R-:W-:Y:S02]  /*2af0*/  SEL R15, RZ, 0x1, P5 ;  /* 0x00000001ff0f7807 */ /* 0x000fe40002800000 */
[----:B------:R-:W-:Y:S02]  /*2b00*/  ISETP.NE.AND P5, PT, R3, 0x31, PT ;  /* 0x000000310300780c */ /* 0x000fe40003fa5270 */
[----:B---3--:R-:W-:Y:S02]  /*2b10*/  ISETP.NE.AND P6, PT, R20, 0x31, PT ;  /* 0x000000311400780c */ /* 0x008fe40003fc5270 */
[----:B------:R-:W-:Y:S02]  /*2b20*/  SEL R3, RZ, 0x1, P5 ;  /* 0x00000001ff037807 */ /* 0x000fe40002800000 */
[----:B------:R-:W-:Y:S02]  /*2b30*/  IADD3 R15, P3, P2, R15, R14, R12 ;  /* 0x0000000e0f0f7210 */ /* 0x000fe40007a7e00c */
[----:B------:R-:W-:-:S02]  /*2b40*/  SEL R14, RZ, 0x1, P6 ;  /* 0x00000001ff0e7807 */ /* 0x000fc40003000000 */
[----:B------:R-:W-:Y:S02]  /*2b50*/  ISETP.NE.AND P5, PT, R13, 0x31, PT ;  /* 0x000000310d00780c */ /* 0x000fe40003fa5270 */
[----:B------:R-:W-:Y:S02]  /*2b60*/  ISETP.NE.AND P4, PT, R21, 0x31, PT ;  /* 0x000000311500780c */ /* 0x000fe40003f85270 */
[----:B------:R-:W-:Y:S02]  /*2b70*/  SEL R13, RZ, 0x1, P5 ;  /* 0x00000001ff0d7807 */ /* 0x000fe40002800000 */
[----:B------:R-:W-:Y:S02]  /*2b80*/  ISETP.NE.AND P6, PT, R16, 0x31, PT ;  /* 0x000000311000780c */ /* 0x000fe40003fc5270 */
[----:B------:R-:W-:Y:S02]  /*2b90*/  SEL R12, RZ, 0x1, P4 ;  /* 0x00000001ff0c7807 */ /* 0x000fe40002000000 */
[----:B------:R-:W-:-:S02]  /*2ba0*/  IADD3 R14, P4, P5, R14, R15, R3 ;  /* 0x0000000f0e0e7210 */ /* 0x000fc40007d9e003 */
[----:B------:R-:W-:Y:S02]  /*2bb0*/  SEL R3, RZ, 0x1, P6 ;  /* 0x00000001ff037807 */ /* 0x000fe40003000000 */
[----:B------:R-:W-:Y:S02]  /*2bc0*/  IADD3 R13, P1, P6, R13, R14, R12 ;  /* 0x0000000e0d0d7210 */ /* 0x000fe40007e3e00c */
[----:B------:R-:W-:Y:S02]  /*2bd0*/  ISETP.NE.AND P0, PT, R29, 0x31, PT ;  /* 0x000000311d00780c */ /* 0x000fe40003f05270 */
[----:B------:R-:W-:Y:S02]  /*2be0*/  IADD3.X R23, PT, PT, RZ, R23, RZ, P3, P2 ;  /* 0x00000017ff177210 */ /* 0x000fe40001fe44ff */
[----:B------:R-:W-:Y:S02]  /*2bf0*/  SEL R12, RZ, 0x1, P0 ;  /* 0x00000001ff0c7807 */ /* 0x000fe40000000000 */
[----:B------:R-:W-:-:S02]  /*2c00*/  ISETP.NE.AND P0, PT, R18, 0x31, PT ;  /* 0x000000311200780c */ /* 0x000fc40003f05270 */
[----:B------:R-:W-:Y:S02]  /*2c10*/  IADD3.X R23, PT, PT, RZ, R23, RZ, P4, P5 ;  /* 0x00000017ff177210 */ /* 0x000fe400027ea4ff */
[----:B------:R-:W-:Y:S02]  /*2c20*/  IADD3 R12, P3, P4, R12, R13, R3 ;  /* 0x0000000d0c0c7210 */ /* 0x000fe40007c7e003 */
[----:B------:R-:W-:Y:S02]  /*2c30*/  SEL R3, RZ, 0x1, P0 ;  /* 0x00000001ff037807 */ /* 0x000fe40000000000 */
[----:B------:R-:W-:Y:S02]  /*2c40*/  ISETP.NE.AND P0, PT, R2, RZ, PT ;  /* 0x000000ff0200720c */ /* 0x000fe40003f05270 */
        /* <DEDUP_REMOVED lines=8> */
.L_x_384:
[----:B------:R-:W-:-:S07]  /*2cd0*/  VIADD R6, R6, 0xfffff000 ;  /* 0xfffff00006067836 */ /* 0x000fce0000000000 */
.L_x_383:
[----:B------:R-:W-:Y:S05]  /*2ce0*/  BSYNC.RECONVERGENT B2 ;  /* 0x0000000000027941 */ /* 0x000fea0003800200 */
.L_x_382:
[----:B------:R-:W-:-:S13]  /*2cf0*/  ISETP.NE.AND P0, PT, R10, RZ, PT ;  /* 0x000000ff0a00720c */ /* 0x000fda0003f05270 */
[----:B------:R-:W-:Y:S05]  /*2d00*/  @!P0 BRA `(.L_x_381) ;  /* 0x0000000400cc8947 */ /* 0x000fea0003800000 */
[----:B------:R-:W-:Y:S01]  /*2d10*/  ISETP.GE.U32.AND P1, PT, R10, 0x8, PT ;  /* 0x000000080a00780c */ /* 0x000fe20003f26070 */
[----:B------:R-:W-:Y:S01]  /*2d20*/  BSSY.RECONVERGENT B2, `(.L_x_386) ;  /* 0x000003d000027945 */ /* 0x000fe20003800200 */
[----:B------:R-:W-:-:S04]  /*2d30*/  LOP3.LUT R22, R8, 0x7, RZ, 0xc0, !PT ;  /* 0x0000000708167812 */ /* 0x000fc800078ec0ff */
[----:B------:R-:W-:-:S07]  /*2d40*/  ISETP.NE.AND P0, PT, R22, RZ, PT ;  /* 0x000000ff1600720c */ /* 0x000fce0003f05270 */
[----:B------:R-:W-:Y:S06]  /*2d50*/  @!P1 BRA `(.L_x_387) ;  /* 0x0000000000e49947 */ /* 0x000fec0003800000 */
[----:B------:R-:W-:-:S04]  /*2d60*/  IMAD.IADD R13, R6, 0x1, R9 ;  /* 0x00000001060d7824 */ /* 0x000fc800078e0209 */
[C---:B------:R-:W-:Y:S01]  /*2d70*/  VIADD R16, R13.reuse, 0x200 ;  /* 0x000002000d107836 */ /* 0x040fe20000000000 */
        /* <DEDUP_REMOVED lines=8> */
[----:B------:R-:W2:Y:S01]  /*2e00*/  LDG.E.U8 R20, desc[UR8][R20.64] ;  /* 0x0000000814147981 */ /* 0x000ea2000c1e1100 */
[----:B------:R-:W-:Y:S01]  /*2e10*/  IMAD.X R17, RZ, RZ, UR7, P1 ;  /* 0x00000007ff117e24 */ /* 0x000fe200088e06ff */
[----:B------:R-:W-:Y:S01]  /*2e20*/  IADD3 R2, P1, PT, R2, UR6, RZ ;  /* 0x0000000602027c10 */ /* 0x000fe2000ff3e0ff */
[----:B------:R-:W-:Y:S01]  /*2e30*/  IMAD.X R15, RZ, RZ, UR7, P2 ;  /* 0x00000007ff0f7e24 */ /* 0x000fe200090e06ff */
[----:B------:R-:W-:Y:S01]  /*2e40*/  IADD3 R10, P2, PT, R10, UR6, RZ ;  /* 0x000000060a0a7c10 */ /* 0x000fe2000ff5e0ff */
[C---:B------:R-:W-:Y:S01]  /*2e50*/  VIADD R18, R13.reuse, 0xc00 ;  /* 0x00000c000d127836 */ /* 0x040fe20000000000 */
[----:B------:R0:W3:Y:S01]  /*2e60*/  LDG.E.U8 R24, desc[UR8][R16.64] ;  /* 0x0000000810187981 */ /* 0x0000e2000c1e1100 */
[----:B------:R-:W-:Y:S01]  /*2e70*/  IMAD.X R3, RZ, RZ, UR7, P1 ;  /* 0x00000007ff037e24 */ /* 0x000fe200088e06ff */
[----:B------:R-:W-:Y:S01]  /*2e80*/  IADD3 R12, P1, PT, R12, UR6, RZ ;  /* 0x000000060c0c7c10 */ /* 0x000fe2000ff3e0ff */
[----:B------:R-:W-:Y:S01]  /*2e90*/  VIADD R19, R13, 0xe00 ;  /* 0x00000e000d137836 */ /* 0x000fe20000000000 */
[----:B------:R1:W4:Y:S01]  /*2ea0*/  LDG.E.U8 R14, desc[UR8][R14.64] ;  /* 0x000000080e0e7981 */ /* 0x000322000c1e1100 */
[----:B------:R-:W-:Y:S01]  /*2eb0*/  IMAD.X R11, RZ, RZ, UR7, P2 ;  /* 0x00000007ff0b7e24 */ /* 0x000fe200090e06ff */
[----:B------:R-:W-:Y:S01]  /*2ec0*/  IADD3 R18, P2, PT, R18, UR6, RZ ;  /* 0x0000000612127c10 */ /* 0x000fe2000ff5e0ff */
[----:B------:R-:W-:Y:S01]  /*2ed0*/  IMAD.X R13, RZ, RZ, UR7, P1 ;  /* 0x00000007ff0d7e24 */ /* 0x000fe200088e06ff */
[----:B------:R5:W4:Y:S01]  /*2ee0*/  LDG.E.U8 R2, desc[UR8][R2.64] ;  /* 0x0000000802027981 */ /* 0x000b22000c1e1100 */
[----:B0-----:R-:W-:-:S02]  /*2ef0*/  IADD3 R16, P1, PT, R19, UR6, RZ ;  /* 0x0000000613107c10 */ /* 0x001fc4000ff3e0ff */
[----:B------:R-:W-:Y:S01]  /*2f00*/  IMAD.X R19, RZ, RZ, UR7, P2 ;  /* 0x00000007ff137e24 */ /* 0x000fe200090e06ff */
[----:B------:R-:W4:Y:S02]  /*2f10*/  LDG.E.U8 R10, desc[UR8][R10.64] ;  /* 0x000000080a0a7981 */ /* 0x000f24000c1e1100 */
[----:B------:R-:W-:Y:S02]  /*2f20*/  IMAD.X R17, RZ, RZ, UR7, P1 ;  /* 0x00000007ff117e24 */ /* 0x000fe400088e06ff */
[----:B------:R-:W4:Y:S04]  /*2f30*/  LDG.E.U8 R12, desc[UR8][R12.64] ;  /* 0x000000080c0c7981 */ /* 0x000f28000c1e1100 */
[----:B------:R-:W4:Y:S04]  /*2f40*/  LDG.E.U8 R18, desc[UR8][R18.64] ;  /* 0x0000000812127981 */ /* 0x000f28000c1e1100 */
[----:B------:R-:W4:Y:S01]  /*2f50*/  LDG.E.U8 R16, desc[UR8][R16.64] ;  /* 0x0000000810107981 */ /* 0x000f22000c1e1100 */
[----:B------:R-:W-:Y:S01]  /*2f60*/  VIADD R6, R6, 0x1000 ;  /* 0x0000100006067836 */ /* 0x000fe20000000000 */
[----:B--2---:R-:W-:-:S02]  /*2f70*/  ISETP.NE.AND P1, PT, R20, 0x31, PT ;  /* 0x000000311400780c */ /* 0x004fc40003f25270 */
[----:B---3--:R-:W-:Y:S02]  /*2f80*/  ISETP.NE.AND P2, PT, R24, 0x31, PT ;  /* 0x000000311800780c */ /* 0x008fe40003f45270 */
[----:B-1----:R-:W-:Y:S02]  /*2f90*/  SEL R15, RZ, 0x1, P1 ;  /* 0x00000001ff0f7807 */ /* 0x002fe40000800000 */
[----:B-----5:R-:W-:Y:S02]  /*2fa0*/  SEL R3, RZ, 0x1, P2 ;  /* 0x00000001ff037807 */ /* 0x020fe40001000000 */
[----:B----4-:R-:W-:Y:S02]  /*2fb0*/  ISETP.NE.AND P1, PT, R14, 0x31, PT ;  /* 0x000000310e00780c */ /* 0x010fe40003f25270 */
[----:B------:R-:W-:Y:S02]  /*2fc0*/  ISETP.NE.AND P2, PT, R2, 0x31, PT ;  /* 0x000000310200780c */ /* 0x000fe40003f45270 */
        /* <DEDUP_REMOVED lines=18> */
.L_x_387:
[----:B------:R-:W-:Y:S05]  /*30f0*/  BSYNC.RECONVERGENT B2 ;  /* 0x0000000000027941 */ /* 0x000fea0003800200 */
.L_x_386:
[----:B------:R-:W-:Y:S05]  /*3100*/  @!P0 BRA `(.L_x_381) ;  /* 0x0000000000cc8947 */ /* 0x000fea0003800000 */
[----:B------:R-:W-:Y:S01]  /*3110*/  ISETP.GE.U32.AND P1, PT, R22, 0x4, PT ;  /* 0x000000041600780c */ /* 0x000fe20003f26070 */
[----:B------:R-:W-:Y:S01]  /*3120*/  BSSY.RECONVERGENT B2, `(.L_x_388) ;  /* 0x0000020000027945 */ /* 0x000fe20003800200 */
[----:B------:R-:W-:-:S11]  /*3130*/  LOP3.LUT P0, RZ, R8, 0x3, RZ, 0xc0, !PT ;  /* 0x0000000308ff7812 */ /* 0x000fd6000780c0ff */
[----:B------:R-:W-:Y:S05]  /*3140*/  @!P1 BRA `(.L_x_389) ;  /* 0x0000000000749947 */ /* 0x000fea0003800000 */
[----:B------:R-:W-:-:S04]  /*3150*/  IMAD.IADD R9, R6, 0x1, R9 ;  /* 0x0000000106097824 */ /* 0x000fc800078e0209 */
[C---:B------:R-:W-:Y:S01]  /*3160*/  VIADD R8, R9.reuse, 0x200 ;  /* 0x0000020009087836 */ /* 0x040fe20000000000 */
[C---:B------:R-:W-:Y:S01]  /*3170*/  IADD3 R2, P1, PT, R9.reuse, UR6, RZ ;  /* 0x0000000609027c10 */ /* 0x040fe2000ff3e0ff */
[C---:B------:R-:W-:Y:S02]  /*3180*/  VIADD R10, R9.reuse, 0x400 ;  /* 0x00000400090a7836 */ /* 0x040fe40000000000 */
[----:B------:R-:W-:Y:S01]  /*3190*/  VIADD R9, R9, 0x600 ;  /* 0x0000060009097836 */ /* 0x000fe20000000000 */
[----:B------:R-:W-:Y:S01]  /*31a0*/  IADD3 R8, P2, PT, R8, UR6, RZ ;  /* 0x0000000608087c10 */ /* 0x000fe2000ff5e0ff */
[----:B------:R-:W-:Y:S01]  /*31b0*/  IMAD.X R3, RZ, RZ, UR7, P1 ;  /* 0x00000007ff037e24 */ /* 0x000fe200088e06ff */
[----:B------:R-:W-:Y:S02]  /*31c0*/  IADD3 R10, P1, PT, R10, UR6, RZ ;  /* 0x000000060a0a7c10 */ /* 0x000fe4000ff3e0ff */
[----:B------:R-:W-:Y:S01]  /*31d0*/  IADD3 R12, P3, PT, R9, UR6, RZ ;  /* 0x00000006090c7c10 */ /* 0x000fe2000ff7e0ff */
[----:B------:R-:W-:Y:S01]  /*31e0*/  IMAD.X R9, RZ, RZ, UR7, P2 ;  /* 0x00000007ff097e24 */ /* 0x000fe200090e06ff */
[----:B------:R-:W2:Y:S01]  /*31f0*/  LDG.E.U8 R2, desc[UR8][R2.64] ;  /* 0x0000000802027981 */ /* 0x000ea2000c1e1100 */
[----:B------:R-:W-:-:S02]  /*3200*/  IMAD.X R11, RZ, RZ, UR7, P1 ;  /* 0x00000007ff0b7e24 */ /* 0x000fc400088e06ff */
[----:B------:R-:W-:Y:S01]  /*3210*/  IMAD.X R13, RZ, RZ, UR7, P3 ;  /* 0x00000007ff0d7e24 */ /* 0x000fe200098e06ff */
        /* <DEDUP_REMOVED lines=16> */
.L_x_389:
[----:B------:R-:W-:Y:S05]  /*3320*/  BSYNC.RECONVERGENT B2 ;  /* 0x0000000000027941 */ /* 0x000fea0003800200 */
.L_x_388:
[----:B------:R-:W-:Y:S05]  /*3330*/  @!P0 BRA `(.L_x_381) ;  /* 0x0000000000408947 */ /* 0x000fea0003800000 */
[----:B------:R-:W-:Y:S01]  /*3340*/  LOP3.LUT R2, R4, 0xffff, RZ, 0xc0, !PT ;  /* 0x0000ffff04027812 */ /* 0x000fe200078ec0ff */
[----:B------:R-:W-:-:S03]  /*3350*/  IMAD.IADD R7, R6, 0x1, R7 ;  /* 0x0000000106077824 */ /* 0x000fc600078e0207 */
[----:B------:R-:W-:-:S04]  /*3360*/  LEA.HI R2, R2, 0x1, RZ, 0x17 ;  /* 0x0000000102027811 */ /* 0x000fc800078fb8ff */
[----:B------:R-:W-:-:S05]  /*3370*/  LOP3.LUT R2, R2, 0x3, RZ, 0xc0, !PT ;  /* 0x0000000302027812 */ /* 0x000fca00078ec0ff */
[----:B------:R-:W-:-:S07]  /*3380*/  IMAD.MOV R4, RZ, RZ, -R2 ;  /* 0x000000ffff047224 */ /* 0x000fce00078e0a02 */
.L_x_390:
[----:B------:R-:W-:-:S05]  /*3390*/  IADD3 R2, P0, PT, R7, UR6, RZ ;  /* 0x0000000607027c10 */ /* 0x000fca000ff1e0ff */
        /* <DEDUP_REMOVED lines=10> */
.L_x_381:
[----:B------:R-:W-:Y:S05]  /*3440*/  BSYNC.RECONVERGENT B1 ;  /* 0x0000000000017941 */ /* 0x000fea0003800200 */
.L_x_378:
        /* <DEDUP_REMOVED lines=32> */
[----:B------:R-:W-:Y:S01]  /*3650*/  @!P2 MOV R8, 0x400 ;  /* 0x000004000008a802 */ /* 0x000fe20000000f00 */
[----:B------:R-:W-:Y:S01]  /*3660*/  IMAD.X R4, R3, 0x1, R6, P0 ;  /* 0x0000000103047824 */ /* 0x000fe200000e0606 */
[----:B------:R-:W-:Y:S02]  /*3670*/  @!P2 SHF.R.U32.HI R6, RZ, 0x2, R5 ;  /* 0x00000002ff06a819 */ /* 0x000fe40000011605 */
[----:B--2---:R-:W-:Y:S02]  /*3680*/  @!P2 LEA R11, R11, R8, 0x18 ;  /* 0x000000080b0ba211 */ /* 0x004fe400078ec0ff */
[----:B------:R-:W1:Y:S01]  /*3690*/  SHFL.DOWN PT, R3, R4, 0x10, 0x1f ;  /* 0x0a001f0004037f89 */ /* 0x000e6200000e0000 */
[----:B------:R-:W-:-:S05]  /*36a0*/  @!P2 LOP3.LUT R6, R6, 0xf8, RZ, 0xc0, !PT ;  /* 0x000000f80606a812 */ /* 0x000fca00078ec0ff */
        /* <DEDUP_REMOVED lines=12> */
[----:B------:R-:W-:Y:S04]  /*3770*/  LDS.64 R8, [UR4+0x18] ;  /* 0x00001804ff087984 */ /* 0x000fe80008000a00 */
[----:B------:R-:W2:Y:S04]  /*3780*/  LDS.128 R24, [UR4+0x20] ;  /* 0x00002004ff187984 */ /* 0x000ea80008000c00 */
[----:B------:R-:W0:Y:S04]  /*3790*/  LDS.128 R4, [UR4+0x30] ;  /* 0x00003004ff047984 */ /* 0x000e280008000c00 */
[----:B------:R-:W1:Y:S04]  /*37a0*/  LDS.128 R20, [UR4+0x40] ;  /* 0x00004004ff147984 */ /* 0x000e680008000c00 */
[----:B------:R-:W3:Y:S04]  /*37b0*/  LDS.128 R16, [UR4+0x50] ;  /* 0x00005004ff107984 */ /* 0x000ee80008000c00 */
[----:B------:R-:W4:Y:S01]  /*37c0*/  LDS.128 R12, [UR4+0x60] ;  /* 0x00006004ff0c7984 */ /* 0x000f220008000c00 */
[----:B--2---:R-:W-:-:S04]  /*37d0*/  IADD3 R11, P1, P2, R24, R8, R2 ;  /* 0x00000008180b7210 */ /* 0x004fc80007a3e002 */
[----:B------:R-:W-:Y:S02]  /*37e0*/  IADD3.X R25, PT, PT, R25, R9, R3, P1, P2 ;  /* 0x0000000919197210 */ /* 0x000fe40000fe4403 */
[----:B0-----:R-:W-:Y:S02]  /*37f0*/  IADD3 R3, P1, P2, R4, R11, R26 ;  /* 0x0000000b04037210 */ /* 0x001fe40007a3e01a */
[----:B------:R-:W0:Y:S02]  /*3800*/  LDS.128 R8, [UR4+0x70] ;  /* 0x00007004ff087984 */ /* 0x000e240008000c00 */
[----:B------:R-:W-:Y:S02]  /*3810*/  IADD3.X R5, PT, PT, R5, R25, R27, P1, P2 ;  /* 0x0000001905057210 */ /* 0x000fe40000fe441b */
[----:B------:R-:W2:Y:S01]  /*3820*/  LDS.128 R24, [UR4+0x80] ;  /* 0x00008004ff187984 */ /* 0x000ea20008000c00 */
[----:B-1----:R-:W-:-:S04]  /*3830*/  IADD3 R3, P1, P2, R20, R3, R6 ;  /* 0x0000000314037210 */ /* 0x002fc80007a3e006 */
[----:B---3--:R-:W-:Y:S02]  /*3840*/  IADD3 R3, P3, P4, R16, R3, R22 ;  /* 0x0000000310037210 */ /* 0x008fe40007c7e016 */
[----:B------:R-:W-:Y:S02]  /*3850*/  IADD3.X R7, PT, PT, R21, R5, R7, P1, P2 ;  /* 0x0000000515077210 */ /* 0x000fe40000fe4407 */
[----:B----4-:R-:W-:Y:S02]  /*3860*/  IADD3 R3, P1, P2, R12, R3, R18 ;  /* 0x000000030c037210 */ /* 0x010fe40007a3e012 */
[----:B------:R-:W-:-:S04]  /*3870*/  IADD3.X R17, PT, PT, R17, R7, R23, P3, P4 ;  /* 0x0000000711117210 */ /* 0x000fc80001fe8417 */
[----:B------:R-:W-:Y:S02]  /*3880*/  IADD3.X R13, PT, PT, R13, R17, R19, P1, P2 ;  /* 0x000000110d0d7210 */ /* 0x000fe40000fe4413 */
[----:B0-----:R-:W-:-:S04]  /*3890*/  IADD3 R3, P3, P4, R8, R3, R14 ;  /* 0x0000000308037210 */ /* 0x001fc80007c7e00e */
[----:B--2---:R-:W-:Y:S02]  /*38a0*/  IADD3 R3, P1, P2, R24, R3, R10 ;  /* 0x0000000318037210 */ /* 0x004fe40007a3e00a */
[----:B------:R-:W-:Y:S02]  /*38b0*/  IADD3.X R9, PT, PT, R9, R13, R15, P3, P4 ;  /* 0x0000000d09097210 */ /* 0x000fe40001fe840f */
[----:B------:R-:W-:Y:S02]  /*38c0*/  IADD3 R2, P3, PT, R3, R26, RZ ;  /* 0x0000001a03027210 */ /* 0x000fe40007f7e0ff */
[----:B------:R-:W-:-:S05]  /*38d0*/  IADD3.X R3, PT, PT, R25, R9, R11, P1, P2 ;  /* 0x0000000919037210 */ /* 0x000fca0000fe440b */
[----:B------:R-:W-:-:S07]  /*38e0*/  IMAD.X R3, R3, 0x1, R27, P3 ;  /* 0x0000000103037824 */ /* 0x000fce00018e061b */
.L_x_377:
[----:B------:R-:W-:Y:S05]  /*38f0*/  BSYNC.RECONVERGENT B0 ;  /* 0x0000000000007941 */ /* 0x000fea0003800200 */
.L_x_361:
[----:B------:R-:W-:Y:S05]  /*3900*/  @P0 EXIT ;  /* 0x000000000000094d */ /* 0x000fea0003800000 */
[----:B------:R-:W3:Y:S02]  /*3910*/  LDC.64 R4, c[0x0][0x390] ;  /* 0x0000e400ff047b82 */ /* 0x000ee40000000a00 */
[----:B---3--:R-:W-:-:S05]  /*3920*/  IMAD.WIDE.U32 R4, R0, 0x8, R4 ;  /* 0x0000000800047825 */ /* 0x008fca00078e0004 */
[----:B------:R-:W-:Y:S01]  /*3930*/  STG.E.64 desc[UR8][R4.64], R2 ;  /* 0x0000000204007986 */ /* 0x000fe2000c101b08 */
[----:B------:R-:W-:Y:S05]  /*3940*/  EXIT ;  /* 0x000000000000794d */ /* 0x000fea0003800000 */
.L_x_391:
        /* <DEDUP_REMOVED lines=11> */
.L_x_797:


//--------------------- .text._ZN3cub18CUB_300001_SM_10006detail6reduce28DeviceReduceSingleTileKernelINS2_10policy_hubIljN4cuda3std3__44plusIlEEE10Policy1000EN6thrust24THRUST_300001_SM_1000_NS18transform_iteratorI7is_tureNSD_10device_ptrIhEEllEEPljS9_llNS7_10__identityEEEvT0_T1_T2_T3_T4_T6_ --------------------------
	.section	.text._ZN3cub18CUB_300001_SM_10006detail6reduce28DeviceReduceSingleTileKernelINS2_10policy_hubIljN4cuda3std3__44plusIlEEE10Policy1000EN6thrust24THRUST_300001_SM_1000_NS18transform_iteratorI7is_tureNSD_10device_ptrIhEEllEEPljS9_llNS7_10__identityEEEvT0_T1_T2_T3_T4_T6_,"ax",@progbits
	.align	128
        .global         _ZN3cub18CUB_300001_SM_10006detail6reduce28DeviceReduceSingleTileKernelINS2_10policy_hubIljN4cuda3std3__44plusIlEEE10Policy1000EN6thrust24THRUST_300001_SM_1000_NS18transform_iteratorI7is_tureNSD_10device_ptrIhEEllEEPljS9_llNS7_10__identityEEEvT0_T1_T2_T3_T4_T6_
        .type           _ZN3cub18CUB_300001_SM_10006detail6reduce28DeviceReduceSingleTileKernelINS2_10policy_hubIljN4cuda3std3__44plusIlEEE10Policy1000EN6thrust24THRUST_300001_SM_1000_NS18transform_iteratorI7is_tureNSD_10device_ptrIhEEllEEPljS9_llNS7_10__identityEEEvT0_T1_T2_T3_T4_T6_,@function
        .size           _ZN3cub18CUB_300001_SM_10006detail6reduce28DeviceReduceSingleTileKernelINS2_10policy_hubIljN4cuda3std3__44plusIlEEE10Policy1000EN6thrust24THRUST_300001_SM_1000_NS18transform_iteratorI7is_tureNSD_10device_ptrIhEEllEEPljS9_llNS7_10__identityEEEvT0_T1_T2_T3_T4_T6_,(.L_x_798 - _ZN3cub18CUB_300001_SM_10006detail6reduce28DeviceReduceSingleTileKernelINS2_10policy_hubIljN4cuda3std3__44plusIlEEE10Policy1000EN6thrust24THRUST_300001_SM_1000_NS18transform_iteratorI7is_tureNSD_10device_ptrIhEEllEEPljS9_llNS7_10__identityEEEvT0_T1_T2_T3_T4_T6_)
        .other          _ZN3cub18CUB_300001_SM_10006detail6reduce28DeviceReduceSingleTileKernelINS2_10policy_hubIljN4cuda3std3__44plusIlEEE10Policy1000EN6thrust24THRUST_300001_SM_1000_NS18transform_iteratorI7is_tureNSD_10device_ptrIhEEllEEPljS9_llNS7_10__identityEEEvT0_T1_T2_T3_T4_T6_,@"STO_CUDA_ENTRY STV_DEFAULT"
_ZN3cub18CUB_300001_SM_10006detail6reduce28DeviceReduceSingleTileKernelINS2_10policy_hubIljN4cuda3std3__44plusIlEEE10Policy1000EN6thrust24THRUST_300001_SM_1000_NS18transform_iteratorI7is_tureNSD_10device_ptrIhEEllEEPljS9_llNS7_10__identityEEEvT0_T1_T2_T3_T4_T6_:
.text._ZN3cub18CUB_300001_SM_10006detail6reduce28DeviceReduceSingleTileKernelINS2_10policy_hubIljN4cuda3std3__44plusIlEEE10Policy1000EN6thrust24THRUST_300001_SM_1000_NS18transform_iteratorI7is_tureNSD_10device_ptrIhEEllEEPljS9_llNS7_10__identityEEEvT0_T1_T2_T3_T4_T6_:
        /* <DEDUP_REMOVED lines=13> */
.L_x_392:
        /* <DEDUP_REMOVED lines=18> */
.L_x_396:
[----:B------:R-:W-:Y:S05]  /*01f0*/  BSYNC.RECONVERGENT B1 ;  /* 0x0000000000017941 */ /* 0x000fea0003800200 */
.L_x_395:
        /* <DEDUP_REMOVED lines=17> */
.L_x_401:
        /* <DEDUP_REMOVED lines=70> */
.L_x_400:
[----:B------:R-:W-:Y:S05]  /*0770*/  BSYNC.RECONVERGENT B2 ;  /* 0x0000000000027941 */ /* 0x000fea0003800200 */
.L_x_399:
[----:B------:R-:W-:Y:S05]  /*0780*/  @!P0 BRA `(.L_x_398) ;  /* 0x0000000400508947 */ /* 0x000fea0003800000 */
[----:B------:R-:W-:Y:S01]  /*0790*/  ISETP.GE.U32.AND P1, PT, R24, 0x8, PT ;  /* 0x000000081800780c */ /* 0x000fe20003f26070 */
[----:B------:R-:W-:Y:S01]  /*07a0*/  BSSY.RECONVERGENT B2, `(.L_x_402) ;  /* 0x0000028000027945 */ /* 0x000fe20003800200 */
[----:B------:R-:W-:-:S04]  /*07b0*/  LOP3.LUT R16, R6, 0x7, RZ, 0xc0, !PT ;  /* 0x0000000706107812 */ /* 0x000fc800078ec0ff */
[----:B------:R-:W-:-:S07]  /*07c0*/  ISETP.NE.AND P0, PT, R16, RZ, PT ;  /* 0x000000ff1000720c */ /* 0x000fce0003f05270 */
[----:B------:R-:W-:Y:S06]  /*07d0*/  @!P1 BRA `(.L_x_403) ;  /* 0x0000000000909947 */ /* 0x000fec0003800000 */
        /* <DEDUP_REMOVED lines=36> */
.L_x_403:
[----:B------:R-:W-:Y:S05]  /*0a20*/  BSYNC.RECONVERGENT B2 ;  /* 0x0000000000027941 */ /* 0x000fea0003800200 */
.L_x_402:
        /* <DEDUP_REMOVED lines=26> */
.L_x_405:
[----:B------:R-:W-:Y:S05]  /*0bd0*/  BSYNC.RECONVERGENT B2 ;  /* 0x0000000000027941 */ /* 0x000fea0003800200 */
.L_x_404:
[----:B------:R-:W-:Y:S05]  /*0be0*/  @!P0 BRA `(.L_x_398) ;  /* 0x0000000000388947 */ /* 0x000fea0003800000 */
[----:B------:R-:W0:Y:S01]  /*0bf0*/  LDCU.64 UR4, c[0x0][0x380] ;  /* 0x00007000ff0477ac */ /* 0x000e220008000a00 */
[----:B------:R-:W-:Y:S01]  /*0c00*/  IMAD.MOV R6, RZ, RZ, -R6 ;  /* 0x000000ffff067224 */ /* 0x000fe200078e0a06 */
[----:B0-----:R-:W-:-:S05]  /*0c10*/  IADD3 R2, P0, PT, R7, UR4, RZ ;  /* 0x0000000407027c10 */ /* 0x001fca000ff1e0ff */
[----:B------:R-:W-:-:S08]  /*0c20*/  IMAD.X R3, RZ, RZ, UR5, P0 ;  /* 0x00000005ff037e24 */ /* 0x000fd000080e06ff */
.L_x_406:
        /* <DEDUP_REMOVED lines=10> */
.L_x_398:
[----:B------:R-:W-:Y:S05]  /*0cd0*/  BSYNC.RECONVERGENT B1 ;  /* 0x0000000000017941 */ /* 0x000fea0003800200 */
.L_x_397:
        /* <DEDUP_REMOVED lines=77> */
.L_x_407:
        /* <DEDUP_REMOVED lines=31> */
[----:B------:R-:W0:Y:S01]  /*13a0*/  @!P2 S2R R9, SR_CgaCtaId ;  /* 0x000000000009a919 */ /* 0x000e220000008800 */
[----:B-1----:R-:W-:Y:S02]  /*13b0*/  SEL R3, R3, RZ, !P0 ;  /* 0x000000ff03037207 */ /* 0x002fe40004000000 */
[----:B------:R-:W1:Y:S01]  /*13c0*/  SHFL.DOWN PT, R0, R8, 0x8, R7 ;  /* 0x0900000008007989 */ /* 0x000e6200000e0007 */
[----:B------:R-:W-:Y:S02]  /*13d0*/  ISETP.GT.AND P0, PT, R4, R7, PT ;  /* 0x000000070400720c */ /* 0x000fe40003f04270 */
        /* <DEDUP_REMOVED lines=29> */
[----:B------:R-:W1:Y:S04]  /*15b0*/  LDS.64 R24, [UR4+0x18] ;  /* 0x00001804ff187984 */ /* 0x000e680008000a00 */
[----:B------:R-:W2:Y:S04]  /*15c0*/  LDS.128 R4, [UR4+0x20] ;  /* 0x00002004ff047984 */ /* 0x000ea80008000c00 */
[----:B0-----:R-:W0:Y:S04]  /*15d0*/  LDS.128 R8, [UR4+0x30] ;  /* 0x00003004ff087984 */ /* 0x001e280008000c00 */
[----:B------:R-:W3:Y:S04]  /*15e0*/  LDS.128 R12, [UR4+0x40] ;  /* 0x00004004ff0c7984 */ /* 0x000ee80008000c00 */
[----:B------:R-:W4:Y:S04]  /*15f0*/  LDS.128 R16, [UR4+0x50] ;  /* 0x00005004ff107984 */ /* 0x000f280008000c00 */
[----:B------:R-:W5:Y:S01]  /*1600*/  LDS.128 R20, [UR4+0x60] ;  /* 0x00006004ff147984 */ /* 0x000f620008000c00 */
[----:B-1----:R-:W-:-:S02]  /*1610*/  SEL R28, R24, RZ, P1 ;  /* 0x000000ff181c7207 */ /* 0x002fc40000800000 */
[----:B------:R-:W-:Y:S02]  /*1620*/  SEL R0, R25, RZ, P1 ;  /* 0x000000ff19007207 */ /* 0x000fe40000800000 */
[----:B--2---:R-:W-:Y:S01]  /*1630*/  SEL R33, R4, RZ, P2 ;  /* 0x000000ff04217207 */ /* 0x004fe20001000000 */
[----:B------:R-:W1:Y:S01]  /*1640*/  LDS.128 R24, [UR4+0x70] ;  /* 0x00007004ff187984 */ /* 0x000e620008000c00 */
[----:B------:R-:W-:Y:S02]  /*1650*/  SEL R4, R5, RZ, P2 ;  /* 0x000000ff05047207 */ /* 0x000fe40001000000 */
[----:B------:R-:W-:Y:S02]  /*1660*/  IADD3 R33, P3, P4, R33, R28, R2 ;  /* 0x0000001c21217210 */ /* 0x000fe40007c7e002 */
[----:B------:R-:W2:Y:S01]  /*1670*/  LDS.128 R28, [UR4+0x80] ;  /* 0x00008004ff1c7984 */ /* 0x000ea20008000c00 */
[C---:B------:R-:W-:Y:S02]  /*1680*/  ISETP.GT.U32.AND P1, PT, R32.reuse, 0x60, PT ;  /* 0x000000602000780c */ /* 0x040fe40003f24070 */
[----:B------:R-:W-:-:S02]  /*1690*/  ISETP.GT.U32.AND P2, PT, R32, 0x80, PT ;  /* 0x000000802000780c */ /* 0x000fc40003f44070 */
[----:B------:R-:W-:Y:S02]  /*16a0*/  SEL R5, R6, RZ, P1 ;  /* 0x000000ff06057207 */ /* 0x000fe40000800000 */
[----:B0-----:R-:W-:Y:S02]  /*16b0*/  SEL R2, R8, RZ, P2 ;  /* 0x000000ff08027207 */ /* 0x001fe40001000000 */
[----:B------:R-:W-:Y:S02]  /*16c0*/  IADD3.X R0, PT, PT, R4, R0, R3, P3, P4 ;  /* 0x0000000004007210 */ /* 0x000fe40001fe8403 */
[----:B------:R-:W-:Y:S02]  /*16d0*/  SEL R7, R7, RZ, P1 ;  /* 0x000000ff07077207 */ /* 0x000fe40000800000 */
[----:B------:R-:W-:Y:S02]  /*16e0*/  SEL R4, R9, RZ, P2 ;  /* 0x000000ff09047207 */ /* 0x000fe40001000000 */
[----:B------:R-:W-:-:S02]  /*16f0*/  IADD3 R2, P3, P4, R2, R33, R5 ;  /* 0x0000002102027210 */ /* 0x000fc40007c7e005 */
[C---:B------:R-:W-:Y:S02]  /*1700*/  ISETP.GT.U32.AND P1, PT, R32.reuse, 0xa0, PT ;  /* 0x000000a02000780c */ /* 0x040fe40003f24070 */
[----:B------:R-:W-:Y:S02]  /*1710*/  ISETP.GT.U32.AND P2, PT, R32, 0xc0, PT ;  /* 0x000000c02000780c */ /* 0x000fe40003f44070 */
[----:B------:R-:W-:Y:S02]  /*1720*/  IADD3.X R4, PT, PT, R4, R0, R7, P3, P4 ;  /* 0x0000000004047210 */ /* 0x000fe40001fe8407 */
[----:B------:R-:W-:Y:S02]  /*1730*/  SEL R3, R10, RZ, P1 ;  /* 0x000000ff0a037207 */ /* 0x000fe40000800000 */
[----:B---3--:R-:W-:Y:S02]  /*1740*/  SEL R0, R12, RZ, P2 ;  /* 0x000000ff0c007207 */ /* 0x008fe40001000000 */
[----:B------:R-:W-:-:S02]  /*1750*/  SEL R10, R11, RZ, P1 ;  /* 0x000000ff0b0a7207 */ /* 0x000fc40000800000 */
[----:B------:R-:W-:Y:S02]  /*1760*/  ISETP.GT.U32.AND P1, PT, R32, 0xe0, PT ;  /* 0x000000e02000780c */ /* 0x000fe40003f24070 */
        /* <DEDUP_REMOVED lines=20> */
[----:B-1----:R-:W-:Y:S02]  /*18b0*/  SEL R2, R24, RZ, P5 ;  /* 0x000000ff18027207 */ /* 0x002fe40002800000 */
[----:B------:R-:W-:Y:S02]  /*18c0*/  ISETP.GT.U32.AND P2, PT, R32, 0x1c0, PT ;  /* 0x000001c02000780c */ /* 0x000fe40003f44070 */
[----:B------:R-:W-:-:S02]  /*18d0*/  IADD3.X R5, PT, PT, R5, R4, R18, P1, P3 ;  /* 0x0000000405057210 */ /* 0x000fc40000fe6412 */
[----:B------:R-:W-:Y:S02]  /*18e0*/  IADD3 R2, P3, P4, R2, R0, R3 ;  /* 0x0000000002027210 */ /* 0x000fe40007c7e003 */
[----:B------:R-:W-:Y:S02]  /*18f0*/  SEL R0, R26, RZ, P6 ;  /* 0x000000ff1a007207 */ /* 0x000fe40003000000 */
[----:B--2---:R-:W-:Y:S02]  /*1900*/  SEL R3, R28, RZ, P2 ;  /* 0x000000ff1c037207 */ /* 0x004fe40001000000 */
        /* <DEDUP_REMOVED lines=12> */
.L_x_394:
        /* <DEDUP_REMOVED lines=11> */
[----:B------:R-:W-:Y:S01]  /*1a80*/  VIADD R13, R32, 0xfffff200 ;  /* 0xfffff200200d7836 */ /* 0x000fe20000000000 */
[----:B------:R-:W-:Y:S01]  /*1a90*/  UMOV UR4, 0xe00 ;  /* 0x00000e0000047882 */ /* 0x000fe20000000000 */
[----:B--2---:R-:W-:-:S02]  /*1aa0*/  ISETP.NE.AND P0, PT, R10, 0x31, PT ;  /* 0x000000310a00780c */ /* 0x004fc40003f05270 */
[----:B---3--:R-:W-:Y:S02]  /*1ab0*/  ISETP.NE.AND P1, PT, R4, 0x31, PT ;  /* 0x000000310400780c */ /* 0x008fe40003f25270 */
[----:B----4-:R-:W-:Y:S02]  /*1ac0*/  ISETP.NE.AND P2, PT, R5, 0x31, PT ;  /* 0x000000310500780c */ /* 0x010fe40003f45270 */
[----:B------:R-:W-:Y:S02]  /*1ad0*/  SEL R5, RZ, 0x1, P0 ;  /* 0x00000001ff057807 */ /* 0x000fe40000000000 */
[----:B------:R-:W-:Y:S02]  /*1ae0*/  SEL R4, RZ, 0x1, P1 ;  /* 0x00000001ff047807 */ /* 0x000fe40000800000 */
[----:B------:R-:W-:Y:S02]  /*1af0*/  SEL R15, RZ, 0x1, P2 ;  /* 0x00000001ff0f7807 */ /* 0x000fe40001000000 */
[----:B-----5:R-:W-:-:S02]  /*1b00*/  ISETP.NE.AND P2, PT, R6, 0x31, PT ;  /* 0x000000310600780c */ /* 0x020fc40003f45270 */
[----:B------:R-:W-:Y:S02]  /*1b10*/  IADD3 R15, P0, P1, R15, R4, R5 ;  /* 0x000000040f0f7210 */ /* 0x000fe4000791e005 */
[----:B------:R-:W-:Y:S02]  /*1b20*/  ISETP.NE.AND P3, PT, R7, 0x31, PT ;  /* 0x000000310700780c */ /* 0x000fe40003f65270 */
[----:B------:R-:W-:Y:S02]  /*1b30*/  IADD3.X R14, PT, PT, RZ, RZ, RZ, P0, P1 ;  /* 0x000000ffff0e7210 */ /* 0x000fe400007e24ff */
[----:B------:R-:W-:Y:S02]  /*1b40*/  ISETP.GE.U32.AND P0, PT, R13, 0xe00, PT ;  /* 0x00000e000d00780c */ /* 0x000fe40003f06070 */
[----:B------:R-:W-:Y:S02]  /*1b50*/  SEL R5, RZ, 0x1, P2 ;  /* 0x00000001ff057807 */ /* 0x000fe40001000000 */
[----:B------:R-:W-:-:S02]  /*1b60*/  SEL R4, RZ, 0x1, P3 ;  /* 0x00000001ff047807 */ /* 0x000fc40001800000 */
[----:B------:R-:W-:Y:S02]  /*1b70*/  ISETP.NE.AND P4, PT, R8, 0x31, PT ;  /* 0x000000310800780c */ /* 0x000fe40003f85270 */
[----:B------:R-:W-:Y:S02]  /*1b80*/  ISETP.NE.AND P5, PT, R9, 0x31, PT ;  /* 0x000000310900780c */ /* 0x000fe40003fa5270 */
[----:B------:R-:W-:Y:S02]  /*1b90*/  IADD3 R15, P2, P3, R4, R15, R5 ;  /* 0x0000000f040f7210 */ /* 0x000fe40007b5e005 */
[----:B------:R-:W-:Y:S02]  /*1ba0*/  SEL R5, RZ, 0x1, P4 ;  /* 0x00000001ff057807 */ /* 0x000fe40002000000 */
[----:B------:R-:W-:Y:S02]  /*1bb0*/  SEL R4, RZ, 0x1, P5 ;  /* 0x00000001ff047807 */ /* 0x000fe40002800000 */
[----:B------:R-:W-:-:S02]  /*1bc0*/  IADD3.X R14, PT, PT, RZ, R14, RZ, P2, P3 ;  /* 0x0000000eff0e7210 */ /* 0x000fc400017e64ff */
[----:B------:R-:W-:-:S04]  /*1bd0*/  IADD3 R15, P1, P4, R4, R15, R5 ;  /* 0x0000000f040f7210 */ /* 0x000fc80007c3e005 */
[----:B------:R-:W-:Y:S01]  /*1be0*/  IADD3.X R14, PT, PT, RZ, R14, RZ, P1, P4 ;  /* 0x0000000eff0e7210 */ /* 0x000fe20000fe84ff */
[----:B------:R-:W-:Y:S08]  /*1bf0*/  @!P0 BRA `(.L_x_409) ;  /* 0x00000000009c8947 */ /* 0x000ff00003800000 */
[----:B------:R-:W0:Y:S01]  /*1c00*/  LDC R32, c[0x0][0x398] ;  /* 0x0000e600ff207b82 */ /* 0x000e220000000800 */
[----:B------:R-:W-:-:S05]  /*1c10*/  UMOV UR4, 0xe00 ;  /* 0x00000e0000047882 */ /* 0x000fca0000000000 */
.L_x_411:
[----:B------:R-:W-:-:S05]  /*1c20*/  IADD3 R4, P0, PT, R2, UR4, RZ ;  /* 0x0000000402047c10 */ /* 0x000fca000ff1e0ff */
[----:B------:R-:W-:-:S05]  /*1c30*/  IMAD.X R5, RZ, RZ, R3, P0 ;  /* 0x000000ffff057224 */ /* 0x000fca00000e0603 */
        /* <DEDUP_REMOVED lines=19> */
[----:B-1----:R-:W-:-:S02]  /*1d70*/  SEL R5, RZ, 0x1, P4 ;  /* 0x00000001ff057807 */ /* 0x002fc40002000000 */
[----:B------:R-:W-:Y:S02]  /*1d80*/  SEL R4, RZ, 0x1, P5 ;  /* 0x00000001ff047807 */ /* 0x000fe40002800000 */
[----:B------:R-:W-:Y:S02]  /*1d90*/  IADD3.X R14, PT, PT, RZ, R14, RZ, P0, P1 ;  /* 0x0000000eff0e7210 */ /* 0x000fe400007e24ff */
[----:B------:R-:W-:Y:S01]  /*1da0*/  IADD3 R15, P5, P4, R4, R15, R5 ;  /* 0x0000000f040f7210 */ /* 0x000fe20007cbe005 */
[----:B0-----:R-:W-:Y:S01]  /*1db0*/  VIADD R5, R32, -UR4 ;  /* 0x8000000420057c36 */ /* 0x001fe20008000000 */
[----:B------:R-:W-:Y:S02]  /*1dc0*/  ISETP.NE.AND P6, PT, R11, 0x31, PT ;  /* 0x000000310b00780c */ /* 0x000fe40003fc5270 */
[----:B------:R-:W-:Y:S02]  /*1dd0*/  IADD3.X R14, PT, PT, RZ, R14, RZ, P2, P3 ;  /* 0x0000000eff0e7210 */ /* 0x000fe400017e64ff */
[----:B------:R-:W-:-:S02]  /*1de0*/  ISETP.GE.U32.AND P0, PT, R5, 0xe00, PT ;  /* 0x00000e000500780c */ /* 0x000fc40003f06070 */
[----:B------:R-:W-:Y:S02]  /*1df0*/  SEL R4, RZ, 0x1, P6 ;  /* 0x00000001ff047807 */ /* 0x000fe40003000000 */
[----:B------:R-:W-:Y:S02]  /*1e00*/  IADD3.X R14, PT, PT, RZ, R14, RZ, P5, P4 ;  /* 0x0000000eff0e7210 */ /* 0x000fe40002fe84ff */
[----:B------:R-:W-:-:S05]  /*1e10*/  IADD3 R15, P1, PT, R15, R4, RZ ;  /* 0x000000040f0f7210 */ /* 0x000fca0007f3e0ff */
[----:B------:R-:W-:Y:S02]  /*1e20*/  IMAD.X R14, RZ, RZ, R14, P1 ;  /* 0x000000ffff0e7224 */ /* 0x000fe400008e060e */
[----:B------:R-:W-:Y:S06]  /*1e30*/  @!P0 BRA `(.L_x_410) ;  /* 0x0000001000108947 */ /* 0x000fec0003800000 */
[----:B------:R-:W-:-:S06]  /*1e40*/  UIADD3 UR4, UPT, UPT, UR4, 0xe00, URZ ;  /* 0x00000e0004047890 */ /* 0x000fcc000fffe0ff */
[----:B------:R-:W-:-:S13]  /*1e50*/  ISETP.LT.U32.AND P0, PT, R13, UR4, PT ;  /* 0x000000040d007c0c */ /* 0x000fda000bf01070 */
[----:B------:R-:W-:Y:S05]  /*1e60*/  @!P0 BRA `(.L_x_411) ;  /* 0xfffffffc006c8947 */ /* 0x000fea000383ffff */
.L_x_409:
[----:B------:R-:W-:Y:S01]  /*1e70*/  VIADD R3, R32, -UR4 ;  /* 0x8000000420037c36 */ /* 0x000fe20008000000 */
[----:B------:R-:W0:Y:S01]  /*1e80*/  LDCU.64 UR8, c[0x0][0x380] ;  /* 0x00007000ff0877ac */ /* 0x000e220008000a00 */
[----:B------:R-:W-:Y:S03]  /*1e90*/  BSSY.RECONVERGENT B1, `(.L_x_410) ;  /* 0x00000fe000017945 */ /* 0x000fe60003800200 */
[----:B------:R-:W-:-:S04]  /*1ea0*/  ISETP.GE.AND P0, PT, R0, R3, PT ;  /* 0x000000030000720c */ /* 0x000fc80003f06270 */
[----:B------:R-:W-:-:S13]  /*1eb0*/  ISETP.LE.U32.OR P0, PT, R32, UR4, P0 ;  /* 0x0000000420007c0c */ /* 0x000fda0008703470 */
[----:B0-----:R-:W-:Y:S05]  /*1ec0*/  @P0 BRA `(.L_x_412) ;  /* 0x0000000c00e80947 */ /* 0x001fea0003800000 */
[----:B------:R-:W-:Y:S01]  /*1ed0*/  LOP3.LUT R3, RZ, R0, RZ, 0x33, !PT ;  /* 0x00000000ff037212 */ /* 0x000fe200078e33ff */
[----:B------:R-:W-:Y:S01]  /*1ee0*/  BSSY.RECONVERGENT B2, `(.L_x_413) ;  /* 0x0000082000027945 */ /* 0x000fe20003800200 */
[----:B------:R-:W-:Y:S02]  /*1ef0*/  IMAD.MOV.U32 R18, RZ, RZ, R0 ;  /* 0x000000ffff127224 */ /* 0x000fe400078e0000 */
[----:B------:R-:W-:-:S04]  /*1f00*/  IADD3 R3, PT, PT, R32, -UR4, R3 ;  /* 0x8000000420037c10 */ /* 0x000fc8000fffe003 */
[C---:B------:R-:W-:Y:S02]  /*1f10*/  ISETP.GE.U32.AND P0, PT, R3.reuse, 0x1e00, PT ;  /* 0x00001e000300780c */ /* 0x040fe40003f06070 */
[----:B------:R-:W-:-:S04]  /*1f20*/  LEA.HI R17, R3, 0x1, RZ, 0x17 ;  /* 0x0000000103117811 */ /* 0x000fc800078fb8ff */
[----:B------:R-:W-:-:S07]  /*1f30*/  LOP3.LUT R28, R17, 0xf, RZ, 0xc0, !PT ;  /* 0x0000000f111c7812 */ /* 0x000fce00078ec0ff */
[----:B------:R-:W-:Y:S05]  /*1f40*/  @!P0 BRA `(.L_x_414) ;  /* 0x0000000400ec8947 */ /* 0x000fea0003800000 */
[----:B------:R-:W-:Y:S01]  /*1f50*/  LOP3.LUT R16, R17, 0xfffff0, RZ, 0xc0, !PT ;  /* 0x00fffff011107812 */ /* 0x000fe200078ec0ff */
[----:B------:R-:W-:Y:S01]  /*1f60*/  BSSY.RECONVERGENT B3, `(.L_x_415) ;  /* 0x0000078000037945 */ /* 0x000fe20003800200 */
[C---:B------:R-:W-:Y:S01]  /*1f70*/  LOP3.LUT R18, R0.reuse, 0x1000, RZ, 0xfc, !PT ;  /* 0x0000100000127812 */ /* 0x040fe200078efcff */
[----:B------:R-:W-:Y:S02]  /*1f80*/  VIADD R29, R0, UR4 ;  /* 0x00000004001d7c36 */ /* 0x000fe40008000000 */
[----:B------:R-:W-:-:S07]  /*1f90*/  IMAD.MOV R16, RZ, RZ, -R16 ;  /* 0x000000ffff107224 */ /* 0x000fce00078e0a10 */
.L_x_416:
        /* <DEDUP_REMOVED lines=11> */
[----:B------:R-:W-:-:S02]  /*2050*/  VIADD R8, R29, 0xa00 ;  /* 0x00000a001d087836 */ /* 0x000fc40000000000 */
[----:B------:R-:W-:Y:S01]  /*2060*/  IMAD.X R25, RZ, RZ, UR9, P1 ;  /* 0x00000009ff197e24 */ /* 0x000fe200088e06ff */
[----:B------:R-:W-:Y:S01]  /*2070*/  IADD3 R6, P1, PT, R6, UR8, RZ ;  /* 0x0000000806067c10 */ /* 0x000fe2000ff3e0ff */
[----:B------:R-:W-:Y:S01]  /*2080*/  IMAD.X R3, RZ, RZ, UR9, P0 ;  /* 0x00000009ff037e24 */ /* 0x000fe200080e06ff */
[----:B------:R-:W-:Y:S01]  /*2090*/  IADD3 R8, P0, PT, R8, UR8, RZ ;  /* 0x0000000808087c10 */ /* 0x000fe2000ff1e0ff */
[C---:B------:R-:W-:Y:S01]  /*20a0*/  VIADD R10, R29.reuse, 0xc00 ;  /* 0x00000c001d0a7836 */ /* 0x040fe20000000000 */
[----:B------:R1:W3:Y:S01]  /*20b0*/  LDG.E.U8 R20, desc[UR6][R12.64] ;  /* 0x000000060c147981 */ /* 0x0002e2000c1e1100 */
[C---:B0-----:R-:W-:Y:S02]  /*20c0*/  VIADD R4, R29.reuse, 0xe00 ;  /* 0x00000e001d047836 */ /* 0x041fe40000000000 */
[----:B------:R-:W-:Y:S01]  /*20d0*/  IMAD.X R7, RZ, RZ, UR9, P1 ;  /* 0x00000009ff077e24 */ /* 0x000fe200088e06ff */
[----:B------:R-:W-:Y:S01]  /*20e0*/  IADD3 R10, P1, PT, R10, UR8, RZ ;  /* 0x000000080a0a7c10 */ /* 0x000fe2000ff3e0ff */
[----:B------:R-:W-:Y:S01]  /*20f0*/  IMAD.X R9, RZ, RZ, UR9, P0 ;  /* 0x00000009ff097e24 */ /* 0x000fe200080e06ff */
[----:B------:R0:W4:Y:S01]  /*2100*/  LDG.E.U8 R22, desc[UR6][R2.64] ;  /* 0x0000000602167981 */ /* 0x000122000c1e1100 */
[----:B------:R-:W-:-:S02]  /*2110*/  VIADD R5, R29, 0x1000 ;  /* 0x000010001d057836 */ /* 0x000fc40000000000 */
[----:B------:R-:W-:Y:S01]  /*2120*/  VIADD R26, R29, 0x1200 ;  /* 0x000012001d1a7836 */ /* 0x000fe20000000000 */
[----:B-1----:R-:W-:Y:S01]  /*2130*/  IADD3 R12, P0, PT, R4, UR8, RZ ;  /* 0x00000008040c7c10 */ /* 0x002fe2000ff1e0ff */
[----:B------:R-:W-:Y:S01]  /*2140*/  IMAD.X R11, RZ, RZ, UR9, P1 ;  /* 0x00000009ff0b7e24 */ /* 0x000fe200088e06ff */
[----:B------:R-:W-:Y:S01]  /*2150*/  IADD3 R4, P1, PT, R5, UR8, RZ ;  /* 0x0000000805047c10 */ /* 0x000fe2000ff3e0ff */
[----:B------:R-:W5:Y:S02]  /*2160*/  LDG.E.U8 R21, desc[UR6][R24.64] ;  /* 0x0000000618157981 */ /* 0x000f64000c1e1100 */
[----:B------:R-:W-:Y:S01]  /*2170*/  IMAD.X R13, RZ, RZ, UR9, P0 ;  /* 0x00000009ff0d7e24 */ /* 0x000fe200080e06ff */
[----:B0-----:R-:W-:Y:S01]  /*2180*/  IADD3 R2, P0, PT, R26, UR8, RZ ;  /* 0x000000081a027c10 */ /* 0x001fe2000ff1e0ff */
[----:B------:R-:W-:Y:S01]  /*2190*/  VIADD R3, R29, 0x1400 ;  /* 0x000014001d037836 */ /* 0x000fe20000000000 */
[----:B------:R0:W5:Y:S01]  /*21a0*/  LDG.E.U8 R23, desc[UR6][R6.64] ;  /* 0x0000000606177981 */ /* 0x000162000c1e1100 */
[----:B------:R-:W-:-:S03]  /*21b0*/  IMAD.X R5, RZ, RZ, UR9, P1 ;  /* 0x00000009ff057e24 */ /* 0x000fc600088e06ff */
[----:B------:R1:W5:Y:S04]  /*21c0*/  LDG.E.U8 R26, desc[UR6][R12.64] ;  /* 0x000000060c1a7981 */ /* 0x000368000c1e1100 */
[----:B------:R1:W5:Y:S01]  /*21d0*/  LDG.E.U8 R24, desc[UR6][R8.64] ;  /* 0x0000000608187981 */ /* 0x000362000c1e1100 */
[----:B0-----:R-:W-:Y:S01]  /*21e0*/  VIADD R7, R29, 0x1600 ;  /* 0x000016001d077836 */ /* 0x001fe20000000000 */
[----:B------:R-:W-:Y:S01]  /*21f0*/  IADD3 R6, P1, PT, R3, UR8, RZ ;  /* 0x0000000803067c10 */ /* 0x000fe2000ff3e0ff */
[----:B------:R-:W-:Y:S01]  /*2200*/  IMAD.X R3, RZ, RZ, UR9, P0 ;  /* 0x00000009ff037e24 */ /* 0x000fe200080e06ff */
[----:B------:R0:W5:Y:S01]  /*2210*/  LDG.E.U8 R25, desc[UR6][R10.64] ;  /* 0x000000060a197981 */ /* 0x000162000c1e1100 */
[----:B-1----:R-:W-:-:S03]  /*2220*/  VIADD R13, R29, 0x1c00 ;  /* 0x00001c001d0d7836 */ /* 0x002fc60000000000 */
[----:B------:R1:W5:Y:S01]  /*2230*/  LDG.E.U8 R27, desc[UR6][R4.64] ;  /* 0x00000006041b7981 */ /* 0x000362000c1e1100 */
[----:B------:R-:W-:Y:S01]  /*2240*/  VIADD R9, R29, 0x1800 ;  /* 0x000018001d097836 */ /* 0x000fe20000000000 */
[----:B------:R-:W-:Y:S01]  /*2250*/  IADD3 R8, P0, PT, R7, UR8, RZ ;  /* 0x0000000807087c10 */ /* 0x000fe2000ff1e0ff */
[----:B------:R-:W-:Y:S01]  /*2260*/  IMAD.X R7, RZ, RZ, UR9, P1 ;  /* 0x00000009ff077e24 */ /* 0x000fe200088e06ff */
[----:B------:R1:W5:Y:S01]  /*2270*/  LDG.E.U8 R30, desc[UR6][R2.64] ;  /* 0x00000006021e7981 */ /* 0x000362000c1e1100 */
[----:B0-----:R-:W-:Y:S01]  /*2280*/  VIADD R11, R29, 0x1a00 ;  /* 0x00001a001d0b7836 */ /* 0x001fe20000000000 */
[----:B------:R-:W-:Y:S01]  /*2290*/  IADD3 R10, P1, PT, R9, UR8, RZ ;  /* 0x00000008090a7c10 */ /* 0x000fe2000ff3e0ff */
[----:B------:R-:W-:Y:S01]  /*22a0*/  IMAD.X R9, RZ, RZ, UR9, P0 ;  /* 0x00000009ff097e24 */ /* 0x000fe200080e06ff */
[----:B------:R0:W5:Y:S02]  /*22b0*/  LDG.E.U8 R6, desc[UR6][R6.64] ;  /* 0x0000000606067981 */ /* 0x000164000c1e1100 */
[----:B------:R-:W-:Y:S01]  /*22c0*/  IADD3 R12, P0, PT, R11, UR8, RZ ;  /* 0x000000080b0c7c10 */ /* 0x000fe2000ff1e0ff */
[----:B------:R-:W-:Y:S01]  /*22d0*/  IMAD.X R11, RZ, RZ, UR9, P1 ;  /* 0x00000009ff0b7e24 */ /* 0x000fe200088e06ff */
[----:B------:R-:W5:Y:S01]  /*22e0*/  LDG.E.U8 R8, desc[UR6][R8.64] ;  /* 0x0000000608087981 */ /* 0x000f62000c1e1100 */
[----:B-1----:R-:W-:Y:S01]  /*22f0*/  VIADD R5, R29, 0x1e00 ;  /* 0x00001e001d057836 */ /* 0x002fe20000000000 */
[----:B------:R-:W-:Y:S01]  /*2300*/  IADD3 R4, P1, PT, R13, UR8, RZ ;  /* 0x000000080d047c10 */ /* 0x000fe2000ff3e0ff */
[----:B------:R-:W-:Y:S01]  /*2310*/  IMAD.X R13, RZ, RZ, UR9, P0 ;  /* 0x00000009ff0d7e24 */ /* 0x000fe200080e06ff */
[----:B------:R-:W5:Y:S02]  /*2320*/  LDG.E.U8 R10, desc[UR6][R10.64] ;  /* 0x000000060a0a7981 */ /* 0x000f64000c1e1100 */
[----:B------:R-:W-:Y:S01]  /*2330*/  IADD3 R2, P0, PT, R5, UR8, RZ ;  /* 0x0000000805027c10 */ /* 0x000fe2000ff1e0ff */
[----:B------:R-:W-:Y:S01]  /*2340*/  IMAD.X R5, RZ, RZ, UR9, P1 ;  /* 0x00000009ff057e24 */ /* 0x000fe200088e06ff */
[----:B------:R-:W5:Y:S03]  /*2350*/  LDG.E.U8 R12, desc[UR6][R12.64] ;  /* 0x000000060c0c7981 */ /* 0x000f66000c1e1100 */
[----:B------:R-:W-:Y:S01]  /*2360*/  IMAD.X R3, RZ, RZ, UR9, P0 ;  /* 0x00000009ff037e24 */ /* 0x000fe200080e06ff */
[----:B------:R-:W5:Y:S04]  /*2370*/  LDG.E.U8 R4, desc[UR6][R4.64] ;  /* 0x0000000604047981 */ /* 0x000f68000c1e1100 */
[----:B------:R1:W5:Y:S01]  /*2380*/  LDG.E.U8 R2, desc[UR6][R2.64] ;  /* 0x0000000602027981 */ /* 0x000362000c1e1100 */
[----:B------:R-:W-:-:S02]  /*2390*/  VIADD R16, R16, 0x10 ;  /* 0x0000001010107836 */ /* 0x000fc40000000000 */
[----:B------:R-:W-:Y:S02]  /*23a0*/  VIADD R18, R18, 0x2000 ;  /* 0x0000200012127836 */ /* 0x000fe40000000000 */
[----:B------:R-:W-:Y:S01]  /*23b0*/  VIADD R29, R29, 0x2000 ;  /* 0x000020001d1d7836 */ /* 0x000fe20000000000 */
[----:B--2---:R-:W-:-:S04]  /*23c0*/  ISETP.NE.AND P0, PT, R19, 0x31, PT ;  /* 0x000000311300780c */ /* 0x004fc80003f05270 */
[----:B0-----:R-:W-:Y:S02]  /*23d0*/  SEL R7, RZ, 0x1, P0 ;  /* 0x00000001ff077807 */ /* 0x001fe40000000000 */
[----:B---3--:R-:W-:-:S04]  /*23e0*/  ISETP.NE.AND P1, PT, R20, 0x31, PT ;  /* 0x000000311400780c */ /* 0x008fc80003f25270 */
[----:B------:R-:W-:Y:S02]  /*23f0*/  SEL R20, RZ, 0x1, P1 ;  /* 0x00000001ff147807 */ /* 0x000fe40000800000 */
[----:B----4-:R-:W-:Y:S02]  /*2400*/  ISETP.NE.AND P1, PT, R22, 0x31, PT ;  /* 0x000000311600780c */ /* 0x010fe40003f25270 */
[----:B------:R-:W-:Y:S02]  /*2410*/  IADD3 R15, P3, P2, R20, R15, R7 ;  /* 0x0000000f140f7210 */ /* 0x000fe40007a7e007 */
[----:B------:R-:W-:Y:S02]  /*2420*/  SEL R7, RZ, 0x1, P1 ;  /* 0x00000001ff077807 */ /* 0x000fe40000800000 */
[----:B-----5:R-:W-:-:S04]  /*2430*/  ISETP.NE.AND P0, PT, R21, 0x31, PT ;  /* 0x000000311500780c */ /* 0x020fc80003f05270 */
[----:B------:R-:W-:Y:S02]  /*2440*/  SEL R20, RZ, 0x1, P0 ;  /* 0x00000001ff147807 */ /* 0x000fe40000000000 */
[----:B------:R-:W-:Y:S02]  /*2450*/  ISETP.NE.AND P1, PT, R23, 0x31, PT ;  /* 0x000000311700780c */ /* 0x000fe40003f25270 */
[----:B------:R-:W-:-:S04]  /*2460*/  ISETP.NE.AND P5, PT, R24, 0x31, PT ;  /* 0x000000311800780c */ /* 0x000fc80003fa5270 */
[----:B-1----:R-:W-:Y:S02]  /*2470*/  SEL R3, RZ, 0x1, P5 ;  /* 0x00000001ff037807 */ /* 0x002fe40002800000 */
[----:B------:R-:W-:Y:S02]  /*2480*/  ISETP.NE.AND P5, PT, R26, 0x31, PT ;  /* 0x000000311a00780c */ /* 0x000fe40003fa5270 */
[----:B------:R-:W-:Y:S02]  /*2490*/  ISETP.NE.AND P0, PT, R25, 0x31, PT ;  /* 0x000000311900780c */ /* 0x000fe40003f05270 */
[----:B------:R-:W-:Y:S02]  /*24a0*/  IADD3 R5, P4, P6, R7, R15, R20 ;  /* 0x0000000f07057210 */ /* 0x000fe40007e9e014 */
[----:B------:R-:W-:Y:S02]  /*24b0*/  SEL R22, RZ, 0x1, P1 ;  /* 0x00000001ff167807 */ /* 0x000fe40000800000 */
[----:B------:R-:W-:-:S02]  /*24c0*/  IADD3.X R14, PT, PT, RZ, R14, RZ, P3, P2 ;  /* 0x0000000eff0e7210 */ /* 0x000fc40001fe44ff */
[----:B------:R-:W-:Y:S02]  /*24d0*/  SEL R7, RZ, 0x1, P5 ;  /* 0x00000001ff077807 */ /* 0x000fe40002800000 */
[----:B------:R-:W-:Y:S02]  /*24e0*/  SEL R20, RZ, 0x1, P0 ;  /* 0x00000001ff147807 */ /* 0x000fe40000000000 */
[----:B------:R-:W-:Y:S02]  /*24f0*/  ISETP.NE.AND P5, PT, R27, 0x31, PT ;  /* 0x000000311b00780c */ /* 0x000fe40003fa5270 */
[----:B------:R-:W-:Y:S02]  /*2500*/  IADD3 R3, P1, P0, R3, R5, R22 ;  /* 0x0000000503037210 */ /* 0x000fe4000783e016 */
[----:B------:R-:W-:Y:S02]  /*2510*/  IADD3.X R14, PT, PT, RZ, R14, RZ, P4, P6 ;  /* 0x0000000eff0e7210 */ /* 0x000fe400027ec4ff */
[----:B------:R-:W-:-:S02]  /*2520*/  ISETP.NE.AND P6, PT, R30, 0x31, PT ;  /* 0x000000311e00780c */ /* 0x000fc40003fc5270 */
[----:B------:R-:W-:Y:S02]  /*2530*/  ISETP.NE.AND P4, PT, R6, 0x31, PT ;  /* 0x000000310600780c */ /* 0x000fe40003f85270 */
[----:B------:R-:W-:Y:S02]  /*2540*/  SEL R6, RZ, 0x1, P5 ;  /* 0x00000001ff067807 */ /* 0x000fe40002800000 */
[----:B------:R-:W-:Y:S02]  /*2550*/  IADD3 R7, P3, P2, R7, R3, R20 ;  /* 0x0000000307077210 */ /* 0x000fe40007a7e014 */
[----:B------:R-:W-:Y:S02]  /*2560*/  ISETP.NE.AND P5, PT, R8, 0x31, PT ;  /* 0x000000310800780c */ /* 0x000fe40003fa5270 */
[----:B------:R-:W-:Y:S02]  /*2570*/  SEL R3, RZ, 0x1, P6 ;  /* 0x00000001ff037807 */ /* 0x000fe40003000000 */
[----:B------:R-:W-:-:S02]  /*2580*/  ISETP.NE.AND P6, PT, R10, 0x31, PT ;  /* 0x000000310a00780c */ /* 0x000fc40003fc5270 */
[----:B------:R-:W-:Y:S02]  /*2590*/  SEL R8, RZ, 0x1, P4 ;  /* 0x00000001ff087807 */ /* 0x000fe40002000000 */
[----:B------:R-:W-:Y:S02]  /*25a0*/  SEL R5, RZ, 0x1, P5 ;  /* 0x00000001ff057807 */ /* 0x000fe40002800000 */
[----:B------:R-:W-:Y:S02]  /*25b0*/  IADD3 R3, P4, P5, R3, R7, R6 ;  /* 0x0000000703037210 */ /* 0x000fe40007d9e006 */
[----:B------:R-:W-:Y:S02]  /*25c0*/  IADD3.X R14, PT, PT, RZ, R14, RZ, P1, P0 ;  /* 0x0000000eff0e7210 */ /* 0x000fe40000fe04ff */
[----:B------:R-:W-:Y:S02]  /*25d0*/  ISETP.NE.AND P0, PT, R12, 0x31, PT ;  /* 0x000000310c00780c */ /* 0x000fe40003f05270 */
[----:B------:R-:W-:-:S02]  /*25e0*/  SEL R6, RZ, 0x1, P6 ;  /* 0x00000001ff067807 */ /* 0x000fc40003000000 */
[----:B------:R-:W-:Y:S02]  /*25f0*/  IADD3 R5, P1, P6, R5, R3, R8 ;  /* 0x0000000305057210 */ /* 0x000fe40007e3e008 */
[----:B------:R-:W-:Y:S02]  /*2600*/  SEL R3, RZ, 0x1, P0 ;  /* 0x00000001ff037807 */ /* 0x000fe40000000000 */
[----:B------:R-:W-:Y:S02]  /*2610*/  ISETP.NE.AND P0, PT, R4, 0x31, PT ;  /* 0x000000310400780c */ /* 0x000fe40003f05270 */
[----:B------:R-:W-:Y:S02]  /*2620*/  IADD3.X R14, PT, PT, RZ, R14, RZ, P3, P2 ;  /* 0x0000000eff0e7210 */ /* 0x000fe40001fe44ff */
[----:B------:R-:W-:Y:S02]  /*2630*/  ISETP.NE.AND P2, PT, R2, 0x31, PT ;  /* 0x000000310200780c */ /* 0x000fe40003f45270 */
[----:B------:R-:W-:-:S02]  /*2640*/  SEL R2, RZ, 0x1, P0 ;  /* 0x00000001ff027807 */ /* 0x000fc40000000000 */
[----:B------:R-:W-:Y:S02]  /*2650*/  ISETP.NE.AND P0, PT, R16, RZ, PT ;  /* 0x000000ff1000720c */ /* 0x000fe40003f05270 */
[----:B------:R-:W-:Y:S02]  /*2660*/  IADD3.X R14, PT, PT, RZ, R14, RZ, P4, P5 ;  /* 0x0000000eff0e7210 */ /* 0x000fe400027ea4ff */
[----:B------:R-:W-:Y:S02]  /*2670*/  IADD3 R3, P3, P4, R3, R5, R6 ;  /* 0x0000000503037210 */ /* 0x000fe40007c7e006 */
[----:B------:R-:W-:Y:S02]  /*2680*/  SEL R15, RZ, 0x1, P2 ;  /* 0x00000001ff0f7807 */ /* 0x000fe40001000000 */
[----:B------:R-:W-:Y:S02]  /*2690*/  IADD3.X R14, PT, PT, RZ, R14, RZ, P1, P6 ;  /* 0x0000000eff0e7210 */ /* 0x000fe40000fec4ff */
[----:B------:R-:W-:-:S02]  /*26a0*/  IADD3 R15, P1, P2, R15, R3, R2 ;  /* 0x000000030f0f7210 */ /* 0x000fc40007a3e002 */
[----:B------:R-:W-:-:S04]  /*26b0*/  IADD3.X R14, PT, PT, RZ, R14, RZ, P3, P4 ;  /* 0x0000000eff0e7210 */ /* 0x000fc80001fe84ff */
[----:B------:R-:W-:Y:S01]  /*26c0*/  IADD3.X R14, PT, PT, RZ, R14, RZ, P1, P2 ;  /* 0x0000000eff0e7210 */ /* 0x000fe20000fe44ff */
[----:B------:R-:W-:Y:S06]  /*26d0*/  @P0 BRA `(.L_x_416) ;  /* 0xfffffff800300947 */ /* 0x000fec000383ffff */
[----:B------:R-:W-:Y:S05]  /*26e0*/  BSYNC.RECONVERGENT B3 ;  /* 0x0000000000037941 */ /* 0x000fea0003800200 */
.L_x_415:
[----:B------:R-:W-:-:S07]  /*26f0*/  VIADD R18, R18, 0xfffff000 ;  /* 0xfffff00012127836 */ /* 0x000fce0000000000 */
.L_x_414:
[----:B------:R-:W-:Y:S05]  /*2700*/  BSYNC.RECONVERGENT B2 ;  /* 0x0000000000027941 */ /* 0x000fea0003800200 */
.L_x_413:
        /* <DEDUP_REMOVED lines=8> */
[----:B------:R-:W-:-:S04]  /*2790*/  VIADD R3, R18, UR4 ;  /* 0x0000000412037c36 */ /* 0x000fc80008000000 */
        /* <DEDUP_REMOVED lines=21> */
[----:B------:R-:W5:Y:S01]  /*28f0*/  LDG.E.U8 R12, desc[UR6][R12.64] ;  /* 0x000000060c0c7981 */ /* 0x000f62000c1e1100 */
[----:B------:R-:W-:Y:S01]  /*2900*/  IMAD.X R3, RZ, RZ, UR11, P1 ;  /* 0x0000000bff037e24 */ /* 0x000fe200088e06ff */
[----:B------:R-:W-:Y:S02]  /*2910*/  IADD3 R6, P2, PT, R20, UR10, RZ ;  /* 0x0000000a14067c10 */ /* 0x000fe4000ff5e0ff */
[----:B------:R-:W5:Y:S01]  /*2920*/  LDG.E.U8 R4, desc[UR6][R4.64] ;  /* 0x0000000604047981 */ /* 0x000f62000c1e1100 */
[----:B-1----:R-:W-:Y:S02]  /*2930*/  IADD3 R8, P1, PT, R7, UR10, RZ ;  /* 0x0000000a07087c10 */ /* 0x002fe4000ff3e0ff */
[----:B------:R-:W-:Y:S01]  /*2940*/  IMAD.X R7, RZ, RZ, UR11, P2 ;  /* 0x0000000bff077e24 */ /* 0x000fe200090e06ff */
[----:B------:R0:W5:Y:S02]  /*2950*/  LDG.E.U8 R2, desc[UR6][R2.64] ;  /* 0x0000000602027981 */ /* 0x000164000c1e1100 */
[----:B------:R-:W-:-:S02]  /*2960*/  IMAD.X R9, RZ, RZ, UR11, P1 ;  /* 0x0000000bff097e24 */ /* 0x000fc400088e06ff */
[----:B------:R-:W5:Y:S04]  /*2970*/  LDG.E.U8 R6, desc[UR6][R6.64] ;  /* 0x0000000606067981 */ /* 0x000f68000c1e1100 */
[----:B------:R-:W5:Y:S01]  /*2980*/  LDG.E.U8 R8, desc[UR6][R8.64] ;  /* 0x0000000608087981 */ /* 0x000f62000c1e1100 */
[----:B------:R-:W-:Y:S01]  /*2990*/  VIADD R18, R18, 0x1000 ;  /* 0x0000100012127836 */ /* 0x000fe20000000000 */
[----:B--2---:R-:W-:-:S04]  /*29a0*/  ISETP.NE.AND P1, PT, R16, 0x31, PT ;  /* 0x000000311000780c */ /* 0x004fc80003f25270 */
[----:B------:R-:W-:Y:S02]  /*29b0*/  SEL R11, RZ, 0x1, P1 ;  /* 0x00000001ff0b7807 */ /* 0x000fe40000800000 */
[----:B----4-:R-:W-:Y:S02]  /*29c0*/  ISETP.NE.AND P2, PT, R19, 0x31, PT ;  /* 0x000000311300780c */ /* 0x010fe40003f45270 */
[----:B---3--:R-:W-:Y:S02]  /*29d0*/  ISETP.NE.AND P1, PT, R10, 0x31, PT ;  /* 0x000000310a00780c */ /* 0x008fe40003f25270 */
[----:B------:R-:W-:Y:S02]  /*29e0*/  SEL R16, RZ, 0x1, P2 ;  /* 0x00000001ff107807 */ /* 0x000fe40001000000 */
[----:B-----5:R-:W-:Y:S02]  /*29f0*/  ISETP.NE.AND P2, PT, R12, 0x31, PT ;  /* 0x000000310c00780c */ /* 0x020fe40003f45270 */
[----:B------:R-:W-:-:S02]  /*2a00*/  IADD3 R15, P5, P6, R16, R15, R11 ;  /* 0x0000000f100f7210 */ /* 0x000fc40007ebe00b */
[----:B------:R-:W-:Y:S02]  /*2a10*/  SEL R10, RZ, 0x1, P1 ;  /* 0x00000001ff0a7807 */ /* 0x000fe40000800000 */
[----:B0-----:R-:W-:Y:S02]  /*2a20*/  SEL R3, RZ, 0x1, P2 ;  /* 0x00000001ff037807 */ /* 0x001fe40001000000 */
        /* <DEDUP_REMOVED lines=15> */
.L_x_418:
[----:B------:R-:W-:Y:S05]  /*2b20*/  BSYNC.RECONVERGENT B2 ;  /* 0x0000000000027941 */ /* 0x000fea0003800200 */
.L_x_417:
        /* <DEDUP_REMOVED lines=36> */
.L_x_420:
[----:B------:R-:W-:Y:S05]  /*2d70*/  BSYNC.RECONVERGENT B2 ;  /* 0x0000000000027941 */ /* 0x000fea0003800200 */
.L_x_419:
[----:B------:R-:W-:Y:S05]  /*2d80*/  @!P0 BRA `(.L_x_412) ;  /* 0x0000000000388947 */ /* 0x000fea0003800000 */
[----:B------:R-:W-:Y:S02]  /*2d90*/  VIADD R4, R18, UR4 ;  /* 0x0000000412047c36 */ /* 0x000fe40008000000 */
[----:B------:R-:W-:-:S07]  /*2da0*/  IMAD.MOV R5, RZ, RZ, -R17 ;  /* 0x000000ffff057224 */ /* 0x000fce00078e0a11 */
.L_x_421:
        /* <DEDUP_REMOVED lines=12> */
.L_x_412:
[----:B------:R-:W-:Y:S05]  /*2e70*/  BSYNC.RECONVERGENT B1 ;  /* 0x0000000000017941 */ /* 0x000fea0003800200 */
.L_x_410:
        /* <DEDUP_REMOVED lines=51> */
[----:B--2---:R-:W0:Y:S04]  /*31b0*/  LDS.128 R4, [UR4+0x20] ;  /* 0x00002004ff047984 */ /* 0x004e280008000c00 */
        /* <DEDUP_REMOVED lines=22> */
.L_x_408:
[----:B------:R-:W-:Y:S05]  /*3320*/  BSYNC.RECONVERGENT B0 ;  /* 0x0000000000007941 */ /* 0x000fea0003800200 */
.L_x_393:
[----:B------:R-:W-:Y:S05]  /*3330*/  @P0 EXIT ;  /* 0x000000000000094d */ /* 0x000fea0003800000 */
[----:B------:R-:W0:Y:S01]  /*3340*/  LDCU.64 UR4, c[0x0][0x3a0] ;  /* 0x00007400ff0477ac */ /* 0x000e220008000a00 */
[----:B------:R-:W3:Y:S01]  /*3350*/  LDC.64 R4, c[0x0][0x390] ;  /* 0x0000e400ff047b82 */ /* 0x000ee20000000a00 */
[----:B012---:R-:W-:-:S04]  /*3360*/  IADD3 R2, P0, PT, R2, UR4, RZ ;  /* 0x0000000402027c10 */ /* 0x007fc8000ff1e0ff */
[----:B------:R-:W-:-:S05]  /*3370*/  IADD3.X R3, PT, PT, R3, UR5, RZ, P0, !PT ;  /* 0x0000000503037c10 */ /* 0x000fca00087fe4ff */
[----:B---3--:R-:W-:Y:S01]  /*3380*/  STG.E.64 desc[UR6][R4.64], R2 ;  /* 0x0000000204007986 */ /* 0x008fe2000c101b06 */
[----:B------:R-:W-:Y:S05]  /*3390*/  EXIT ;  /* 0x000000000000794d */ /* 0x000fea0003800000 */
.L_x_422:
        /* <DEDUP_REMOVED lines=14> */
.L_x_798:


//--------------------- .text._ZN3cub18CUB_300001_SM_10006detail6select23DeviceSelectSweepKernelINS2_10policy_hubIfhiLb0ELNS0_10SelectImplE0EE10Policy1000EN6thrust24THRUST_300001_SM_1000_NS10device_ptrIfEENSA_IhEESB_PlNS0_13ScanTileStateIiLb1EEE7is_tureNS0_8NullTypeEiNS2_19streaming_context_tIlLb1EEELS5_0EEEvT0_T1_T2_T3_T4_T5_T6_T7_iT8_NS1_7vsmem_tE --------------------------
	.section	.text._ZN3cub18CUB_300001_SM_10006detail6select23DeviceSelectSweepKernelINS2_10policy_hubIfhiLb0ELNS0_10SelectImplE0EE10Policy1000EN6thrust24THRUST_300001_SM_1000_NS10device_ptrIfEENSA_IhEESB_PlNS0_13ScanTileStateIiLb1EEE7is_tureNS0_8NullTypeEiNS2_19streaming_context_tIlLb1EEELS5_0EEEvT0_T1_T2_T3_T4_T5_T6_T7_iT8_NS1_7vsmem_tE,"ax",@progbits
	.align	128
        .global         _ZN3cub18CUB_300001_SM_10006detail6select23DeviceSelectSweepKernelINS2_10policy_hubIfhiLb0ELNS0_10SelectImplE0EE10Policy1000EN6thrust24THRUST_300001_SM_1000_NS10device_ptrIfEENSA_IhEESB_PlNS0_13ScanTileStateIiLb1EEE7is_tureNS0_8NullTypeEiNS2_19streaming_context_tIlLb1EEELS5_0EEEvT0_T1_T2_T3_T4_T5_T6_T7_iT8_NS1_7vsmem_tE
        .type           _ZN3cub18CUB_300001_SM_10006detail6select23DeviceSelectSweepKernelINS2_10policy_hubIfhiLb0ELNS0_10SelectImplE0EE10Policy1000EN6thrust24THRUST_300001_SM_1000_NS10device_ptrIfEENSA_IhEESB_PlNS0_13ScanTileStateIiLb1EEE7is_tureNS0_8NullTypeEiNS2_19streaming_context_tIlLb1EEELS5_0EEEvT0_T1_T2_T3_T4_T5_T6_T7_iT8_NS1_7vsmem_tE,@function
        .size           _ZN3cub18CUB_300001_SM_10006detail6select23DeviceSelectSweepKernelINS2_10policy_hubIfhiLb0ELNS0_10SelectImplE0EE10Policy1000EN6thrust24THRUST_300001_SM_1000_NS10device_ptrIfEENSA_IhEESB_PlNS0_13ScanTileStateIiLb1EEE7is_tureNS0_8NullTypeEiNS2_19streaming_context_tIlLb1EEELS5_0EEEvT0_T1_T2_T3_T4_T5_T6_T7_iT8_NS1_7vsmem_tE,(.L_x_799 - _ZN3cub18CUB_300001_SM_10006detail6select23DeviceSelectSweepKernelINS2_10policy_hubIfhiLb0ELNS0_10SelectImplE0EE10Policy1000EN6thrust24THRUST_300001_SM_1000_NS10device_ptrIfEENSA_IhEESB_PlNS0_13ScanTileStateIiLb1EEE7is_tureNS0_8NullTypeEiNS2_19streaming_context_tIlLb1EEELS5_0EEEvT0_T1_T2_T3_T4_T5_T6_T7_iT8_NS1_7vsmem_tE)
        .other          _ZN3cub18CUB_300001_SM_10006detail6select23DeviceSelectSweepKernelINS2_10policy_hubIfhiLb0ELNS0_10SelectImplE0EE10Policy1000EN6thrust24THRUST_300001_SM_1000_NS10device_ptrIfEENSA_IhEESB_PlNS0_13ScanTileStateIiLb1EEE7is_tureNS0_8NullTypeEiNS2_19streaming_context_tIlLb1EEELS5_0EEEvT0_T1_T2_T3_T4_T5_T6_T7_iT8_NS1_7vsmem_tE,@"STO_CUDA_ENTRY STV_DEFAULT"
_ZN3cub18CUB_300001_SM_10006detail6select23DeviceSelectSweepKernelINS2_10policy_hubIfhiLb0ELNS0_10SelectImplE0EE10Policy1000EN6thrust24THRUST_300001_SM_1000_NS10device_ptrIfEENSA_IhEESB_PlNS0_13ScanTileStateIiLb1EEE7is_tureNS0_8NullTypeEiNS2_19streaming_context_tIlLb1EEELS5_0EEEvT0_T1_T2_T3_T4_T5_T6_T7_iT8_NS1_7vsmem_tE:
.text._ZN3cub18CUB_300001_SM_10006detail6select23DeviceSelectSweepKernelINS2_10policy_hubIfhiLb0ELNS0_10SelectImplE0EE10Policy1000EN6thrust24THRUST_300001_SM_1000_NS10device_ptrIfEENSA_IhEESB_PlNS0_13ScanTileStateIiLb1EEE7is_tureNS0_8NullTypeEiNS2_19streaming_context_tIlLb1EEELS5_0EEEvT0_T1_T2_T3_T4_T5_T6_T7_iT8_NS1_7vsmem_tE:
[----:B------:R-:W0:Y:S08]  /*0000*/  LDC R1, c[0x0][0x37c] ;  /* 0x0000df00ff017b82 */ /* 0x000e300000000800 */
[----:B------:R-:W-:Y:S01]  /*0010*/  S2UR UR4, SR_CTAID.X ;  /* 0x00000000000479c3 */ /* 0x000fe20000002500 */
[----:B------:R-:W1:Y:S01]  /*0020*/  LDCU UR5, c[0x0][0x374] ;  /* 0x00006e80ff0577ac */ /* 0x000e620008000800 */
[----:B0-----:R-:W-:Y:S01]  /*0030*/  VIADD R1, R1, 0xfffffff8 ;  /* 0xfffffff801017836 */ /* 0x001fe20000000000 */
[----:B------:R-:W0:Y:S05]  /*0040*/  LDCU UR7, c[0x0][0x3b0] ;  /* 0x00007600ff0777ac */ /* 0x000e2a0008000800 */
[----:B------:R-:W1:Y:S01]  /*0050*/  S2UR UR6, SR_CTAID.Y ;  /* 0x00000000000679c3 */ /* 0x000e620000002600 */
[----:B------:R-:W2:Y:S01]  /*0060*/  LDCU.64 UR8, c[0x0][0x358] ;  /* 0x00006b00ff0877ac */ /* 0x000ea20008000a00 */
[----:B-1----:R-:W-:-:S02]  /*0070*/  UIMAD UR4, UR4, UR5, UR6 ;  /* 0x00000005040472a4 */ /* 0x002fc4000f8e0206 */
[----:B0-----:R-:W-:Y:S02]  /*0080*/  UIADD3 UR5, UPT, UPT, UR7, -0x1, URZ ;  /* 0xffffffff07057890 */ /* 0x001fe4000fffe0ff */
[----:B------:R-:W-:Y:S02]  /*0090*/  UIMAD UR7, UR4, 0x1c00, URZ ;  /* 0x00001c00040778a4 */ /* 0x000fe4000f8e02ff */
[----:B------:R-:W-:Y:S02]  /*00a0*/  UISETP.GE.AND UP0, UPT, UR4, UR5, UPT ;  /* 0x000000050400728c */ /* 0x000fe4000bf06270 */
[----:B------:R-:W-:-:S07]  /*00b0*/  IMAD.U32 R38, RZ, RZ, UR4 ;  /* 0x00000004ff267e24 */ /* 0x000fce000f8e00ff */
[----:B--2---:R-:W-:Y:S05]  /*00c0*/  BRA.U UP0, `(.L_x_423) ;  /* 0x0000005100647547 */ /* 0x004fea000b800000 */
[----:B------:R-:W-:-:S13]  /*00d0*/  ISETP.NE.AND P0, PT, R38, RZ, PT ;  /* 0x000000ff2600720c */ /* 0x000fda0003f05270 */
[----:B------:R-:W-:Y:S05]  /*00e0*/  @P0 BRA `(.L_x_424) ;  /* 0x0000002000f40947 */ /* 0x000fea0003800000 */
[----:B------:R-:W0:Y:S01]  /*00f0*/  S2R R60, SR_TID.X ;  /* 0x00000000003c7919 */ /* 0x000e220000002100 */
[----:B------:R-:W1:Y:S01]  /*0100*/  LDC.64 R4, c[0x0][0x3c8] ;  /* 0x0000f200ff047b82 */ /* 0x000e620000000a00 */
[----:B------:R-:W2:Y:S01]  /*0110*/  LDCU.U8 UR6, c[0x0][0x3b8] ;  /* 0x00007700ff0677ac */ /* 0x000ea20008000000 */
[----:B------:R-:W3:Y:S01]  /*0120*/  LDCU.64 UR4, c[0x0][0x380] ;  /* 0x00007000ff0477ac */ /* 0x000ee20008000a00 */
[----:B------:R-:W4:Y:S01]  /*0130*/  LDCU.64 UR10, c[0x0][0x388] ;  /* 0x00007100ff0a77ac */ /* 0x000f220008000a00 */
[----:B--2---:R-:W-:-:S04]  /*0140*/  ISETP.NE.AND P0, PT, RZ, UR6, PT ;  /* 0x00000006ff007c0c */ /* 0x004fc8000bf05270 */
[----:B-1----:R-:W-:Y:S01]  /*0150*/  SEL R3, R4, RZ, !P0 ;  /* 0x000000ff04037207 */ /* 0x002fe20004000000 */
[----:B0-----:R-:W-:-:S05]  /*0160*/  IMAD R0, R60, 0xe, RZ ;  /* 0x0000000e3c007824 */ /* 0x001fca00078e02ff */
[----:B------:R-:W-:Y:S02]  /*0170*/  IADD3 R0, P1, P2, R0, UR7, R3 ;  /* 0x0000000700007c10 */ /* 0x000fe4000fa3e003 */
[----:B------:R-:W-:Y:S02]  /*0180*/  SEL R3, R5, RZ, !P0 ;  /* 0x000000ff05037207 */ /* 0x000fe40004000000 */
[C---:B---3--:R-:W-:Y:S02]  /*0190*/  LEA R14, P0, R0.reuse, UR4, 0x2 ;  /* 0x00000004000e7c11 */ /* 0x048fe4000f8010ff */
[----:B------:R-:W-:Y:S02]  /*01a0*/  IADD3.X R3, PT, PT, RZ, R3, RZ, P1, P2 ;  /* 0x00000003ff037210 */ /* 0x000fe40000fe44ff */
[C---:B----4-:R-:W-:Y:S02]  /*01b0*/  IADD3 R12, P1, PT, R0.reuse, UR10, RZ ;  /* 0x0000000a000c7c10 */ /* 0x050fe4000ff3e0ff */
[----:B------:R-:W-:-:S02]  /*01c0*/  LEA.HI.X R15, R0, UR5, R3, 0x2, P0 ;  /* 0x00000005000f7c11 */ /* 0x000fc400080f1403 */
[----:B------:R-:W-:-:S03]  /*01d0*/  IADD3.X R13, PT, PT, R3, UR11, RZ, P1, !PT ;  /* 0x0000000b030d7c10 */ /* 0x000fc60008ffe4ff */
[----:B------:R-:W5:Y:S04]  /*01e0*/  LDG.E R55, desc[UR8][R14.64] ;  /* 0x000000080e377981 */ /* 0x000f68000c1e1900 */
        /* <DEDUP_REMOVED lines=12> */
[----:B------:R0:W5:Y:S01]  /*02b0*/  LDG.E R9, desc[UR8][R14.64+0x34] ;  /* 0x000034080e097981 */ /* 0x000162000c1e1900 */
[----:B------:R-:W-:Y:S06]  /*02c0*/  BAR.SYNC.DEFER_BLOCKING 0x0 ;  /* 0x0000000000007b1d */ /* 0x000fec0000010000 */
[----:B------:R-:W2:Y:S04]  /*02d0*/  LDG.E.U8 R58, desc[UR8][R12.64] ;  /* 0x000000080c3a7981 */ /* 0x000ea8000c1e1100 */
[----:B------:R-:W3:Y:S04]  /*02e0*/  LDG.E.U8 R56, desc[UR8][R12.64+0x1] ;  /* 0x000001080c387981 */ /* 0x000ee8000c1e1100 */
[----:B------:R-:W4:Y:S04]  /*02f0*/  LDG.E.U8 R52, desc[UR8][R12.64+0x2] ;  /* 0x000002080c347981 */ /* 0x000f28000c1e1100 */
        /* <DEDUP_REMOVED lines=8> */
[----:B------:R-:W4:Y:S01]  /*0380*/  LDG.E.U8 R33, desc[UR8][R12.64+0xb] ;  /* 0x00000b080c217981 */ /* 0x000f22000c1e1100 */
[----:B0-----:R-:W-:Y:S01]  /*0390*/  IMAD.MOV.U32 R14, RZ, RZ, 0x2 ;  /* 0x00000002ff0e7424 */ /* 0x001fe200078e00ff */
[----:B------:R-:W-:-:S02]  /*03a0*/  LOP3.LUT R16, R16, 0xffffffef, RZ, 0xc0, !PT ;  /* 0xffffffef10107812 */ /* 0x000fc400078ec0ff */
[----:B------:R-:W4:Y:S04]  /*03b0*/  LDG.E.U8 R34, desc[UR8][R12.64+0xc] ;  /* 0x00000c080c227981 */ /* 0x000f28000c1e1100 */
[----:B------:R0:W4:Y:S02]  /*03c0*/  LDG.E.U8 R35, desc[UR8][R12.64+0xd] ;  /* 0x00000d080c237981 */ /* 0x000124000c1e1100 */
[----:B0-----:R-:W0:Y:S01]  /*03d0*/  S2R R13, SR_LANEID ;  /* 0x00000000000d7919 */ /* 0x001e220000000000 */
[----:B------:R-:W1:Y:S01]  /*03e0*/  S2UR UR5, SR_CgaCtaId ;  /* 0x00000000000579c3 */ /* 0x000e620000008800 */
[----:B------:R-:W-:Y:S01]  /*03f0*/  UMOV UR4, 0x400 ;  /* 0x0000040000047882 */ /* 0x000fe20000000000 */
[----:B--2---:R-:W-:Y:S02]  /*0400*/  ISETP.NE.AND P0, PT, R58, 0x31, PT ;  /* 0x000000313a00780c */ /* 0x004fe40003f05270 */
[----:B---3--:R-:W-:-:S02]  /*0410*/  ISETP.NE.AND P4, PT, R56, 0x31, PT ;  /* 0x000000313800780c */ /* 0x008fc40003f85270 */
[----:B------:R-:W-:Y:S02]  /*0420*/  SEL R54, RZ, 0x1, P0 ;  /* 0x00000001ff367807 */ /* 0x000fe40000000000 */
[----:B----4-:R-:W-:Y:S02]  /*0430*/  ISETP.NE.AND P5, PT, R52, 0x31, PT ;  /* 0x000000313400780c */ /* 0x010fe40003fa5270 */
[----:B------:R-:W-:Y:S02]  /*0440*/  P2R R19, PR, RZ, 0x1 ;  /* 0x00000001ff137803 */ /* 0x000fe40000000000 */
[----:B------:R-:W-:-:S03]  /*0450*/  ISETP.NE.AND P3, PT, R49, 0x31, PT ;  /* 0x000000313100780c */ /* 0x000fc60003f65270 */
[----:B------:R-:W-:Y:S01]  /*0460*/  @P0 IMAD.MOV R14, RZ, RZ, 0x1 ;  /* 0x00000001ff0e0424 */ /* 0x000fe200078e02ff */
[----:B------:R-:W-:Y:S01]  /*0470*/  ISETP.NE.AND P1, PT, R10, 0x31, PT ;  /* 0x000000310a00780c */ /* 0x000fe20003f25270 */
[----:B------:R-:W-:-:S04]  /*0480*/  @P4 IMAD.MOV R14, RZ, RZ, R54 ;  /* 0x000000ffff0e4224 */ /* 0x000fc800078e0236 */
[----:B------:R-:W-:Y:S01]  /*0490*/  @P5 LOP3.LUT R16, R16, 0x10, RZ, 0xfc, !PT ;  /* 0x0000001010105812 */ /* 0x000fe200078efcff */
[----:B------:R-:W-:Y:S02]  /*04a0*/  VIADD R15, R14, 0x1 ;  /* 0x000000010e0f7836 */ /* 0x000fe40000000000 */
[----:B------:R-:W-:Y:S01]  /*04b0*/  @P5 IMAD.MOV R15, RZ, RZ, R14 ;  /* 0x000000ffff0f5224 */ /* 0x000fe200078e020e */
[----:B------:R-:W-:Y:S02]  /*04c0*/  LOP3.LUT R16, R16, 0xfffffff7, RZ, 0xc0, !PT ;  /* 0xfffffff710107812 */ /* 0x000fe400078ec0ff */
[----:B------:R-:W-:Y:S01]  /*04d0*/  ISETP.NE.AND P5, PT, R11, 0x31, PT ;  /* 0x000000310b00780c */ /* 0x000fe20003fa5270 */
[----:B------:R-:W-:Y:S01]  /*04e0*/  VIADD R14, R15, 0x1 ;  /* 0x000000010f0e7836 */ /* 0x000fe20000000000 */
[----:B------:R-:W-:Y:S01]  /*04f0*/  @P3 LOP3.LUT R16, R16, 0x8, RZ, 0xfc, !PT ;  /* 0x0000000810103812 */ /* 0x000fe200078efcff */
[----:B------:R-:W-:Y:S01]  /*0500*/  @P3 IMAD.MOV R14, RZ, RZ, R15 ;  /* 0x000000ffff0e3224 */ /* 0x000fe200078e020f */
[----:B------:R-:W-:-:S02]  /*0510*/  ISETP.NE.AND P3, PT, R28, 0x31, PT ;  /* 0x000000311c00780c */ /* 0x000fc40003f65270 */
[----:B------:R-:W-:Y:S01]  /*0520*/  ISETP.NE.AND P2, PT, R29, 0x31, PT ;  /* 0x000000311d00780c */ /* 0x000fe20003f45270 */
[----:B------:R-:W-:Y:S01]  /*0530*/  VIADD R36, R14, 0x1 ;  /* 0x000000010e247836 */ /* 0x000fe20000000000 */
[----:B------:R-:W-:Y:S01]  /*0540*/  LOP3.LUT R16, R16, 0xfffffffb, RZ, 0xc0, !PT ;  /* 0xfffffffb10107812 */ /* 0x000fe200078ec0ff */
[----:B------:R-:W-:Y:S01]  /*0550*/  @P1 IMAD.MOV R36, RZ, RZ, R14 ;  /* 0x000000ffff241224 */ /* 0x000fe200078e020e */
[----:B------:R-:W-:Y:S01]  /*0560*/  ISETP.NE.AND P1, PT, R30, 0x31, PT ;  /* 0x000000311e00780c */ /* 0x000fe20003f25270 */
[----:B------:R-:W-:Y:S01]  /*0570*/  BAR.SYNC.DEFER_BLOCKING 0x0 ;  /* 0x0000000000007b1d */ /* 0x000fe20000010000 */
[----:B------:R-:W-:Y:S01]  /*0580*/  ISETP.NE.AND P0, PT, R31, 0x31, PT ;  /* 0x000000311f00780c */ /* 0x000fe20003f05270 */
[----:B------:R-:W-:Y:S02]  /*0590*/  VIADD R14, R36, 0x1 ;  /* 0x00000001240e7836 */ /* 0x000fe40000000000 */
[----:B------:R-:W-:Y:S01]  /*05a0*/  @P5 IMAD.MOV R14, RZ, RZ, R36 ;  /* 0x000000ffff0e5224 */ /* 0x000fe200078e0224 */
[----:B------:R-:W-:-:S03]  /*05b0*/  ISETP.NE.AND P6, PT, R33, 0x31, PT ;  /* 0x000000312100780c */ /* 0x000fc60003fc5270 */
[----:B------:R-:W-:Y:S02]  /*05c0*/  VIADD R15, R14, 0x1 ;  /* 0x000000010e0f7836 */ /* 0x000fe40000000000 */
[----:B------:R-:W-:-:S04]  /*05d0*/  @P3 IMAD.MOV R15, RZ, RZ, R14 ;  /* 0x000000ffff0f3224 */ /* 0x000fc800078e020e */
[----:B------:R-:W-:Y:S01]  /*05e0*/  VIADD R14, R15, 0x1 ;  /* 0x000000010f0e7836 */ /* 0x000fe20000000000 */
[----:B------:R-:W-:Y:S01]  /*05f0*/  @P0 LOP3.LUT R16, R16, 0x4, RZ, 0xfc, !PT ;  /* 0x0000000410100812 */ /* 0x000fe200078efcff */
[----:B------:R-:W-:-:S03]  /*0600*/  @P2 IMAD.MOV R14, RZ, RZ, R15 ;  /* 0x000000ffff0e2224 */ /* 0x000fc600078e020f */
[----:B------:R-:W-:Y:S01]  /*0610*/  LOP3.LUT R16, R16, 0xfffffffd, RZ, 0xc0, !PT ;  /* 0xfffffffd10107812 */ /* 0x000fe200078ec0ff */
[----:B------:R-:W-:Y:S02]  /*0620*/  VIADD R15, R14, 0x1 ;  /* 0x000000010e0f7836 */ /* 0x000fe40000000000 */
[----:B------:R-:W-:-:S04]  /*0630*/  @P1 IMAD.MOV R15, RZ, RZ, R14 ;  /* 0x000000ffff0f1224 */ /* 0x000fc800078e020e */
[----:B------:R-:W-:Y:S02]  /*0640*/  VIADD R14, R15, 0x1 ;  /* 0x000000010f0e7836 */ /* 0x000fe40000000000 */
[----:B------:R-:W-:Y:S01]  /*0650*/  @P0 IMAD.MOV R14, RZ, RZ, R15 ;  /* 0x000000ffff0e0224 */ /* 0x000fe200078e020f */
[----:B------:R-:W-:-:S03]  /*0660*/  ISETP.NE.AND P0, PT, R32, 0x31, PT ;  /* 0x000000312000780c */ /* 0x000fc60003f05270 */
[----:B------:R-:W-:-:S10]  /*0670*/  VIADD R15, R14, 0x1 ;  /* 0x000000010e0f7836 */ /* 0x000fd40000000000 */
[----:B------:R-:W-:Y:S01]  /*0680*/  @P0 IMAD.MOV R15, RZ, RZ, R14 ;  /* 0x000000ffff0f0224 */ /* 0x000fe200078e020e */
[----:B------:R-:W-:-:S03]  /*0690*/  @P0 LOP3.LUT R16, R16, 0x2, RZ, 0xfc, !PT ;  /* 0x0000000210100812 */ /* 0x000fc600078efcff */
[----:B------:R-:W-:Y:S02]  /*06a0*/  VIADD R44, R15, 0x1 ;  /* 0x000000010f2c7836 */ /* 0x000fe40000000000 */
[----:B------:R-:W-:Y:S01]  /*06b0*/  @P6 IMAD.MOV R44, RZ, RZ, R15 ;  /* 0x000000ffff2c6224 */ /* 0x000fe200078e020f */
[----:B------:R-:W-:-:S03]  /*06c0*/  ISETP.NE.AND P6, PT, R34, 0x31, PT ;  /* 0x000000312200780c */ /* 0x000fc60003fc5270 */
[----:B------:R-:W-:-:S10]  /*06d0*/  VIADD R45, R44, 0x1 ;  /* 0x000000012c2d7836 */ /* 0x000fd40000000000 */
[----:B------:R-:W-:Y:S01]  /*06e0*/  @P6 IMAD.MOV R45, RZ, RZ, R44 ;  /* 0x000000ffff2d6224 */ /* 0x000fe200078e022c */
[----:B------:R-:W-:-:S03]  /*06f0*/  ISETP.NE.AND P6, PT, R35, 0x31, PT ;  /* 0x000000312300780c */ /* 0x000fc60003fc5270 */
[----:B------:R-:W-:-:S10]  /*0700*/  VIADD R14, R45, 0x1 ;  /* 0x000000012d0e7836 */ /* 0x000fd40000000000 */
[----:B------:R-:W-:-:S05]  /*0710*/  @P6 IMAD.MOV R14, RZ, RZ, R45 ;  /* 0x000000ffff0e6224 */ /* 0x000fca00078e022d */
[----:B------:R-:W2:Y:S02]  /*0720*/  SHFL.UP P0, R15, R14, 0x1, RZ ;  /* 0x042000000e0f7989 */ /* 0x000ea400000000ff */
[----:B--2---:R-:W-:-:S05]  /*0730*/  @P0 IMAD.IADD R15, R15, 0x1, R14 ;  /* 0x000000010f0f0824 */ /* 0x004fca00078e020e */
[----:B------:R-:W2:Y:S02]  /*0740*/  SHFL.UP P0, R16, R15, 0x2, RZ ;  /* 0x044000000f107989 */ /* 0x000ea400000000ff */
[----:B--2---:R-:W-:-:S05]  /*0750*/  @P0 IMAD.IADD R16, R15, 0x1, R16 ;  /* 0x000000010f100824 */ /* 0x004fca00078e0210 */
[----:B------:R-:W2:Y:S02]  /*0760*/  SHFL.UP P0, R17, R16, 0x4, RZ ;  /* 0x0480000010117989 */ /* 0x000ea400000000ff */
[----:B--2---:R-:W-:-:S05]  /*0770*/  @P0 IMAD.IADD R17, R16, 0x1, R17 ;  /* 0x0000000110110824 */ /* 0x004fca00078e0211 */
[----:B------:R-:W2:Y:S01]  /*0780*/  SHFL.UP P0, R18, R17, 0x8, RZ ;  /* 0x0500000011127989 */ /* 0x000ea200000000ff */
[----:B------:R-:W-:Y:S02]  /*0790*/  VIADD R12, R45, 0x1 ;  /* 0x000000012d0c7836 */ /* 0x000fe40000000000 */
[----:B------:R-:W-:Y:S02]  /*07a0*/  @P6 IMAD.MOV R12, RZ, RZ, R45 ;  /* 0x000000ffff0c6224 */ /* 0x000fe400078e022d */
[----:B--2---:R-:W-:Y:S01]  /*07b0*/  @P0 IMAD.IADD R18, R17, 0x1, R18 ;  /* 0x0000000111120824 */ /* 0x004fe200078e0212 */
[----:B------:R-:W-:-:S04]  /*07c0*/  ISETP.NE.AND P0, PT, R19, RZ, PT ;  /* 0x000000ff1300720c */ /* 0x000fc80003f05270 */
[----:B------:R-:W2:Y:S01]  /*07d0*/  SHFL.UP P6, R19, R18, 0x10, RZ ;  /* 0x0600000012137989 */ /* 0x000ea200000c00ff */
[----:B-1----:R-:W-:Y:S01]  /*07e0*/  ULEA UR4, UR5, UR4, 0x18 ;  /* 0x0000000405047291 */ /* 0x002fe2000f8ec0ff */
[----:B------:R-:W-:Y:S01]  /*07f0*/  SHF.R.U32.HI R37, RZ, 0x5, R60 ;  /* 0x00000005ff257819 */ /* 0x000fe2000001163c */
[----:B--2---:R-:W-:Y:S01]  /*0800*/  @P6 IMAD.IADD R19, R18, 0x1, R19 ;  /* 0x0000000112136824 */ /* 0x004fe200078e0213 */
[----:B0-----:R-:W-:-:S13]  /*0810*/  ISETP.NE.AND P6, PT, R13, 0x1f, PT ;  /* 0x0000001f0d00780c */ /* 0x001fda0003fc5270 */
[----:B------:R-:W-:-:S05]  /*0820*/  @!P6 LEA R16, R37, UR4, 0x2 ;  /* 0x000000042510ec11 */ /* 0x000fca000f8e10ff */
[----:B------:R-:W-:Y:S01]  /*0830*/  @!P6 STS [R16], R19 ;  /* 0x000000131000e388 */ /* 0x000fe20000000800 */
[----:B------:R-:W-:Y:S01]  /*0840*/  IMAD.IADD R12, R19, 0x1, -R12 ;  /* 0x00000001130c7824 */ /* 0x000fe200078e0a0c */
[----:B------:R-:W-:Y:S01]  /*0850*/  BAR.SYNC.DEFER_BLOCKING 0x0 ;  /* 0x0000000000007b1d */ /* 0x000fe20000010000 */
[----:B------:R-:W-:-:S04]  /*0860*/  ISETP.NE.AND P6, PT, R13, RZ, PT ;  /* 0x000000ff0d00720c */ /* 0x000fc80003fc5270 */
[----:B------:R-:W-:Y:S02]  /*0870*/  SEL R57, R12, RZ, P6 ;  /* 0x000000ff0c397207 */ /* 0x000fe40003000000 */
[----:B------:R-:W0:Y:S01]  /*0880*/  LDS.128 R12, [UR4] ;  /* 0x00000004ff0c7984 */ /* 0x000e220008000c00 */
[----:B------:R-:W-:Y:S01]  /*0890*/  ISETP.NE.AND P6, PT, R37, 0x2, PT ;  /* 0x000000022500780c */ /* 0x000fe20003fc5270 */
[----:B0-----:R-:W-:-:S05]  /*08a0*/  IMAD.IADD R17, R12, 0x1, R13 ;  /* 0x000000010c117824 */ /* 0x001fca00078e020d */
[----:B------:R-:W-:Y:S01]  /*08b0*/  SEL R18, R17, R12, !P6 ;  /* 0x0000000c11127207 */ /* 0x000fe20007000000 */
[----:B------:R-:W-:Y:S01]  /*08c0*/  IMAD.IADD R17, R14, 0x1, R17 ;  /* 0x000000010e117824 */ /* 0x000fe200078e0211 */
[----:B------:R-:W-:-:S03]  /*08d0*/  ISETP.NE.AND P6, PT, R37, 0x3, PT ;  /* 0x000000032500780c */ /* 0x000fc60003fc5270 */
[----:B------:R-:W-:Y:S01]  /*08e0*/  IMAD.IADD R21, R15, 0x1, R17 ;  /* 0x000000010f157824 */ /* 0x000fe200078e0211 */
[----:B------:R-:W-:Y:S02]  /*08f0*/  SEL R18, R17, R18, !P6 ;  /* 0x0000001211127207 */ /* 0x000fe40007000000 */
[----:B------:R-:W-:-:S04]  /*0900*/  ISETP.NE.AND P6, PT, R37, 0x4, PT ;  /* 0x000000042500780c */ /* 0x000fc80003fc5270 */
[----:B------:R-:W-:Y:S02]  /*0910*/  SEL R20, R21, R18, !P6 ;  /* 0x0000001215147207 */ /* 0x000fe40007000000 */
[----:B------:R-:W0:Y:S01]  /*0920*/  LDS.128 R16, [UR4+0x10] ;  /* 0x00001004ff107984 */ /* 0x000e220008000c00 */
[----:B------:R-:W-:Y:S01]  /*0930*/  ISETP.NE.AND P6, PT, R37, 0x5, PT ;  /* 0x000000052500780c */ /* 0x000fe20003fc5270 */
[----:B0-----:R-:W-:-:S05]  /*0940*/  IMAD.IADD R21, R21, 0x1, R16 ;  /* 0x0000000115157824 */ /* 0x001fca00078e0210 */
[----:B------:R-:W-:Y:S01]  /*0950*/  SEL R20, R21, R20, !P6 ;  /* 0x0000001415147207 */ /* 0x000fe20007000000 */
[----:B------:R-:W-:Y:S01]  /*0960*/  IMAD.IADD R21, R17, 0x1, R21 ;  /* 0x0000000111157824 */ /* 0x000fe200078e0215 */
[----:B------:R-:W-:-:S04]  /*0970*/  ISETP.NE.AND P6, PT, R37, 0x6, PT ;  /* 0x000000062500780c */ /* 0x000fc80003fc5270 */
        /* <DEDUP_REMOVED lines=26> */
[----:B------:R-:W-:Y:S02]  /*0b20*/  SEL R38, R39, R38, !P6 ;  /* 0x0000002627267207 */ /* 0x000fe40007000000 */
[----:B------:R-:W-:-:S13]  /*0b30*/  ISETP.NE.AND P6, PT, R37, 0xf, PT ;  /* 0x0000000f2500780c */ /* 0x000fda0003fc5270 */
[----:B------:R-:W-:Y:S01]  /*0b40*/  @!P6 IMAD.IADD R38, R26, 0x1, R39 ;  /* 0x000000011a26e824 */ /* 0x000fe200078e0227 */
[----:B------:R-:W-:-:S04]  /*0b50*/  ISETP.GE.U32.AND P6, PT, R60, 0x20, PT ;  /* 0x000000203c00780c */ /* 0x000fc80003fc6070 */
[----:B------:R-:W-:-:S05]  /*0b60*/  SEL R38, R38, RZ, P6 ;  /* 0x000000ff26267207 */ /* 0x000fca0003000000 */
[----:B------:R-:W-:Y:S01]  /*0b70*/  IMAD.IADD R57, R38, 0x1, R57 ;  /* 0x0000000126397824 */ /* 0x000fe200078e0239 */
[----:B------:R-:W-:-:S03]  /*0b80*/  IADD3 R39, PT, PT, R14, R13, R12 ;  /* 0x0000000d0e277210 */ /* 0x000fc60007ffe00c */
[----:B------:R-:W-:Y:S01]  /*0b90*/  IMAD.IADD R36, R36, 0x1, R57 ;  /* 0x0000000124247824 */ /* 0x000fe200078e0239 */
[----:B------:R-:W-:-:S03]  /*0ba0*/  IADD3 R39, PT, PT, R16, R39, R15 ;  /* 0x0000002710277210 */ /* 0x000fc60007ffe00f */
[----:B------:R-:W-:Y:S02]  /*0bb0*/  VIADD R37, R36, 0x1 ;  /* 0x0000000124257836 */ /* 0x000fe40000000000 */
[----:B------:R-:W-:Y:S01]  /*0bc0*/  @P5 IMAD.MOV R37, RZ, RZ, R36 ;  /* 0x000000ffff255224 */ /* 0x000fe200078e0224 */
[----:B------:R-:W-:-:S03]  /*0bd0*/  IADD3 R39, PT, PT, R18, R39, R17 ;  /* 0x0000002712277210 */ /* 0x000fc60007ffe011 */
[----:B------:R-:W-:Y:S02]  /*0be0*/  VIADD R38, R37, 0x1 ;  /* 0x0000000125267836 */ /* 0x000fe40000000000 */
[----:B------:R-:W-:Y:S01]  /*0bf0*/  @P3 IMAD.MOV R38, RZ, RZ, R37 ;  /* 0x000000ffff263224 */ /* 0x000fe200078e0225 */
[----:B------:R-:W-:-:S03]  /*0c00*/  IADD3 R40, PT, PT, R20, R39, R19 ;  /* 0x0000002714287210 */ /* 0x000fc60007ffe013 */
[----:B------:R-:W-:Y:S02]  /*0c10*/  VIADD R39, R38, 0x1 ;  /* 0x0000000126277836 */ /* 0x000fe40000000000 */
[----:B------:R-:W-:Y:S01]  /*0c20*/  @P2 IMAD.MOV R39, RZ, RZ, R38 ;  /* 0x000000ffff272224 */ /* 0x000fe200078e0226 */
[----:B------:R-:W-:Y:S02]  /*0c30*/  ISETP.NE.AND P2, PT, R60, RZ, PT ;  /* 0x000000ff3c00720c */ /* 0x000fe40003f45270 */
[----:B------:R-:W-:Y:S01]  /*0c40*/  IADD3 R40, PT, PT, R22, R40, R21 ;  /* 0x0000002816287210 */ /* 0x000fe20007ffe015 */
[----:B------:R-:W-:-:S03]  /*0c50*/  VIADD R42, R54, 0x1 ;  /* 0x00000001362a7836 */ /* 0x000fc60000000000 */
[----:B------:R-:W-:Y:S01]  /*0c60*/  IADD3 R41, PT, PT, R24, R40, R23 ;  /* 0x0000002818297210 */ /* 0x000fe20007ffe017 */
[----:B------:R-:W-:Y:S02]  /*0c70*/  @P4 IMAD.MOV R42, RZ, RZ, R54 ;  /* 0x000000ffff2a4224 */ /* 0x000fe400078e0236 */
[----:B------:R-:W-:Y:S01]  /*0c80*/  VIADD R40, R39, 0x1 ;  /* 0x0000000127287836 */ /* 0x000fe20000000000 */
[----:B------:R-:W-:Y:S01]  /*0c90*/  IADD3 R41, PT, PT, R26, R41, R25 ;  /* 0x000000291a297210 */ /* 0x000fe20007ffe019 */
[----:B------:R-:W-:Y:S01]  /*0ca0*/  IMAD.IADD R51, R57, 0x1, R42 ;  /* 0x0000000139337824 */ /* 0x000fe200078e022a */
[----:B------:R-:W-:Y:S01]  /*0cb0*/  BSSY.RECONVERGENT B0, `(.L_x_425) ;  /* 0x0000013000007945 */ /* 0x000fe20003800200 */
[----:B------:R-:W-:Y:S02]  /*0cc0*/  @P1 IMAD.MOV R40, RZ, RZ, R39 ;  /* 0x000000ffff281224 */ /* 0x000fe400078e0227 */
[----:B------:R-:W-:Y:S02]  /*0cd0*/  IMAD.IADD R59, R27, 0x1, R41 ;  /* 0x000000011b3b7824 */ /* 0x000fe400078e0229 */
[----:B------:R-:W-:-:S02]  /*0ce0*/  VIADD R47, R51, 0x1 ;  /* 0x00000001332f7836 */ /* 0x000fc40000000000 */
[----:B------:R-:W-:Y:S01]  /*0cf0*/  VIADD R41, R40, 0x1 ;  /* 0x0000000128297836 */ /* 0x000fe20000000000 */
[----:B------:R-:W-:Y:S06]  /*0d00*/  @P2 BRA `(.L_x_426) ;  /* 0x0000000000342947 */ /* 0x000fec0003800000 */
[----:B------:R-:W-:Y:S01]  /*0d10*/  IADD3 R42, PT, PT, R14, R13, R12 ;  /* 0x0000000d0e2a7210 */ /* 0x000fe20007ffe00c */
[----:B-----5:R0:W-:Y:S03]  /*0d20*/  STL.64 [R1], R2 ;  /* 0x0000000201007387 */ /* 0x0201e60000100a00 */
[----:B------:R-:W-:-:S04]  /*0d30*/  IADD3 R42, PT, PT, R16, R42, R15 ;  /* 0x0000002a102a7210 */ /* 0x000fc80007ffe00f */
[----:B------:R-:W-:-:S04]  /*0d40*/  IADD3 R42, PT, PT, R18, R42, R17 ;  /* 0x0000002a122a7210 */ /* 0x000fc80007ffe011 */
[----:B------:R-:W-:Y:S01]  /*0d50*/  IADD3 R42, PT, PT, R20, R42, R19 ;  /* 0x0000002a142a7210 */ /* 0x000fe20007ffe013 */
[----:B0-----:R-:W0:Y:S03]  /*0d60*/  LDC.64 R2, c[0x0][0x3a0] ;  /* 0x0000e800ff027b82 */ /* 0x001e260000000a00 */
[----:B------:R-:W-:-:S04]  /*0d70*/  IADD3 R42, PT, PT, R22, R42, R21 ;  /* 0x0000002a162a7210 */ /* 0x000fc80007ffe015 */
[----:B------:R-:W-:-:S04]  /*0d80*/  IADD3 R42, PT, PT, R24, R42, R23 ;  /* 0x0000002a182a7210 */ /* 0x000fc80007ffe017 */
[----:B------:R-:W-:-:S05]  /*0d90*/  IADD3 R42, PT, PT, R26, R42, R25 ;  /* 0x0000002a1a2a7210 */ /* 0x000fca0007ffe019 */
[----:B------:R-:W-:Y:S02]  /*0da0*/  IMAD.IADD R43, R27, 0x1, R42 ;  /* 0x000000011b2b7824 */ /* 0x000fe400078e022a */
[----:B------:R-:W-:-:S05]  /*0db0*/  IMAD.MOV.U32 R42, RZ, RZ, 0x65 ;  /* 0x00000065ff2a7424 */ /* 0x000fca00078e00ff */
[----:B0-----:R0:W-:Y:S04]  /*0dc0*/  ST.E.64.STRONG.GPU desc[UR8][R2.64+0x100], R42 ;  /* 0x0001002a02007985 */ /* 0x0011e8000c10fb08 */
[----:B0-----:R0:W5:Y:S02]  /*0dd0*/  LDL.LU.64 R2, [R1] ;  /* 0x0000000001027983 */ /* 0x0011640000300a00 */
.L_x_426:
[----:B------:R-:W-:Y:S05]  /*0de0*/  BSYNC.RECONVERGENT B0 ;  /* 0x0000000000007941 */ /* 0x000fea0003800200 */
.L_x_425:
[----:B------:R-:W-:Y:S01]  /*0df0*/  ISETP.NE.AND P1, PT, R31, 0x31, PT ;  /* 0x000000311f00780c */ /* 0x000fe20003f25270 */
[--C-:B------:R-:W-:Y:S01]  /*0e00*/  IMAD.IADD R54, R54, 0x1, R57.reuse ;  /* 0x0000000136367824 */ /* 0x100fe200078e0239 */
[----:B------:R-:W-:Y:S01]  /*0e10*/  ISETP.NE.AND P2, PT, R52, 0x31, PT ;  /* 0x000000313400780c */ /* 0x000fe20003f45270 */
[--C-:B------:R-:W-:Y:S01]  /*0e20*/  IMAD.IADD R44, R44, 0x1, R57.reuse ;  /* 0x000000012c2c7824 */ /* 0x100fe200078e0239 */
[----:B------:R-:W-:Y:S01]  /*0e30*/  ISETP.NE.AND P3, PT, R49, 0x31, PT ;  /* 0x000000313100780c */ /* 0x000fe20003f65270 */
[----:B------:R-:W-:-:S08]  /*0e40*/  IMAD.IADD R45, R45, 0x1, R57 ;  /* 0x000000012d2d7824 */ /* 0x000fd000078e0239 */
[----:B------:R-:W-:Y:S01]  /*0e50*/  @P1 IMAD.MOV R41, RZ, RZ, R40 ;  /* 0x000000ffff291224 */ /* 0x000fe200078e0228 */
[----:B------:R-:W-:Y:S01]  /*0e60*/  ISETP.GT.AND P1, PT, R59, 0x200, PT ;  /* 0x000002003b00780c */ /* 0x000fe20003f24270 */
[----:B------:R-:W-:Y:S01]  /*0e70*/  @P2 IMAD.MOV R47, RZ, RZ, R51 ;  /* 0x000000ffff2f2224 */ /* 0x000fe200078e0233 */
[----:B------:R-:W-:Y:S01]  /*0e80*/  ISETP.NE.AND P2, PT, R32, 0x31, PT ;  /* 0x000000312000780c */ /* 0x000fe20003f45270 */
[----:B------:R-:W-:Y:S02]  /*0e90*/  VIADD R43, R41, 0x1 ;  /* 0x00000001292b7836 */ /* 0x000fe40000000000 */
[----:B------:R-:W-:Y:S02]  /*0ea0*/  VIADD R42, R47, 0x1 ;  /* 0x000000012f2a7836 */ /* 0x000fe40000000000 */
[----:B------:R-:W-:-:S08]  /*0eb0*/  @P3 IMAD.MOV R42, RZ, RZ, R47 ;  /* 0x000000ffff2a3224 */ /* 0x000fd000078e022f */
[----:B------:R-:W-:Y:S01]  /*0ec0*/  @P2 IMAD.MOV R43, RZ, RZ, R41 ;  /* 0x000000ffff2b2224 */ /* 0x000fe200078e0229 */
[----:B------:R-:W-:Y:S06]  /*0ed0*/  @P1 BRA `(.L_x_427) ;  /* 0x0000000c00401947 */ /* 0x000fec0003800000 */
[----:B------:R-:W-:Y:S04]  /*0ee0*/  BSSY.RECONVERGENT B0, `(.L_x_428) ;  /* 0x000000d000007945 */ /* 0x000fe80003800200 */
[----:B------:R-:W-:Y:S05]  /*0ef0*/  @P0 BRA `(.L_x_429) ;  /* 0x00000000002c0947 */ /* 0x000fea0003800000 */
[----:B------:R-:W-:Y:S01]  /*0f00*/  UISETP.NE.AND UP0, UPT, UR6, URZ, UPT ;  /* 0x000000ff0600728c */ /* 0x000fe2000bf05270 */
[----:B------:R-:W-:Y:S01]  /*0f10*/  CS2R R12, SRZ ;  /* 0x00000000000c7805 */ /* 0x000fe2000001ff00 */
[----:B------:R-:W1:Y:S07]  /*0f20*/  LDCU.64 UR4, c[0x0][0x390] ;  /* 0x00007200ff0477ac */ /* 0x000e6e0008000a00 */
[----:B------:R-:W-:Y:S05]  /*0f30*/  BRA.U UP0, `(.L_x_430) ;  /* 0x0000000100087547 */ /* 0x000fea000b800000 */
[----:B------:R-:W2:Y:S02]  /*0f40*/  LDC.64 R12, c[0x0][0x3d0] ;  /* 0x0000f400ff0c7b82 */ /* 0x000ea40000000a00 */
[----:B--2---:R-:W5:Y:S02]  /*0f50*/  LDG.E.64 R12, desc[UR8][R12.64] ;  /* 0x000000080c0c7981 */ /* 0x004f64000c1e1b00 */
.L_x_430:
[----:B-----5:R-:W-:-:S04]  /*0f60*/  IADD3 R14, P0, PT, R57, R12, RZ ;  /* 0x0000000c390e7210 */ /* 0x020fc80007f1e0ff */
[----:B------:R-:W-:Y:S02]  /*0f70*/  LEA.HI.X.SX32 R13, R57, R13, 0x1, P0 ;  /* 0x0000000d390d7211 */ /* 0x000fe400000f0eff */
[----:B-1----:R-:W-:-:S04]  /*0f80*/  LEA R12, P0, R14, UR4, 0x2 ;  /* 0x000000040e0c7c11 */ /* 0x002fc8000f8010ff */
[----:B------:R-:W-:-:S05]  /*0f90*/  LEA.HI.X R13, R14, UR5, R13, 0x2, P0 ;  /* 0x000000050e0d7c11 */ /* 0x000fca00080f140d */
[----:B------:R1:W-:Y:S04]  /*0fa0*/  STG.E desc[UR8][R12.64], R55 ;  /* 0x000000370c007986 */ /* 0x0003e8000c101908 */
.L_x_429:
[----:B------:R-:W-:Y:S05]  /*0fb0*/  BSYNC.RECONVERGENT B0 ;  /* 0x0000000000007941 */ /* 0x000fea0003800200 */
.L_x_428:
[----:B------:R-:W-:Y:S01]  /*0fc0*/  ISETP.NE.AND P0, PT, R56, 0x31, PT ;  /* 0x000000313800780c */ /* 0x000fe20003f05270 */
[----:B------:R-:W-:-:S12]  /*0fd0*/  BSSY.RECONVERGENT B0, `(.L_x_431) ;  /* 0x000000d000007945 */ /* 0x000fd80003800200 */
[----:B------:R-:W-:Y:S05]  /*0fe0*/  @P0 BRA `(.L_x_432) ;  /* 0x00000000002c0947 */ /* 0x000fea0003800000 */
[----:B------:R-:W-:Y:S01]  /*0ff0*/  UISETP.NE.AND UP0, UPT, UR6, URZ, UPT ;  /* 0x000000ff0600728c */ /* 0x000fe2000bf05270 */
[----:B-1----:R-:W-:Y:S01]  /*1000*/  CS2R R12, SRZ ;  /* 0x00000000000c7805 */ /* 0x002fe2000001ff00 */
[----:B------:R-:W1:Y:S07]  /*1010*/  LDCU.64 UR4, c[0x0][0x390] ;  /* 0x00007200ff0477ac */ /* 0x000e6e0008000a00 */
[----:B------:R-:W-:Y:S05]  /*1020*/  BRA.U UP0, `(.L_x_433) ;  /* 0x0000000100087547 */ /* 0x000fea000b800000 */
[----:B------:R-:W2:Y:S02]  /*1030*/  LDC.64 R12, c[0x0][0x3d0] ;  /* 0x0000f400ff0c7b82 */ /* 0x000ea40000000a00 */
[----:B--2---:R-:W5:Y:S02]  /*1040*/  LDG.E.64 R12, desc[UR8][R12.64] ;  /* 0x000000080c0c7981 */ /* 0x004f64000c1e1b00 */
.L_x_433:
[----:B-----5:R-:W-:-:S04]  /*1050*/  IADD3 R14, P0, PT, R54, R12, RZ ;  /* 0x0000000c360e7210 */ /* 0x020fc80007f1e0ff */
[----:B------:R-:W-:Y:S02]  /*1060*/  LEA.HI.X.SX32 R13, R54, R13, 0x1, P0 ;  /* 0x0000000d360d7211 */ /* 0x000fe400000f0eff */
[----:B-1----:R-:W-:-:S04]  /*1070*/  LEA R12, P0, R14, UR4, 0x2 ;  /* 0x000000040e0c7c11 */ /* 0x002fc8000f8010ff */
[----:B------:R-:W-:-:S05]  /*1080*/  LEA.HI.X R13, R14, UR5, R13, 0x2, P0 ;  /* 0x000000050e0d7c11 */ /* 0x000fca00080f140d */
[----:B------:R2:W-:Y:S04]  /*1090*/  STG.E desc[UR8][R12.64], R53 ;  /* 0x000000350c007986 */ /* 0x0005e8000c101908 */
.L_x_432:
[----:B------:R-:W-:Y:S05]  /*10a0*/  BSYNC.RECONVERGENT B0 ;  /* 0x0000000000007941 */ /* 0x000fea0003800200 */
.L_x_431:
[----:B------:R-:W-:Y:S01]  /*10b0*/  ISETP.NE.AND P0, PT, R52, 0x31, PT ;  /* 0x000000313400780c */ /* 0x000fe20003f05270 */
[----:B------:R-:W-:-:S12]  /*10c0*/  BSSY.RECONVERGENT B0, `(.L_x_434) ;  /* 0x000000d000007945 */ /* 0x000fd80003800200 */
[----:B------:R-:W-:Y:S05]  /*10d0*/  @P0 BRA `(.L_x_435) ;  /* 0x00000000002c0947 */ /* 0x000fea0003800000 */
[----:B------:R-:W-:Y:S01]  /*10e0*/  UISETP.NE.AND UP0, UPT, UR6, URZ, UPT ;  /* 0x000000ff0600728c */ /* 0x000fe2000bf05270 */
[----:B-12---:R-:W-:Y:S01]  /*10f0*/  CS2R R12, SRZ ;  /* 0x00000000000c7805 */ /* 0x006fe2000001ff00 */
[----:B------:R-:W1:Y:S07]  /*1100*/  LDCU.64 UR4, c[0x0][0x390] ;  /* 0x00007200ff0477ac */ /* 0x000e6e0008000a00 */
[----:B------:R-:W-:Y:S05]  /*1110*/  BRA.U UP0, `(.L_x_436) ;  /* 0x0000000100087547 */ /* 0x000fea000b800000 */
[----:B------:R-:W2:Y:S02]  /*1120*/  LDC.64 R12, c[0x0][0x3d0] ;  /* 0x0000f400ff0c7b82 */ /* 0x000ea40000000a00 */
[----:B--2---:R-:W5:Y:S02]  /*1130*/  LDG.E.64 R12, desc[UR8][R12.64] ;  /* 0x000000080c0c7981 */ /* 0x004f64000c1e1b00 */
.L_x_436:
[----:B-----5:R-:W-:-:S04]  /*1140*/  IADD3 R14, P0, PT, R51, R12, RZ ;  /* 0x0000000c330e7210 */ /* 0x020fc80007f1e0ff */
[----:B------:R-:W-:Y:S02]  /*1150*/  LEA.HI.X.SX32 R13, R51, R13, 0x1, P0 ;  /* 0x0000000d330d7211 */ /* 0x000fe400000f0eff */
[----:B-1----:R-:W-:-:S04]  /*1160*/  LEA R12, P0, R14, UR4, 0x2 ;  /* 0x000000040e0c7c11 */ /* 0x002fc8000f8010ff */
[----:B------:R-:W-:-:S05]  /*1170*/  LEA.HI.X R13, R14, UR5, R13, 0x2, P0 ;  /* 0x000000050e0d7c11 */ /* 0x000fca00080f140d */
[----:B------:R3:W-:Y:S04]  /*1180*/  STG.E desc[UR8][R12.64], R48 ;  /* 0x000000300c007986 */ /* 0x0007e8000c101908 */
.L_x_435:
[----:B------:R-:W-:Y:S05]  /*1190*/  BSYNC.RECONVERGENT B0 ;  /* 0x0000000000007941 */ /* 0x000fea0003800200 */
.L_x_434:
[----:B------:R-:W-:Y:S01]  /*11a0*/  ISETP.NE.AND P0, PT, R49, 0x31, PT ;  /* 0x000000313100780c */ /* 0x000fe20003f05270 */
[----:B------:R-:W-:-:S12]  /*11b0*/  BSSY.RECONVERGENT B0, `(.L_x_437) ;  /* 0x000000d000007945 */ /* 0x000fd80003800200 */
[----:B------:R-:W-:Y:S05]  /*11c0*/  @P0 BRA `(.L_x_438) ;  /* 0x00000000002c0947 */ /* 0x000fea0003800000 */
[----:B------:R-:W-:Y:S01]  /*11d0*/  UISETP.NE.AND UP0, UPT, UR6, URZ, UPT ;  /* 0x000000ff0600728c */ /* 0x000fe2000bf05270 */
[----:B-123--:R-:W-:Y:S01]  /*11e0*/  CS2R R12, SRZ ;  /* 0x00000000000c7805 */ /* 0x00efe2000001ff00 */
[----:B------:R-:W1:Y:S07]  /*11f0*/  LDCU.64 UR4, c[0x0][0x390] ;  /* 0x00007200ff0477ac */ /* 0x000e6e0008000a00 */
[----:B------:R-:W-:Y:S05]  /*1200*/  BRA.U UP0, `(.L_x_439) ;  /* 0x0000000100087547 */ /* 0x000fea000b800000 */
[----:B------:R-:W2:Y:S02]  /*1210*/  LDC.64 R12, c[0x0][0x3d0] ;  /* 0x0000f400ff0c7b82 */ /* 0x000ea40000000a00 */
[----:B--2---:R-:W5:Y:S02]  /*1220*/  LDG.E.64 R12, desc[UR8][R12.64] ;  /* 0x000000080c0c7981 */ /* 0x004f64000c1e1b00 */
.L_x_439:
[----:B-----5:R-:W-:-:S04]  /*1230*/  IADD3 R14, P0, PT, R47, R12, RZ ;  /* 0x0000000c2f0e7210 */ /* 0x020fc80007f1e0ff */
[----:B------:R-:W-:Y:S02]  /*1240*/  LEA.HI.X.SX32 R13, R47, R13, 0x1, P0 ;  /* 0x0000000d2f0d7211 */ /* 0x000fe400000f0eff */
[----:B-1----:R-:W-:-:S04]  /*1250*/  LEA R12, P0, R14, UR4, 0x2 ;  /* 0x000000040e0c7c11 */ /* 0x002fc8000f8010ff */
[----:B------:R-:W-:-:S05]  /*1260*/  LEA.HI.X R13, R14, UR5, R13, 0x2, P0 ;  /* 0x000000050e0d7c11 */ /* 0x000fca00080f140d */
[----:B------:R4:W-:Y:S04]  /*1270*/  STG.E desc[UR8][R12.64], R50 ;  /* 0x000000320c007986 */ /* 0x0009e8000c101908 */
.L_x_438:
[----:B------:R-:W-:Y:S05]  /*1280*/  BSYNC.RECONVERGENT B0 ;  /* 0x0000000000007941 */ /* 0x000fea0003800200 */
.L_x_437:
[----:B------:R-:W-:Y:S01]  /*1290*/  ISETP.NE.AND P0, PT, R10, 0x31, PT ;  /* 0x000000310a00780c */ /* 0x000fe20003f05270 */
[----:B------:R-:W-:-:S12]  /*12a0*/  BSSY.RECONVERGENT B0, `(.L_x_440) ;  /* 0x000000d000007945 */ /* 0x000fd80003800200 */
[----:B------:R-:W-:Y:S05]  /*12b0*/  @P0 BRA `(.L_x_441) ;  /* 0x00000000002c0947 */ /* 0x000fea0003800000 */
[----:B------:R-:W-:Y:S01]  /*12c0*/  UISETP.NE.AND UP0, UPT, UR6, URZ, UPT ;  /* 0x000000ff0600728c */ /* 0x000fe2000bf05270 */
[----:B-1234-:R-:W-:Y:S01]  /*12d0*/  CS2R R12, SRZ ;  /* 0x00000000000c7805 */ /* 0x01efe2000001ff00 */
[----:B------:R-:W1:Y:S07]  /*12e0*/  LDCU.64 UR4, c[0x0][0x390] ;  /* 0x00007200ff0477ac */ /* 0x000e6e0008000a00 */
[----:B------:R-:W-:Y:S05]  /*12f0*/  BRA.U UP0, `(.L_x_442) ;  /* 0x0000000100087547 */ /* 0x000fea000b800000 */
[----:B------:R-:W2:Y:S02]  /*1300*/  LDC.64 R12, c[0x0][0x3d0] ;  /* 0x0000f400ff0c7b82 */ /* 0x000ea40000000a00 */
[----:B--2---:R-:W5:Y:S02]  /*1310*/  LDG.E.64 R12, desc[UR8][R12.64] ;  /* 0x000000080c0c7981 */ /* 0x004f64000c1e1b00 */
.L_x_442:
[----:B-----5:R-:W-:-:S04]  /*1320*/  IADD3 R10, P0, PT, R42, R12, RZ ;  /* 0x0000000c2a0a7210 */ /* 0x020fc80007f1e0ff */
[----:B------:R-:W-:Y:S02]  /*1330*/  LEA.HI.X.SX32 R13, R42, R13, 0x1, P0 ;  /* 0x0000000d2a0d7211 */ /* 0x000fe400000f0eff */
[----:B-1----:R-:W-:-:S04]  /*1340*/  LEA R12, P0, R10, UR4, 0x2 ;  /* 0x000000040a0c7c11 */ /* 0x002fc8000f8010ff */
[----:B------:R-:W-:-:S05]  /*1350*/  LEA.HI.X R13, R10, UR5, R13, 0x2, P0 ;  /* 0x000000050a0d7c11 */ /* 0x000fca00080f140d */
[----:B------:R1:W-:Y:S04]  /*1360*/  STG.E desc[UR8][R12.64], R46 ;  /* 0x0000002e0c007986 */ /* 0x0003e8000c101908 */
.L_x_441:
[----:B------:R-:W-:Y:S05]  /*1370*/  BSYNC.RECONVERGENT B0 ;  /* 0x0000000000007941 */ /* 0x000fea0003800200 */
.L_x_440:
[----:B------:R-:W-:Y:S01]  /*1380*/  ISETP.NE.AND P0, PT, R11, 0x31, PT ;  /* 0x000000310b00780c */ /* 0x000fe20003f05270 */
[----:B------:R-:W-:-:S12]  /*1390*/  BSSY.RECONVERGENT B0, `(.L_x_443) ;  /* 0x000000d000007945 */ /* 0x000fd80003800200 */
[----:B------:R-:W-:Y:S05]  /*13a0*/  @P0 BRA `(.L_x_444) ;  /* 0x00000000002c0947 */ /* 0x000fea0003800000 */
[----:B------:R-:W-:Y:S01]  /*13b0*/  UISETP.NE.AND UP0, UPT, UR6, URZ, UPT ;  /* 0x000000ff0600728c */ /* 0x000fe2000bf05270 */
[----:B------:R-:W-:Y:S01]  /*13c0*/  CS2R R10, SRZ ;  /* 0x00000000000a7805 */ /* 0x000fe2000001ff00 */
[----:B------:R-:W0:Y:S07]  /*13d0*/  LDCU.64 UR4, c[0x0][0x390] ;  /* 0x00007200ff0477ac */ /* 0x000e2e0008000a00 */
[----:B------:R-:W-:Y:S05]  /*13e0*/  BRA.U UP0, `(.L_x_445) ;  /* 0x0000000100087547 */ /* 0x000fea000b800000 */
[----:B------:R-:W1:Y:S02]  /*13f0*/  LDC.64 R10, c[0x0][0x3d0] ;  /* 0x0000f400ff0a7b82 */ /* 0x000e640000000a00 */
[----:B-1----:R-:W5:Y:S02]  /*1400*/  LDG.E.64 R10, desc[UR8][R10.64] ;  /* 0x000000080a0a7981 */ /* 0x002f64000c1e1b00 */
.L_x_445:
[----:B-12345:R-:W-:-:S04]  /*1410*/  IADD3 R12, P0, PT, R36, R10, RZ ;  /* 0x0000000a240c7210 */ /* 0x03efc80007f1e0ff */
[----:B------:R-:W-:Y:S02]  /*1420*/  LEA.HI.X.SX32 R11, R36, R11, 0x1, P0 ;  /* 0x0000000b240b7211 */ /* 0x000fe400000f0eff */
[----:B0-----:R-:W-:-:S04]  /*1430*/  LEA R10, P0, R12, UR4, 0x2 ;  /* 0x000000040c0a7c11 */ /* 0x001fc8000f8010ff */
[----:B------:R-:W-:-:S05]  /*1440*/  LEA.HI.X R11, R12, UR5, R11, 0x2, P0 ;  /* 0x000000050c0b7c11 */ /* 0x000fca00080f140b */
[----:B------:R0:W-:Y:S04]  /*1450*/  STG.E desc[UR8][R10.64], R0 ;  /* 0x000000000a007986 */ /* 0x0001e8000c101908 */
.L_x_444:
[----:B------:R-:W-:Y:S05]  /*1460*/  BSYNC.RECONVERGENT B0 ;  /* 0x0000000000007941 */ /* 0x000fea0003800200 */
.L_x_443:
[----:B------:R-:W-:Y:S01]  /*1470*/  ISETP.NE.AND P0, PT, R28, 0x31, PT ;  /* 0x000000311c00780c */ /* 0x000fe20003f05270 */
[----:B------:R-:W-:-:S12]  /*1480*/  BSSY.RECONVERGENT B0, `(.L_x_446) ;  /* 0x000000d000007945 */ /* 0x000fd80003800200 */
[----:B------:R-:W-:Y:S05]  /*1490*/  @P0 BRA `(.L_x_447) ;  /* 0x00000000002c0947 */ /* 0x000fea0003800000 */
[----:B------:R-:W-:Y:S01]  /*14a0*/  UISETP.NE.AND UP0, UPT, UR6, URZ, UPT ;  /* 0x000000ff0600728c */ /* 0x000fe2000bf05270 */
[----:B0-----:R-:W-:Y:S01]  /*14b0*/  CS2R R10, SRZ ;  /* 0x00000000000a7805 */ /* 0x001fe2000001ff00 */
[----:B------:R-:W0:Y:S07]  /*14c0*/  LDCU.64 UR4, c[0x0][0x390] ;  /* 0x00007200ff0477ac */ /* 0x000e2e0008000a00 */
[----:B------:R-:W-:Y:S05]  /*14d0*/  BRA.U UP0, `(.L_x_448) ;  /* 0x0000000100087547 */ /* 0x000fea000b800000 */
[----:B------:R-:W1:Y:S02]  /*14e0*/  LDC.64 R10, c[0x0][0x3d0] ;  /* 0x0000f400ff0a7b82 */ /* 0x000e640000000a00 */
[----:B-1----:R-:W5:Y:S02]  /*14f0*/  LDG.E.64 R10, desc[UR8][R10.64] ;  /* 0x000000080a0a7981 */ /* 0x002f64000c1e1b00 */
.L_x_448:
[----:B-----5:R-:W-:-:S04]  /*1500*/  IADD3 R0, P0, PT, R37, R10, RZ ;  /* 0x0000000a25007210 */ /* 0x020fc80007f1e0ff */
[----:B------:R-:W-:Y:S02]  /*1510*/  LEA.HI.X.SX32 R11, R37, R11, 0x1, P0 ;  /* 0x0000000b250b7211 */ /* 0x000fe400000f0eff */
[----:B0-----:R-:W-:-:S04]  /*1520*/  LEA R10, P0, R0, UR4, 0x2 ;  /* 0x00000004000a7c11 */ /* 0x001fc8000f8010ff */
[----:B------:R-:W-:-:S05]  /*1530*/  LEA.HI.X R11, R0, UR5, R11, 0x2, P0 ;  /* 0x00000005000b7c11 */ /* 0x000fca00080f140b */
[----:B------:R0:W-:Y:S04]  /*1540*/  STG.E desc[UR8][R10.64], R2 ;  /* 0x000000020a007986 */ /* 0x0001e8000c101908 */
.L_x_447:
[----:B------:R-:W-:Y:S05]  /*1550*/  BSYNC.RECONVERGENT B0 ;  /* 0x0000000000007941 */ /* 0x000fea0003800200 */
.L_x_446:
        /* <DEDUP_REMOVED lines=9> */
.L_x_451:
[----:B-----5:R-:W-:-:S04]  /*15f0*/  IADD3 R0, P0, PT, R38, R10, RZ ;  /* 0x0000000a26007210 */ /* 0x020fc80007f1e0ff */
[----:B------:R-:W-:Y:S02]  /*1600*/  LEA.HI.X.SX32 R11, R38, R11, 0x1, P0 ;  /* 0x0000000b260b7211 */ /* 0x000fe400000f0eff */
[----:B0-----:R-:W-:-:S04]  /*1610*/  LEA R10, P0, R0, UR4, 0x2 ;  /* 0x00000004000a7c11 */ /* 0x001fc8000f8010ff */
[----:B------:R-:W-:-:S05]  /*1620*/  LEA.HI.X R11, R0, UR5, R11, 0x2, P0 ;  /* 0x00000005000b7c11 */ /* 0x000fca00080f140b */
[----:B------:R0:W-:Y:S04]  /*1630*/  STG.E desc[UR8][R10.64], R3 ;  /* 0x000000030a007986 */ /* 0x0001e8000c101908 */
.L_x_450:
[----:B------:R-:W-:Y:S05]  /*1640*/  BSYNC.RECONVERGENT B0 ;  /* 0x0000000000007941 */ /* 0x000fea0003800200 */
.L_x_449:
[----:B------:R-:W-:Y:S01]  /*1650*/  ISETP.NE.AND P0, PT, R30, 0x31, PT ;  /* 0x000000311e00780c */ /* 0x000fe20003f05270 */
[----:B------:R-:W-:-:S12]  /*1660*/  BSSY.RECONVERGENT B0, `(.L_x_452) ;  /* 0x000000d000007945 */ /* 0x000fd80003800200 */
[----:B------:R-:W-:Y:S05]  /*1670*/  @P0 BRA `(.L_x_453) ;  /* 0x00000000002c0947 */ /* 0x000fea0003800000 */
[----:B------:R-:W-:Y:S01]  /*1680*/  UISETP.NE.AND UP0, UPT, UR6, URZ, UPT ;  /* 0x000000ff0600728c */ /* 0x000fe2000bf05270 */
[----:B0----5:R-:W-:Y:S01]  /*1690*/  CS2R R2, SRZ ;  /* 0x0000000000027805 */ /* 0x021fe2000001ff00 */
[----:B------:R-:W0:Y:S07]  /*16a0*/  LDCU.64 UR4, c[0x0][0x390] ;  /* 0x00007200ff0477ac */ /* 0x000e2e0008000a00 */
[----:B------:R-:W-:Y:S05]  /*16b0*/  BRA.U UP0, `(.L_x_454) ;  /* 0x0000000100087547 */ /* 0x000fea000b800000 */
[----:B------:R-:W1:Y:S02]  /*16c0*/  LDC.64 R2, c[0x0][0x3d0] ;  /* 0x0000f400ff027b82 */ /* 0x000e640000000a00 */
[----:B-1----:R-:W5:Y:S02]  /*16d0*/  LDG.E.64 R2, desc[UR8][R2.64] ;  /* 0x0000000802027981 */ /* 0x002f64000c1e1b00 */
.L_x_454:
[----:B-----5:R-:W-:-:S04]  /*16e0*/  IADD3 R0, P0, PT, R39, R2, RZ ;  /* 0x0000000227007210 */ /* 0x020fc80007f1e0ff */
[----:B------:R-:W-:Y:S02]  /*16f0*/  LEA.HI.X.SX32 R3, R39, R3, 0x1, P0 ;  /* 0x0000000327037211 */ /* 0x000fe400000f0eff */
[----:B0-----:R-:W-:-:S04]  /*1700*/  LEA R2, P0, R0, UR4, 0x2 ;  /* 0x0000000400027c11 */ /* 0x001fc8000f8010ff */
[----:B------:R-:W-:-:S05]  /*1710*/  LEA.HI.X R3, R0, UR5, R3, 0x2, P0 ;  /* 0x0000000500037c11 */ /* 0x000fca00080f1403 */
[----:B------:R0:W-:Y:S04]  /*1720*/  STG.E desc[UR8][R2.64], R4 ;  /* 0x0000000402007986 */ /* 0x0001e8000c101908 */
.L_x_453:
[----:B------:R-:W-:Y:S05]  /*1730*/  BSYNC.RECONVERGENT B0 ;  /* 0x0000000000007941 */ /* 0x000fea0003800200 */
.L_x_452:
        /* <DEDUP_REMOVED lines=9> */
.L_x_457:
[----:B-----5:R-:W-:-:S04]  /*17d0*/  IADD3 R0, P0, PT, R40, R2, RZ ;  /* 0x0000000228007210 */ /* 0x020fc80007f1e0ff */
[----:B------:R-:W-:Y:S02]  /*17e0*/  LEA.HI.X.SX32 R3, R40, R3, 0x1, P0 ;  /* 0x0000000328037211 */ /* 0x000fe400000f0eff */
[----:B0-----:R-:W-:-:S04]  /*17f0*/  LEA R2, P0, R0, UR4, 0x2 ;  /* 0x0000000400027c11 */ /* 0x001fc8000f8010ff */
[----:B------:R-:W-:-:S05]  /*1800*/  LEA.HI.X R3, R0, UR5, R3, 0x2, P0 ;  /* 0x0000000500037c11 */ /* 0x000fca00080f1403 */
[----:B------:R0:W-:Y:S04]  /*1810*/  STG.E desc[UR8][R2.64], R5 ;  /* 0x0000000502007986 */ /* 0x0001e8000c101908 */
.L_x_456:
[----:B------:R-:W-:Y:S05]  /*1820*/  BSYNC.RECONVERGENT B0 ;  /* 0x0000000000007941 */ /* 0x000fea0003800200 */
.L_x_455:
        /* <DEDUP_REMOVED lines=9> */
.L_x_460:
[----:B-----5:R-:W-:-:S04]  /*18c0*/  IADD3 R0, P0, PT, R41, R2, RZ ;  /* 0x0000000229007210 */ /* 0x020fc80007f1e0ff */
[----:B------:R-:W-:Y:S02]  /*18d0*/  LEA.HI.X.SX32 R3, R41, R3, 0x1, P0 ;  /* 0x0000000329037211 */ /* 0x000fe400000f0eff */
[----:B0-----:R-:W-:-:S04]  /*18e0*/  LEA R2, P0, R0, UR4, 0x2 ;  /* 0x0000000400027c11 */ /* 0x001fc8000f8010ff */
[----:B------:R-:W-:-:S05]  /*18f0*/  LEA.HI.X R3, R0, UR5, R3, 0x2, P0 ;  /* 0x0000000500037c11 */ /* 0x000fca00080f1403 */
[----:B------:R0:W-:Y:S04]  /*1900*/  STG.E desc[UR8][R2.64], R6 ;  /* 0x0000000602007986 */ /* 0x0001e8000c101908 */
.L_x_459:
[----:B------:R-:W-:Y:S05]  /*1910*/  BSYNC.RECONVERGENT B0 ;  /* 0x0000000000007941 */ /* 0x000fea0003800200 */
.L_x_458:
        /* <DEDUP_REMOVED lines=9> */
.L_x_463:
[----:B-----5:R-:W-:-:S04]  /*19b0*/  IADD3 R0, P0, PT, R43, R2, RZ ;  /* 0x000000022b007210 */ /* 0x020fc80007f1e0ff */
[----:B------:R-:W-:Y:S02]  /*19c0*/  LEA.HI.X.SX32 R3, R43, R3, 0x1, P0 ;  /* 0x000000032b037211 */ /* 0x000fe400000f0eff */
[----:B0-----:R-:W-:-:S04]  /*19d0*/  LEA R2, P0, R0, UR4, 0x2 ;  /* 0x0000000400027c11 */ /* 0x001fc8000f8010ff */
[----:B------:R-:W-:-:S05]  /*19e0*/  LEA.HI.X R3, R0, UR5, R3, 0x2, P0 ;  /* 0x0000000500037c11 */ /* 0x000fca00080f1403 */
[----:B------:R0:W-:Y:S04]  /*19f0*/  STG.E desc[UR8][R2.64], R7 ;  /* 0x0000000702007986 */ /* 0x0001e8000c101908 */
.L_x_462:
[----:B------:R-:W-:Y:S05]  /*1a00*/  BSYNC.RECONVERGENT B0 ;  /* 0x0000000000007941 */ /* 0x000fea0003800200 */
.L_x_461:
        /* <DEDUP_REMOVED lines=9> */
.L_x_466:
[----:B-----5:R-:W-:-:S04]  /*1aa0*/  IADD3 R0, P0, PT, R44, R2, RZ ;  /* 0x000000022c007210 */ /* 0x020fc80007f1e0ff */
[----:B------:R-:W-:Y:S02]  /*1ab0*/  LEA.HI.X.SX32 R3, R44, R3, 0x1, P0 ;  /* 0x000000032c037211 */ /* 0x000fe400000f0eff */
[----:B0-----:R-:W-:-:S04]  /*1ac0*/  LEA R2, P0, R0, UR4, 0x2 ;  /* 0x0000000400027c11 */ /* 0x001fc8000f8010ff */
[----:B------:R-:W-:-:S05]  /*1ad0*/  LEA.HI.X R3, R0, UR5, R3, 0x2, P0 ;  /* 0x0000000500037c11 */ /* 0x000fca00080f1403 */
[----:B------:R0:W-:Y:S04]  /*1ae0*/  STG.E desc[UR8][R2.64], R8 ;  /* 0x0000000802007986 */ /* 0x0001e8000c101908 */
.L_x_465:
[----:B------:R-:W-:Y:S05]  /*1af0*/  BSYNC.RECONVERGENT B0 ;  /* 0x0000000000007941 */ /* 0x000fea0003800200 */
.L_x_464:
[----:B------:R-:W-:-:S13]  /*1b00*/  ISETP.NE.AND P0, PT, R35, 0x31, PT ;  /* 0x000000312300780c */ /* 0x000fda0003f05270 */
[----:B------:R-:W-:Y:S05]  /*1b10*/  @P0 EXIT ;  /* 0x000000000000094d */ /* 0x000fea0003800000 */
[----:B------:R-:W-:Y:S01]  /*1b20*/  UISETP.NE.AND UP0, UPT, UR6, URZ, UPT ;  /* 0x000000ff0600728c */ /* 0x000fe2000bf05270 */
[----:B0----5:R-:W-:-:S08]  /*1b30*/  CS2R R2, SRZ ;  /* 0x0000000000027805 */ /* 0x021fd0000001ff00 */
[----:B------:R-:W-:Y:S05]  /*1b40*/  BRA.U UP0, `(.L_x_467) ;  /* 0x0000000100087547 */ /* 0x000fea000b800000 */
[----:B------:R-:W0:Y:S02]  /*1b50*/  LDC.64 R2, c[0x0][0x3d0] ;  /* 0x0000f400ff027b82 */ /* 0x000e240000000a00 */
[----:B0-----:R-:W5:Y:S02]  /*1b60*/  LDG.E.64 R2, desc[UR8][R2.64] ;  /* 0x0000000802027981 */ /* 0x001f64000c1e1b00 */
.L_x_467:
[----:B------:R-:W0:Y:S01]  /*1b70*/  LDCU.64 UR4, c[0x0][0x390] ;  /* 0x00007200ff0477ac */ /* 0x000e220008000a00 */
[----:B-----5:R-:W-:-:S04]  /*1b80*/  IADD3 R0, P0, PT, R45, R2, RZ ;  /* 0x000000022d007210 */ /* 0x020fc80007f1e0ff */
[----:B------:R-:W-:Y:S02]  /*1b90*/  LEA.HI.X.SX32 R3, R45, R3, 0x1, P0 ;  /* 0x000000032d037211 */ /* 0x000fe400000f0eff */
[----:B0-----:R-:W-:-:S04]  /*1ba0*/  LEA R2, P0, R0, UR4, 0x2 ;  /* 0x0000000400027c11 */ /* 0x001fc8000f8010ff */
[----:B------:R-:W-:-:S05]  /*1bb0*/  LEA.HI.X R3, R0, UR5, R3, 0x2, P0 ;  /* 0x0000000500037c11 */ /* 0x000fca00080f1403 */
[----:B------:R-:W-:Y:S01]  /*1bc0*/  STG.E desc[UR8][R2.64], R9 ;  /* 0x0000000902007986 */ /* 0x000fe2000c101908 */
[----:B------:R-:W-:Y:S05]  /*1bd0*/  EXIT ;  /* 0x000000000000794d */ /* 0x000fea0003800000 */
.L_x_427:
[----:B------:R-:W-:Y:S01]  /*1be0*/  BAR.SYNC.DEFER_BLOCKING 0x0 ;  /* 0x0000000000007b1d */ /* 0x000fe20000010000 */
[----:B------:R-:W-:Y:S02]  /*1bf0*/  ISETP.NE.AND P3, PT, R58, 0x31, PT ;  /* 0x000000313a00780c */ /* 0x000fe40003f65270 */
[----:B------:R-:W-:Y:S02]  /*1c00*/  ISETP.NE.AND P4, PT, R56, 0x31, PT ;  /* 0x000000313800780c */ /* 0x000fe40003f85270 */
[----:B------:R-:W-:Y:S02]  /*1c10*/  ISETP.NE.AND P5, PT, R52, 0x31, PT ;  /* 0x000000313400780c */ /* 0x000fe40003fa5270 */
[----:B------:R-:W-:Y:S02]  /*1c20*/  ISETP.NE.AND P6, PT, R49, 0x31, PT ;  /* 0x000000313100780c */ /* 0x000fe40003fc5270 */
[----:B------:R-:W-:Y:S02]  /*1c30*/  ISETP.NE.AND P0, PT, R10, 0x31, PT ;  /* 0x000000310a00780c */ /* 0x000fe40003f05270 */
[----:B------:R-:W-:-:S02]  /*1c40*/  ISETP.NE.AND P1, PT, R11, 0x31, PT ;  /* 0x000000310b00780c */ /* 0x000fc40003f25270 */
[----:B------:R-:W-:Y:S02]  /*1c50*/  ISETP.NE.AND P2, PT, R28, 0x31, PT ;  /* 0x000000311c00780c */ /* 0x000fe40003f45270 */
[----:B------:R-:W-:Y:S02]  /*1c60*/  @!P3 LEA R10, R57, UR4, 0x2 ;  /* 0x00000004390abc11 */ /* 0x000fe4000f8e10ff */
[----:B------:R-:W-:Y:S02]  /*1c70*/  @!P4 LEA R54, R54, UR4, 0x2 ;  /* 0x000000043636cc11 */ /* 0x000fe4000f8e10ff */
[----:B------:R-:W-:Y:S02]  /*1c80*/  @!P5 LEA R51, R51, UR4, 0x2 ;  /* 0x000000043333dc11 */ /* 0x000fe4000f8e10ff */
[----:B------:R-:W-:Y:S02]  /*1c90*/  @!P6 LEA R47, R47, UR4, 0x2 ;  /* 0x000000042f2fec11 */ /* 0x000fe4000f8e10ff */
[----:B------:R-:W-:Y:S01]  /*1ca0*/  @!P0 LEA R11, R42, UR4, 0x2 ;  /* 0x000000042a0b8c11 */ /* 0x000fe2000f8e10ff */
[----:B-----5:R-:W-:Y:S01]  /*1cb0*/  @!P3 STS [R10], R55 ;  /* 0x000000370a00b388 */ /* 0x020fe20000000800 */
[----:B------:R-:W-:-:S02]  /*1cc0*/  ISETP.NE.AND P3, PT, R29, 0x31, PT ;  /* 0x000000311d00780c */ /* 0x000fc40003f65270 */
[----:B------:R-:W-:Y:S01]  /*1cd0*/  @!P1 LEA R29, R36, UR4, 0x2 ;  /* 0x00000004241d9c11 */ /* 0x000fe2000f8e10ff */
[----:B------:R-:W-:Y:S01]  /*1ce0*/  @!P4 STS [R54], R53 ;  /* 0x000000353600c388 */ /* 0x000fe20000000800 */
[----:B------:R-:W-:Y:S02]  /*1cf0*/  @!P2 LEA R37, R37, UR4, 0x2 ;  /* 0x000000042525ac11 */ /* 0x000fe4000f8e10ff */
[----:B------:R-:W-:Y:S01]  /*1d00*/  ISETP.NE.AND P4, PT, R30, 0x31, PT ;  /* 0x000000311e00780c */ /* 0x000fe20003f85270 */
[----:B------:R-:W-:Y:S01]  /*1d10*/  @!P5 STS [R51], R48 ;  /* 0x000000303300d388 */ /* 0x000fe20000000800 */
[----:B------:R-:W-:-:S03]  /*1d20*/  ISETP.NE.AND P5, PT, R31, 0x31, PT ;  /* 0x000000311f00780c */ /* 0x000fc60003fa5270 */
[----:B------:R-:W-:Y:S01]  /*1d30*/  @!P6 STS [R47], R50 ;  /* 0x000000322f00e388 */ /* 0x000fe20000000800 */
[----:B------:R-:W-:Y:S02]  /*1d40*/  ISETP.NE.AND P6, PT, R32, 0x31, PT ;  /* 0x000000312000780c */ /* 0x000fe40003fc5270 */
[----:B------:R-:W-:Y:S01]  /*1d50*/  @!P3 LEA R38, R38, UR4, 0x2 ;  /* 0x000000042626bc11 */ /* 0x000fe2000f8e10ff */
[----:B------:R-:W-:Y:S01]  /*1d60*/  @!P0 STS [R11], R46 ;  /* 0x0000002e0b008388 */ /* 0x000fe20000000800 */
[----:B------:R-:W-:-:S03]  /*1d70*/  ISETP.NE.AND P0, PT, R33, 0x31, PT ;  /* 0x000000312100780c */ /* 0x000fc60003f05270 */
[----:B------:R1:W-:Y:S01]  /*1d80*/  @!P1 STS [R29], R0 ;  /* 0x000000001d009388 */ /* 0x0003e20000000800 */
[----:B------:R-:W-:Y:S02]  /*1d90*/  ISETP.NE.AND P1, PT, R34, 0x31, PT ;  /* 0x000000312200780c */ /* 0x000fe40003f25270 */
[----:B------:R-:W-:Y:S01]  /*1da0*/  @!P4 LEA R39, R39, UR4, 0x2 ;  /* 0x000000042727cc11 */ /* 0x000fe2000f8e10ff */
[----:B------:R2:W-:Y:S01]  /*1db0*/  @!P2 STS [R37], R2 ;  /* 0x000000022500a388 */ /* 0x0005e20000000800 */
[----:B------:R-:W-:Y:S02]  /*1dc0*/  ISETP.NE.AND P2, PT, R35, 0x31, PT ;  /* 0x000000312300780c */ /* 0x000fe40003f45270 */
[----:B------:R-:W-:Y:S01]  /*1dd0*/  @!P5 LEA R40, R40, UR4, 0x2 ;  /* 0x000000042828dc11 */ /* 0x000fe2000f8e10ff */
[----:B------:R3:W-:Y:S01]  /*1de0*/  @!P3 STS [R38], R3 ;  /* 0x000000032600b388 */ /* 0x0007e20000000800 */
[----:B------:R-:W-:Y:S02]  /*1df0*/  @!P6 LEA R41, R41, UR4, 0x2 ;  /* 0x000000042929ec11 */ /* 0x000fe4000f8e10ff */
[----:B-1----:R-:W-:Y:S01]  /*1e00*/  @!P0 LEA R0, R43, UR4, 0x2 ;  /* 0x000000042b008c11 */ /* 0x002fe2000f8e10ff */
[----:B------:R3:W-:Y:S01]  /*1e10*/  @!P4 STS [R39], R4 ;  /* 0x000000042700c388 */ /* 0x0007e20000000800 */
[----:B------:R-:W-:-:S02]  /*1e20*/  ISETP.GE.U32.AND P3, PT, R60, R59, PT ;  /* 0x0000003b3c00720c */ /* 0x000fc40003f66070 */
[----:B------:R-:W-:Y:S01]  /*1e30*/  @!P1 LEA R11, R44, UR4, 0x2 ;  /* 0x000000042c0b9c11 */ /* 0x000fe2000f8e10ff */
[----:B------:R3:W-:Y:S02]  /*1e40*/  @!P5 STS [R40], R5 ;  /* 0x000000052800d388 */ /* 0x0007e40000000800 */
[----:B--2---:R-:W-:Y:S02]  /*1e50*/  @!P2 LEA R2, R45, UR4, 0x2 ;  /* 0x000000042d02ac11 */ /* 0x004fe4000f8e10ff */
[----:B------:R3:W-:Y:S04]  /*1e60*/  @!P6 STS [R41], R6 ;  /* 0x000000062900e388 */ /* 0x0007e80000000800 */
[----:B------:R3:W-:Y:S04]  /*1e70*/  @!P0 STS [R0], R7 ;  /* 0x0000000700008388 */ /* 0x0007e80000000800 */
[----:B------:R3:W-:Y:S04]  /*1e80*/  @!P1 STS [R11], R8 ;  /* 0x000000080b009388 */ /* 0x0007e80000000800 */
[----:B------:R3:W-:Y:S01]  /*1e90*/  @!P2 STS [R2], R9 ;  /* 0x000000090200a388 */ /* 0x0007e20000000800 */
[----:B------:R-:W-:Y:S06]  /*1ea0*/  BAR.SYNC.DEFER_BLOCKING 0x0 ;  /* 0x0000000000007b1d */ /* 0x000fec0000010000 */
[----:B------:R-:W-:Y:S05]  /*1eb0*/  @P3 EXIT ;  /* 0x000000000000394d */ /* 0x000fea0003800000 */
[----:B------:R-:W-:Y:S01]  /*1ec0*/  IADD3 R13, PT, PT, R15, R13, R14 ;  /* 0x0000000d0f0d7210 */ /* 0x000fe20007ffe00e */
[----:B------:R-:W1:Y:S01]  /*1ed0*/  LDCU.64 UR10, c[0x0][0x390] ;  /* 0x00007200ff0a77ac */ /* 0x000e620008000a00 */
[----:B---3--:R-:W-:Y:S01]  /*1ee0*/  LOP3.LUT R0, RZ, R60, RZ, 0x33, !PT ;  /* 0x0000003cff007212 */ /* 0x008fe200078e33ff */
[----:B------:R-:W-:Y:S01]  /*1ef0*/  BSSY.RECONVERGENT B0, `(.L_x_468) ;  /* 0x0000022000007945 */ /* 0x000fe20003800200 */
[----:B------:R-:W-:-:S04]  /*1f00*/  IADD3 R13, PT, PT, R17, R13, R16 ;  /* 0x0000000d110d7210 */ /* 0x000fc80007ffe010 */
[----:B------:R-:W-:-:S04]  /*1f10*/  IADD3 R13, PT, PT, R19, R13, R18 ;  /* 0x0000000d130d7210 */ /* 0x000fc80007ffe012 */
[----:B------:R-:W-:-:S04]  /*1f20*/  IADD3 R13, PT, PT, R21, R13, R20 ;  /* 0x0000000d150d7210 */ /* 0x000fc80007ffe014 */
[----:B------:R-:W-:-:S04]  /*1f30*/  IADD3 R13, PT, PT, R23, R13, R22 ;  /* 0x0000000d170d7210 */ /* 0x000fc80007ffe016 */
[----:B------:R-:W-:-:S04]  /*1f40*/  IADD3 R13, PT, PT, R25, R13, R24 ;  /* 0x0000000d190d7210 */ /* 0x000fc80007ffe018 */
[----:B------:R-:W-:-:S04]  /*1f50*/  IADD3 R13, PT, PT, R27, R13, R26 ;  /* 0x0000000d1b0d7210 */ /* 0x000fc80007ffe01a */
[----:B------:R-:W-:-:S04]  /*1f60*/  IADD3 R13, PT, PT, R0, R13, R12 ;  /* 0x0000000d000d7210 */ /* 0x000fc80007ffe00c */
[----:B------:R-:W-:-:S04]  /*1f70*/  LOP3.LUT R0, R13, 0x600, RZ, 0xc0, !PT ;  /* 0x000006000d007812 */ /* 0x000fc800078ec0ff */
[----:B------:R-:W-:-:S13]  /*1f80*/  ISETP.NE.AND P0, PT, R0, 0x600, PT ;  /* 0x000006000000780c */ /* 0x000fda0003f05270 */
[----:B-1----:R-:W-:Y:S05]  /*1f90*/  @!P0 BRA `(.L_x_469) ;  /* 0x00000000005c8947 */ /* 0x002fea0003800000 */
[----:B------:R-:W-:Y:S01]  /*1fa0*/  LEA.HI R0, R13, 0x1, RZ, 0x17 ;  /* 0x000000010d007811 */ /* 0x000fe200078fb8ff */
[----:B------:R-:W-:Y:S01]  /*1fb0*/  BSSY.RECONVERGENT B1, `(.L_x_469) ;  /* 0x0000015000017945 */ /* 0x000fe20003800200 */
[----:B------:R-:W-:Y:S01]  /*1fc0*/  ISETP.NE.AND P2, PT, RZ, UR6, PT ;  /* 0x00000006ff007c0c */ /* 0x000fe2000bf45270 */
[----:B------:R-:W-:Y:S01]  /*1fd0*/  IMAD.MOV.U32 R9, RZ, RZ, RZ ;  /* 0x000000ffff097224 */ /* 0x000fe200078e00ff */
[----:B------:R-:W-:Y:S02]  /*1fe0*/  LOP3.LUT R0, R0, 0x3, RZ, 0xc0, !PT ;  /* 0x0000000300007812 */ /* 0x000fe400078ec0ff */
[----:B------:R-:W-:-:S03]  /*1ff0*/  LEA R6, R60, UR4, 0x2 ;  /* 0x000000043c067c11 */ /* 0x000fc6000f8e10ff */
[----:B------:R-:W-:-:S07]  /*2000*/  IMAD.MOV R0, RZ, RZ, -R0 ;  /* 0x000000ffff007224 */ /* 0x000fce00078e0a00 */
.L_x_470:
[----:B-1----:R-:W1:Y:S01]  /*2010*/  @!P2 LDC.64 R4, c[0x0][0x3d0] ;  /* 0x0000f400ff04ab82 */ /* 0x002e620000000a00 */
[----:B------:R-:W-:Y:S01]  /*2020*/  CS2R R2, SRZ ;  /* 0x0000000000027805 */ /* 0x000fe2000001ff00 */
[----:B------:R2:W3:Y:S05]  /*2030*/  LDS R7, [R6] ;  /* 0x0000000006077984 */ /* 0x0004ea0000000800 */
[----:B-1----:R-:W4:Y:S01]  /*2040*/  @!P2 LDG.E.64 R2, desc[UR8][R4.64] ;  /* 0x000000080402a981 */ /* 0x002f22000c1e1b00 */
[----:B------:R-:W-:Y:S02]  /*2050*/  VIADD R0, R0, 0x1 ;  /* 0x0000000100007836 */ /* 0x000fe40000000000 */
[----:B--2---:R-:W-:Y:S01]  /*2060*/  VIADD R6, R6, 0x800 ;  /* 0x0000080006067836 */ /* 0x004fe20000000000 */
[----:B----4-:R-:W-:-:S02]  /*2070*/  IADD3 R8, P0, PT, R60, R2, RZ ;  /* 0x000000023c087210 */ /* 0x010fc40007f1e0ff */
[----:B------:R-:W-:-:S03]  /*2080*/  IADD3 R60, P1, PT, R60, 0x200, RZ ;  /* 0x000002003c3c7810 */ /* 0x000fc60007f3e0ff */
[----:B------:R-:W-:Y:S01]  /*2090*/  IMAD.X R3, R9, 0x1, R3, P0 ;  /* 0x0000000109037824 */ /* 0x000fe200000e0603 */
[----:B------:R-:W-:Y:S01]  /*20a0*/  LEA R2, P0, R8, UR10, 0x2 ;  /* 0x0000000a08027c11 */ /* 0x000fe2000f8010ff */
[----:B------:R-:W-:-:S03]  /*20b0*/  IMAD.X R9, RZ, RZ, R9, P1 ;  /* 0x000000ffff097224 */ /* 0x000fc600008e0609 */
[----:B------:R-:W-:Y:S02]  /*20c0*/  LEA.HI.X R3, R8, UR11, R3, 0x2, P0 ;  /* 0x0000000b08037c11 */ /* 0x000fe400080f1403 */
[----:B------:R-:W-:-:S03]  /*20d0*/  ISETP.NE.AND P0, PT, R0, RZ, PT ;  /* 0x000000ff0000720c */ /* 0x000fc60003f05270 */
[----:B---3--:R1:W-:Y:S10]  /*20e0*/  STG.E desc[UR8][R2.64], R7 ;  /* 0x0000000702007986 */ /* 0x0083f4000c101908 */
[----:B------:R-:W-:Y:S05]  /*20f0*/  @P0 BRA `(.L_x_470) ;  /* 0xfffffffc00c40947 */ /* 0x000fea000383ffff */
[----:B------:R-:W-:Y:S05]  /*2100*/  BSYNC.RECONVERGENT B1 ;  /* 0x0000000000017941 */ /* 0x000fea0003800200 */
.L_x_469:
[----:B------:R-:W-:Y:S05]  /*2110*/  BSYNC.RECONVERGENT B0 ;  /* 0x0000000000007941 */ /* 0x000fea0003800200 */
.L_x_468:
[----:B------:R-:W-:-:S13]  /*2120*/  ISETP.GE.U32.AND P0, PT, R13, 0x600, PT ;  /* 0x000006000d00780c */ /* 0x000fda0003f06070 */
[----:B------:R-:W-:Y:S05]  /*2130*/  @!P0 EXIT ;  /* 0x000000000000894d */ /* 0x000fea0003800000 */
[----:B------:R-:W2:Y:S01]  /*2140*/  S2UR UR5, SR_CgaCtaId ;  /* 0x00000000000579c3 */ /* 0x000ea20000008800 */
[----:B------:R-:W-:Y:S01]  /*2150*/  UMOV UR4, 0x400 ;  /* 0x0000040000047882 */ /* 0x000fe20000000000 */
[----:B------:R-:W-:Y:S01]  /*2160*/  UISETP.NE.AND UP0, UPT, UR6, URZ, UPT ;  /* 0x000000ff0600728c */ /* 0x000fe2000bf05270 */
[----:B------:R-:W-:Y:S02]  /*2170*/  IMAD.MOV.U32 R19, RZ, RZ, RZ ;  /* 0x000000ffff137224 */ /* 0x000fe400078e00ff */
[----:B------:R-:W-:-:S03]  /*2180*/  IMAD.MOV.U32 R21, RZ, RZ, RZ ;  /* 0x000000ffff157224 */ /* 0x000fc600078e00ff */
[----:B-1----:R-:W1:Y:S01]  /*2190*/  LDC.64 R2, c[0x0][0x390] ;  /* 0x0000e400ff027b82 */ /* 0x002e620000000a00 */
[----:B------:R-:W-:Y:S01]  /*21a0*/  PLOP3.LUT P0, PT, PT, PT, UP0, 0x80, 0x8 ;  /* 0x000000000008781c */ /* 0x000fe20003f0f008 */
[----:B------:R-:W-:Y:S02]  /*21b0*/  UISETP.NE.AND UP0, UPT, UR6, URZ, UPT ;  /* 0x000000ff0600728c */ /* 0x000fe4000bf05270 */
[----:B--2---:R-:W-:-:S06]  /*21c0*/  ULEA UR4, UR5, UR4, 0x18 ;  /* 0x0000000405047291 */ /* 0x004fcc000f8ec0ff */
[C---:B------:R-:W-:Y:S01]  /*21d0*/  LEA R0, R60.reuse, UR4, 0x2 ;  /* 0x000000043c007c11 */ /* 0x040fe2000f8e10ff */
[----:B-1----:R-:W-:-:S04]  /*21e0*/  IMAD.WIDE.U32 R2, R60, 0x4, R2 ;  /* 0x000000043c027825 */ /* 0x002fc800078e0002 */
[----:B------:R-:W-:-:S07]  /*21f0*/  VIADD R0, R0, 0x1000 ;  /* 0x0000100000007836 */ /* 0x000fce0000000000 */
.L_x_471:
[----:B--2---:R-:W1:Y:S01]  /*2200*/  @!P0 LDC.64 R8, c[0x0][0x3d0] ;  /* 0x0000f400ff088b82 */ /* 0x004e620000000a00 */
[----:B------:R-:W-:Y:S01]  /*2210*/  CS2R R4, SRZ ;  /* 0x0000000000047805 */ /* 0x000fe2000001ff00 */
[----:B------:R-:W2:Y:S04]  /*2220*/  LDS R15, [R0+-0x1000] ;  /* 0xfff00000000f7984 */ /* 0x000ea80000000800 */
[----:B------:R-:W3:Y:S04]  /*2230*/  LDS R17, [R0+-0x800] ;  /* 0xfff8000000117984 */ /* 0x000ee80000000800 */
[----:B-1----:R-:W4:Y:S01]  /*2240*/  @!P0 LDG.E.64 R4, desc[UR8][R8.64] ;  /* 0x0000000808048981 */ /* 0x002f22000c1e1b00 */
[----:B------:R-:W-:-:S13]  /*2250*/  PLOP3.LUT P0, PT, PT, PT, UP0, 0x80, 0x8 ;  /* 0x000000000008781c */ /* 0x000fda0003f0f008 */
[----:B------:R-:W1:Y:S01]  /*2260*/  @!P0 LDC.64 R10, c[0x0][0x3d0] ;  /* 0x0000f400ff0a8b82 */ /* 0x000e620000000a00 */
[----:B----4-:R-:W-:-:S04]  /*2270*/  LEA R7, P1, R4, R19, 0x2 ;  /* 0x0000001304077211 */ /* 0x010fc800078210ff */
[----:B------:R-:W-:Y:S02]  /*2280*/  LEA.HI.X R5, R4, R21, R5, 0x2, P1 ;  /* 0x0000001504057211 */ /* 0x000fe400008f1405 */
[----:B------:R-:W-:-:S05]  /*2290*/  IADD3 R6, P1, PT, R2, R7, RZ ;  /* 0x0000000702067210 */ /* 0x000fca0007f3e0ff */
[----:B------:R-:W-:Y:S01]  /*22a0*/  IMAD.X R7, R3, 0x1, R5, P1 ;  /* 0x0000000103077824 */ /* 0x000fe200008e0605 */
[----:B------:R-:W-:-:S04]  /*22b0*/  CS2R R4, SRZ ;  /* 0x0000000000047805 */ /* 0x000fc8000001ff00 */
[----:B--2---:R2:W-:Y:S04]  /*22c0*/  STG.E desc[UR8][R6.64], R15 ;  /* 0x0000000f06007986 */ /* 0x0045e8000c101908 */
[----:B-1----:R-:W4:Y:S01]  /*22d0*/  @!P0 LDG.E.64 R4, desc[UR8][R10.64] ;  /* 0x000000080a048981 */ /* 0x002f22000c1e1b00 */
[----:B------:R-:W1:Y:S03]  /*22e0*/  @!P0 LDC.64 R12, c[0x0][0x3d0] ;  /* 0x0000f400ff0c8b82 */ /* 0x000e660000000a00 */
[----:B------:R-:W5:Y:S01]  /*22f0*/  LDS R15, [R0] ;  /* 0x00000000000f7984 */ /* 0x000f620000000800 */
[----:B----4-:R-:W-:-:S04]  /*2300*/  LEA R9, P1, R4, R19, 0x2 ;  /* 0x0000001304097211 */ /* 0x010fc800078210ff */
[----:B------:R-:W-:Y:S02]  /*2310*/  LEA.HI.X R5, R4, R21, R5, 0x2, P1 ;  /* 0x0000001504057211 */ /* 0x000fe400008f1405 */
[----:B------:R-:W-:-:S05]  /*2320*/  IADD3 R8, P1, PT, R2, R9, RZ ;  /* 0x0000000902087210 */ /* 0x000fca0007f3e0ff */
[----:B------:R-:W-:Y:S01]  /*2330*/  IMAD.X R9, R3, 0x1, R5, P1 ;  /* 0x0000000103097824 */ /* 0x000fe200008e0605 */
[----:B------:R-:W-:-:S04]  /*2340*/  CS2R R4, SRZ ;  /* 0x0000000000047805 */ /* 0x000fc8000001ff00 */
[----:B---3--:R-:W-:Y:S04]  /*2350*/  STG.E desc[UR8][R8.64+0x800], R17 ;  /* 0x0008001108007986 */ /* 0x008fe8000c101908 */
[----:B-1----:R-:W2:Y:S01]  /*2360*/  @!P0 LDG.E.64 R4, desc[UR8][R12.64] ;  /* 0x000000080c048981 */ /* 0x002ea2000c1e1b00 */
[----:B------:R-:W1:Y:S03]  /*2370*/  @!P0 LDC.64 R10, c[0x0][0x3d0] ;  /* 0x0000f400ff0a8b82 */ /* 0x000e660000000a00 */
[----:B------:R3:W4:Y:S01]  /*2380*/  LDS R9, [R0+0x800] ;  /* 0x0008000000097984 */ /* 0x0007220000000800 */
[----:B--2---:R-:W-:-:S04]  /*2390*/  LEA R7, P1, R4, R19, 0x2 ;  /* 0x0000001304077211 */ /* 0x004fc800078210ff */
[----:B------:R-:W-:Y:S02]  /*23a0*/  LEA.HI.X R5, R4, R21, R5, 0x2, P1 ;  /* 0x0000001504057211 */ /* 0x000fe400008f1405 */
[----:B------:R-:W-:-:S05]  /*23b0*/  IADD3 R6, P1, PT, R2, R7, RZ ;  /* 0x0000000702067210 */ /* 0x000fca0007f3e0ff */
[----:B------:R-:W-:Y:S01]  /*23c0*/  IMAD.X R7, R3, 0x1, R5, P1 ;  /* 0x0000000103077824 */ /* 0x000fe200008e0605 */
[----:B------:R-:W-:-:S04]  /*23d0*/  CS2R R4, SRZ ;  /* 0x0000000000047805 */ /* 0x000fc8000001ff00 */
[----:B-----5:R2:W-:Y:S04]  /*23e0*/  STG.E desc[UR8][R6.64+0x1000], R15 ;  /* 0x0010000f06007986 */ /* 0x0205e8000c101908 */
[----:B-1----:R-:W5:Y:S01]  /*23f0*/  @!P0 LDG.E.64 R4, desc[UR8][R10.64] ;  /* 0x000000080a048981 */ /* 0x002f62000c1e1b00 */
[----:B------:R-:W-:Y:S02]  /*2400*/  VIADD R60, R60, 0x800 ;  /* 0x000008003c3c7836 */ /* 0x000fe40000000000 */
[----:B---3--:R-:W-:Y:S01]  /*2410*/  VIADD R0, R0, 0x2000 ;  /* 0x0000200000007836 */ /* 0x008fe20000000000 */
[----:B-----5:R-:W-:Y:S02]  /*2420*/  LEA R13, P1, R4, R19, 0x2 ;  /* 0x00000013040d7211 */ /* 0x020fe400078210ff */
[----:B------:R-:W-:-:S02]  /*2430*/  IADD3 R19, P2, PT, R19, 0x2000, RZ ;  /* 0x0000200013137810 */ /* 0x000fc40007f5e0ff */
[----:B------:R-:W-:Y:S02]  /*2440*/  LEA.HI.X R5, R4, R21, R5, 0x2, P1 ;  /* 0x0000001504057211 */ /* 0x000fe400008f1405 */
[----:B------:R-:W-:Y:S01]  /*2450*/  IADD3 R4, P1, PT, R2, R13, RZ ;  /* 0x0000000d02047210 */ /* 0x000fe20007f3e0ff */
[----:B------:R-:W-:-:S04]  /*2460*/  IMAD.X R21, RZ, RZ, R21, P2 ;  /* 0x000000ffff157224 */ /* 0x000fc800010e0615 */
[----:B------:R-:W-:Y:S01]  /*2470*/  IMAD.X R5, R3, 0x1, R5, P1 ;  /* 0x0000000103057824 */ /* 0x000fe200008e0605 */
[----:B------:R-:W-:-:S04]  /*2480*/  ISETP.GE.AND P1, PT, R60, R59, PT ;  /* 0x0000003b3c00720c */ /* 0x000fc80003f26270 */
[----:B----4-:R2:W-:Y:S09]  /*2490*/  STG.E desc[UR8][R4.64+0x1800], R9 ;  /* 0x0018000904007986 */ /* 0x0105f2000c101908 */
[----:B------:R-:W-:Y:S05]  /*24a0*/  @!P1 BRA `(.L_x_471) ;  /* 0xfffffffc00549947 */ /* 0x000fea000383ffff */
[----:B------:R-:W-:Y:S05]  /*24b0*/  EXIT ;  /* 0x000000000000794d */ /* 0x000fea0003800000 */
.L_x_424:
[----:B------:R-:W0:Y:S01]  /*24c0*/  S2R R45, SR_TID.X ;  /* 0x00000000002d7919 */ /* 0x000e220000002100 */
[----:B------:R-:W1:Y:S01]  /*24d0*/  LDC.64 R2, c[0x0][0x3c8] ;  /* 0x0000f200ff027b82 */ /* 0x000e620000000a00 */
[----:B------:R-:W2:Y:S01]  /*24e0*/  LDCU.U8 UR4, c[0x0][0x3b8] ;  /* 0x00007700ff0477ac */ /* 0x000ea20008000000 */
[----:B------:R-:W3:Y:S01]  /*24f0*/  LDCU.64 UR10, c[0x0][0x380] ;  /* 0x00007000ff0a77ac */ /* 0x000ee20008000a00 */
[----:B------:R-:W4:Y:S01]  /*2500*/  LDCU.64 UR12, c[0x0][0x388] ;  /* 0x00007100ff0c77ac */ /* 0x000f220008000a00 */
[----:B--2---:R-:W-:Y:S01]  /*2510*/  ISETP.NE.AND P0, PT, RZ, UR4, PT ;  /* 0x00000004ff007c0c */ /* 0x004fe2000bf05270 */
[----:B------:R-:W-:-:S03]  /*2520*/  USHF.R.S32.HI UR4, URZ, 0x1f, UR7 ;  /* 0x0000001fff047899 */ /* 0x000fc60008011407 */
[----:B-1----:R-:W-:Y:S02]  /*2530*/  SEL R2, R2, RZ, !P0 ;  /* 0x000000ff02027207 */ /* 0x002fe40004000000 */
[----:B------:R-:W-:Y:S01]  /*2540*/  SEL R0, R3, RZ, !P0 ;  /* 0x000000ff03007207 */ /* 0x000fe20004000000 */
[----:B0-----:R-:W-:-:S05]  /*2550*/  IMAD R5, R45, 0xe, RZ ;  /* 0x0000000e2d057824 */ /* 0x001fca00078e02ff */
[----:B------:R-:W-:-:S04]  /*2560*/  IADD3 R5, P1, P2, R5, UR7, R2 ;  /* 0x0000000705057c10 */ /* 0x000fc8000fa3e002 */
[----:B------:R-:W-:Y:S02]  /*2570*/  IADD3.X R0, PT, PT, RZ, UR4, R0, P1, P2 ;  /* 0x00000004ff007c10 */ /* 0x000fe40008fe4400 */
[C---:B---3--:R-:W-:Y:S02]  /*2580*/  LEA R4, P0, R5.reuse, UR10, 0x2 ;  /* 0x0000000a05047c11 */ /* 0x048fe4000f8010ff */
[C---:B----4-:R-:W-:Y:S02]  /*2590*/  IADD3 R2, P1, PT, R5.reuse, UR12, RZ ;  /* 0x0000000c05027c10 */ /* 0x050fe4000ff3e0ff */
[----:B------:R-:W-:Y:S02]  /*25a0*/  LEA.HI.X R5, R5, UR11, R0, 0x2, P0 ;  /* 0x0000000b05057c11 */ /* 0x000fe400080f1400 */
        /* <DEDUP_REMOVED lines=29> */
[----:B------:R1:W4:Y:S01]  /*2780*/  LDG.E.U8 R9, desc[UR8][R2.64+0xd] ;  /* 0x00000d0802097981 */ /* 0x000322000c1e1100 */
[----:B0-----:R-:W-:Y:S01]  /*2790*/  IMAD.MOV.U32 R4, RZ, RZ, 0x2 ;  /* 0x00000002ff047424 */ /* 0x001fe200078e00ff */
[----:B------:R-:W0:Y:S01]  /*27a0*/  S2UR UR5, SR_CgaCtaId ;  /* 0x00000000000579c3 */ /* 0x000e220000008800 */
[----:B------:R-:W-:Y:S01]  /*27b0*/  UMOV UR4, 0x400 ;  /* 0x0000040000047882 */ /* 0x000fe20000000000 */
[----:B------:R-:W1:Y:S01]  /*27c0*/  S2R R58, SR_LANEID ;  /* 0x00000000003a7919 */ /* 0x000e620000000000 */
[----:B------:R-:W-:Y:S01]  /*27d0*/  SHF.R.U32.HI R47, RZ, 0x5, R45 ;  /* 0x00000005ff2f7819 */ /* 0x000fe2000001162d */
[----:B0-----:R-:W-:-:S04]  /*27e0*/  ULEA UR4, UR5, UR4, 0x18 ;  /* 0x0000000405047291 */ /* 0x001fc8000f8ec0ff */
[----:B------:R-:W-:Y:S01]  /*27f0*/  BAR.SYNC.DEFER_BLOCKING 0x0 ;  /* 0x0000000000007b1d */ /* 0x000fe20000010000 */
[----:B--2---:R-:W-:Y:S02]  /*2800*/  ISETP.NE.AND P0, PT, R34, 0x31, PT ;  /* 0x000000312200780c */ /* 0x004fe40003f05270 */
[----:B---3--:R-:W-:Y:S02]  /*2810*/  ISETP.NE.AND P1, PT, R33, 0x31, PT ;  /* 0x000000312100780c */ /* 0x008fe40003f25270 */
[----:B------:R-:W-:Y:S02]  /*2820*/  SEL R0, RZ, 0x1, P0 ;  /* 0x00000001ff007807 */ /* 0x000fe40000000000 */
[----:B----4-:R-:W-:-:S07]  /*2830*/  ISETP.NE.AND P2, PT, R32, 0x31, PT ;  /* 0x000000312000780c */ /* 0x010fce0003f45270 */
[----:B------:R-:W-:Y:S01]  /*2840*/  @P0 IMAD.MOV R4, RZ, RZ, 0x1 ;  /* 0x00000001ff040424 */ /* 0x000fe200078e02ff */
[----:B------:R-:W-:Y:S01]  /*2850*/  ISETP.NE.AND P0, PT, R31, 0x31, PT ;  /* 0x000000311f00780c */ /* 0x000fe20003f05270 */
[----:B------:R-:W-:Y:S01]  /*2860*/  @P1 IMAD.MOV R4, RZ, RZ, R0 ;  /* 0x000000ffff041224 */ /* 0x000fe200078e0200 */
[----:B------:R-:W-:-:S03]  /*2870*/  ISETP.NE.AND P1, PT, R30, 0x31, PT ;  /* 0x000000311e00780c */ /* 0x000fc60003f25270 */
[----:B------:R-:W-:Y:S02]  /*2880*/  VIADD R0, R4, 0x1 ;  /* 0x0000000104007836 */ /* 0x000fe40000000000 */
[----:B------:R-:W-:Y:S01]  /*2890*/  @P2 IMAD.MOV R0, RZ, RZ, R4 ;  /* 0x000000ffff002224 */ /* 0x000fe200078e0204 */
[----:B-1----:R-:W-:-:S03]  /*28a0*/  ISETP.NE.AND P2, PT, R58, RZ, PT ;  /* 0x000000ff3a00720c */ /* 0x002fc60003f45270 */
[----:B------:R-:W-:Y:S02]  /*28b0*/  VIADD R2, R0, 0x1 ;  /* 0x0000000100027836 */ /* 0x000fe40000000000 */
[----:B------:R-:W-:Y:S01]  /*28c0*/  @P0 IMAD.MOV R2, RZ, RZ, R0 ;  /* 0x000000ffff020224 */ /* 0x000fe200078e0200 */
[----:B------:R-:W-:-:S03]  /*28d0*/  ISETP.NE.AND P0, PT, R29, 0x31, PT ;  /* 0x000000311d00780c */ /* 0x000fc60003f05270 */
[----:B------:R-:W-:Y:S02]  /*28e0*/  VIADD R8, R2, 0x1 ;  /* 0x0000000102087836 */ /* 0x000fe40000000000 */
[----:B------:R-:W-:Y:S01]  /*28f0*/  @P1 IMAD.MOV R8, RZ, RZ, R2 ;  /* 0x000000ffff081224 */ /* 0x000fe200078e0202 */
[----:B------:R-:W-:-:S03]  /*2900*/  ISETP.NE.AND P1, PT, R28, 0x31, PT ;  /* 0x000000311c00780c */ /* 0x000fc60003f25270 */
[----:B------:R-:W-:-:S04]  /*2910*/  VIADD R7, R8, 0x1 ;  /* 0x0000000108077836 */ /* 0x000fc80000000000 */
        /* <DEDUP_REMOVED lines=24> */
[----:B------:R-:W-:-:S05]  /*2aa0*/  @P0 IMAD.MOV R46, RZ, RZ, R12 ;  /* 0x000000ffff2e0224 */ /* 0x000fca00078e020c */
[----:B------:R-:W0:Y:S01]  /*2ab0*/  SHFL.UP P0, R13, R46, 0x1, RZ ;  /* 0x042000002e0d7989 */ /* 0x000e2200000000ff */
[----:B------:R-:W-:Y:S01]  /*2ac0*/  @!P1 LEA R48, R47, UR4, 0x2 ;  /* 0x000000042f309c11 */ /* 0x000fe2000f8e10ff */
[----:B0-----:R-:W-:-:S05]  /*2ad0*/  @P0 IMAD.IADD R13, R13, 0x1, R46 ;  /* 0x000000010d0d0824 */ /* 0x001fca00078e022e */
[----:B------:R-:W0:Y:S02]  /*2ae0*/  SHFL.UP P0, R12, R13, 0x2, RZ ;  /* 0x044000000d0c7989 */ /* 0x000e2400000000ff */
[----:B0-----:R-:W-:-:S05]  /*2af0*/  @P0 IMAD.IADD R12, R13, 0x1, R12 ;  /* 0x000000010d0c0824 */ /* 0x001fca00078e020c */
[----:B------:R-:W0:Y:S02]  /*2b00*/  SHFL.UP P0, R15, R12, 0x4, RZ ;  /* 0x048000000c0f7989 */ /* 0x000e2400000000ff */
[----:B0-----:R-:W-:-:S05]  /*2b10*/  @P0 IMAD.IADD R15, R12, 0x1, R15 ;  /* 0x000000010c0f0824 */ /* 0x001fca00078e020f */
[----:B------:R-:W0:Y:S02]  /*2b20*/  SHFL.UP P0, R14, R15, 0x8, RZ ;  /* 0x050000000f0e7989 */ /* 0x000e2400000000ff */
[----:B0-----:R-:W-:-:S05]  /*2b30*/  @P0 IMAD.IADD R14, R15, 0x1, R14 ;  /* 0x000000010f0e0824 */ /* 0x001fca00078e020e */
[----:B------:R-:W0:Y:S02]  /*2b40*/  SHFL.UP P0, R49, R14, 0x10, RZ ;  /* 0x060000000e317989 */ /* 0x000e2400000000ff */
[----:B0-----:R-:W-:Y:S01]  /*2b50*/  @P0 IMAD.IADD R49, R14, 0x1, R49 ;  /* 0x000000010e310824 */ /* 0x001fe200078e0231 */
[----:B------:R-:W-:-:S03]  /*2b60*/  ISETP.NE.AND P0, PT, R47, 0x2, PT ;  /* 0x000000022f00780c */ /* 0x000fc60003f05270 */
[----:B------:R-:W-:Y:S01]  /*2b70*/  IMAD.IADD R46, R49, 0x1, -R46 ;  /* 0x00000001312e7824 */ /* 0x000fe200078e0a2e */
[----:B------:R-:W-:Y:S01]  /*2b80*/  @!P1 STS [R48], R49 ;  /* 0x0000003130009388 */ /* 0x000fe20000000800 */
[----:B------:R-:W-:Y:S01]  /*2b90*/  BAR.SYNC.DEFER_BLOCKING 0x0 ;  /* 0x0000000000007b1d */ /* 0x000fe20000010000 */
[----:B------:R-:W-:-:S05]  /*2ba0*/  ISETP.NE.AND P1, PT, R47, 0xd, PT ;  /* 0x0000000d2f00780c */ /* 0x000fca0003f25270 */
[----:B------:R-:W0:Y:S04]  /*2bb0*/  LDS.128 R20, [UR4] ;  /* 0x00000004ff147984 */ /* 0x000e280008000c00 */
[----:B------:R-:W1:Y:S04]  /*2bc0*/  LDS.128 R12, [UR4+0x10] ;  /* 0x00001004ff0c7984 */ /* 0x000e680008000c00 */
[----:B------:R-:W2:Y:S01]  /*2bd0*/  LDS.128 R16, [UR4+0x20] ;  /* 0x00002004ff107984 */ /* 0x000ea20008000c00 */
[----:B0-----:R-:W-:-:S04]  /*2be0*/  IMAD.IADD R21, R20, 0x1, R21 ;  /* 0x0000000114157824 */ /* 0x001fc800078e0215 */
[----:B------:R-:W-:Y:S01]  /*2bf0*/  IMAD.IADD R22, R22, 0x1, R21 ;  /* 0x0000000116167824 */ /* 0x000fe200078e0215 */
[----:B------:R-:W-:Y:S02]  /*2c00*/  SEL R20, R21, R20, !P0 ;  /* 0x0000001415147207 */ /* 0x000fe40004000000 */
[----:B------:R-:W-:Y:S01]  /*2c10*/  ISETP.NE.AND P0, PT, R47, 0x3, PT ;  /* 0x000000032f00780c */ /* 0x000fe20003f05270 */
[----:B------:R-:W-:-:S03]  /*2c20*/  IMAD.IADD R23, R23, 0x1, R22 ;  /* 0x0000000117177824 */ /* 0x000fc600078e0216 */
[----:B------:R-:W-:Y:S01]  /*2c30*/  SEL R20, R22, R20, !P0 ;  /* 0x0000001416147207 */ /* 0x000fe20004000000 */
[----:B-1----:R-:W-:Y:S01]  /*2c40*/  IMAD.IADD R12, R23, 0x1, R12 ;  /* 0x00000001170c7824 */ /* 0x002fe200078e020c */
[----:B------:R-:W-:-:S03]  /*2c50*/  ISETP.NE.AND P0, PT, R47, 0x4, PT ;  /* 0x000000042f00780c */ /* 0x000fc60003f05270 */
[----:B------:R-:W-:Y:S01]  /*2c60*/  IMAD.IADD R13, R13, 0x1, R12 ;  /* 0x000000010d0d7824 */ /* 0x000fe200078e020c */
[----:B------:R-:W-:Y:S02]  /*2c70*/  SEL R20, R23, R20, !P0 ;  /* 0x0000001417147207 */ /* 0x000fe40004000000 */
[----:B------:R-:W-:Y:S01]  /*2c80*/  ISETP.NE.AND P0, PT, R47, 0x5, PT ;  /* 0x000000052f00780c */ /* 0x000fe20003f05270 */
[----:B------:R-:W-:-:S03]  /*2c90*/  IMAD.IADD R14, R14, 0x1, R13 ;  /* 0x000000010e0e7824 */ /* 0x000fc600078e020d */
[----:B------:R-:W-:Y:S01]  /*2ca0*/  SEL R48, R12, R20, !P0 ;  /* 0x000000140c307207 */ /* 0x000fe20004000000 */
[----:B------:R-:W-:Y:S01]  /*2cb0*/  IMAD.IADD R15, R15, 0x1, R14 ;  /* 0x000000010f0f7824 */ /* 0x000fe200078e020e */
[----:B------:R-:W0:Y:S01]  /*2cc0*/  LDS.128 R20, [UR4+0x30] ;  /* 0x00003004ff147984 */ /* 0x000e220008000c00 */
[----:B------:R-:W-:Y:S02]  /*2cd0*/  ISETP.NE.AND P0, PT, R47, 0x6, PT ;  /* 0x000000062f00780c */ /* 0x000fe40003f05270 */
[----:B--2---:R-:W-:Y:S02]  /*2ce0*/  IMAD.IADD R16, R15, 0x1, R16 ;  /* 0x000000010f107824 */ /* 0x004fe400078e0210 */
[----:B------:R-:W-:Y:S02]  /*2cf0*/  SEL R48, R13, R48, !P0 ;  /* 0x000000300d307207 */ /* 0x000fe40004000000 */
[----:B------:R-:W-:Y:S01]  /*2d00*/  ISETP.NE.AND P0, PT, R47, 0x7, PT ;  /* 0x000000072f00780c */ /* 0x000fe20003f05270 */
[----:B------:R-:W-:Y:S01]  /*2d10*/  IMAD.IADD R17, R17, 0x1, R16 ;  /* 0x0000000111117824 */ /* 0x000fe200078e0210 */
[----:B------:R-:W-:-:S02]  /*2d20*/  SEL R13, R46, RZ, P2 ;  /* 0x000000ff2e0d7207 */ /* 0x000fc40001000000 */
[----:B------:R-:W-:Y:S01]  /*2d30*/  SEL R48, R14, R48, !P0 ;  /* 0x000000300e307207 */ /* 0x000fe20004000000 */
[----:B------:R-:W-:Y:S01]  /*2d40*/  IMAD.IADD R18, R18, 0x1, R17 ;  /* 0x0000000112127824 */ /* 0x000fe200078e0211 */
[----:B------:R-:W-:-:S03]  /*2d50*/  ISETP.NE.AND P0, PT, R47, 0x8, PT ;  /* 0x000000082f00780c */ /* 0x000fc60003f05270 */
[----:B------:R-:W-:Y:S01]  /*2d60*/  IMAD.IADD R19, R19, 0x1, R18 ;  /* 0x0000000113137824 */ /* 0x000fe200078e0212 */
[----:B------:R-:W-:Y:S02]  /*2d70*/  SEL R48, R15, R48, !P0 ;  /* 0x000000300f307207 */ /* 0x000fe40004000000 */
[----:B------:R-:W-:-:S04]  /*2d80*/  ISETP.NE.AND P0, PT, R47, 0x9, PT ;  /* 0x000000092f00780c */ /* 0x000fc80003f05270 */
[----:B------:R-:W-:Y:S02]  /*2d90*/  SEL R48, R16, R48, !P0 ;  /* 0x0000003010307207 */ /* 0x000fe40004000000 */
[----:B------:R-:W-:-:S04]  /*2da0*/  ISETP.NE.AND P0, PT, R47, 0xa, PT ;  /* 0x0000000a2f00780c */ /* 0x000fc80003f05270 */
[----:B------:R-:W-:Y:S02]  /*2db0*/  SEL R48, R17, R48, !P0 ;  /* 0x0000003011307207 */ /* 0x000fe40004000000 */
[----:B------:R-:W-:-:S04]  /*2dc0*/  ISETP.NE.AND P0, PT, R47, 0xb, PT ;  /* 0x0000000b2f00780c */ /* 0x000fc80003f05270 */
[----:B------:R-:W-:Y:S02]  /*2dd0*/  SEL R48, R18, R48, !P0 ;  /* 0x0000003012307207 */ /* 0x000fe40004000000 */
[----:B------:R-:W-:Y:S01]  /*2de0*/  ISETP.NE.AND P0, PT, R47, 0xc, PT ;  /* 0x0000000c2f00780c */ /* 0x000fe20003f05270 */
[----:B0-----:R-:W-:-:S03]  /*2df0*/  IMAD.IADD R20, R19, 0x1, R20 ;  /* 0x0000000113147824 */ /* 0x001fc600078e0214 */
[----:B------:R-:W-:Y:S02]  /*2e00*/  SEL R48, R19, R48, !P0 ;  /* 0x0000003013307207 */ /* 0x000fe40004000000 */
[----:B------:R-:W-:Y:S01]  /*2e10*/  ISETP.NE.AND P0, PT, R47, 0xe, PT ;  /* 0x0000000e2f00780c */ /* 0x000fe20003f05270 */
[----:B------:R-:W-:Y:S01]  /*2e20*/  IMAD.IADD R21, R21, 0x1, R20 ;  /* 0x0000000115157824 */ /* 0x000fe200078e0214 */
[----:B------:R-:W-:Y:S01]  /*2e30*/  SEL R48, R20, R48, !P1 ;  /* 0x0000003014307207 */ /* 0x000fe20004800000 */
[----:B------:R-:W-:Y:S01]  /*2e40*/  IMAD.MOV.U32 R20, RZ, RZ, R45 ;  /* 0x000000ffff147224 */ /* 0x000fe200078e002d */
[----:B------:R-:W-:Y:S01]  /*2e50*/  ISETP.NE.AND P1, PT, R47, 0xf, PT ;  /* 0x0000000f2f00780c */ /* 0x000fe20003f25270 */
[----:B------:R-:W-:Y:S01]  /*2e60*/  IMAD.IADD R22, R22, 0x1, R21 ;  /* 0x0000000116167824 */ /* 0x000fe200078e0215 */
[----:B------:R-:W-:Y:S02]  /*2e70*/  SEL R48, R21, R48, !P0 ;  /* 0x0000003015307207 */ /* 0x000fe40004000000 */
[----:B------:R-:W-:Y:S01]  /*2e80*/  ISETP.GE.U32.AND P0, PT, R20, 0x20, PT ;  /* 0x000000201400780c */ /* 0x000fe20003f06070 */
[----:B------:R-:W-:Y:S01]  /*2e90*/  IMAD.IADD R23, R23, 0x1, R22 ;  /* 0x0000000117177824 */ /* 0x000fe200078e0216 */
[----:B------:R-:W-:-:S02]  /*2ea0*/  SEL R48, R22, R48, !P1 ;  /* 0x0000003016307207 */ /* 0x000fc40004800000 */
[----:B------:R-:W-:-:S03]  /*2eb0*/  ISETP.GT.U32.AND P1, PT, R20, 0x1f, PT ;  /* 0x0000001f1400780c */ /* 0x000fc60003f24070 */
[----:B------:R-:W-:-:S05]  /*2ec0*/  IMAD.IADD R13, R48, 0x1, R13 ;  /* 0x00000001300d7824 */ /* 0x000fca00078e020d */
[----:B------:R-:W-:-:S05]  /*2ed0*/  SEL R57, R46, R13, !P0 ;  /* 0x0000000d2e397207 */ /* 0x000fca0004000000 */
[----:B------:R-:W-:Y:S05]  /*2ee0*/  @P1 BRA `(.L_x_472) ;  /* 0x0000000800b41947 */ /* 0x000fea0003800000 */
[----:B------:R-:W0:Y:S01]  /*2ef0*/  LDC.64 R12, c[0x0][0x3a0] ;  /* 0x0000e800ff0c7b82 */ /* 0x000e220000000a00 */
[----:B------:R-:W-:Y:S02]  /*2f00*/  ISETP.NE.AND P0, PT, R20, RZ, PT ;  /* 0x000000ff1400720c */ /* 0x000fe40003f05270 */
[----:B------:R-:W-:-:S05]  /*2f10*/  LOP3.LUT R21, RZ, R20, RZ, 0x33, !PT ;  /* 0x00000014ff157212 */ /* 0x000fca00078e33ff */
[----:B------:R-:W-:-:S06]  /*2f20*/  IMAD.IADD R21, R38, 0x1, R21 ;  /* 0x0000000126157824 */ /* 0x000fcc00078e0215 */
[----:B------:R-:W-:Y:S01]  /*2f30*/  @!P0 IMAD.MOV.U32 R22, RZ, RZ, 0x64 ;  /* 0x00000064ff168424 */ /* 0x000fe200078e00ff */
[----:B------:R1:W-:Y:S01]  /*2f40*/  @!P0 STS [UR4+0x6c], R23 ;  /* 0x00006c17ff008988 */ /* 0x0003e20008000804 */
[----:B0-----:R-:W-:-:S04]  /*2f50*/  IMAD.WIDE R14, R38, 0x8, R12 ;  /* 0x00000008260e7825 */ /* 0x001fc800078e020c */
[----:B------:R-:W-:Y:S01]  /*2f60*/  IMAD.WIDE R12, R21, 0x8, R12 ;  /* 0x00000008150c7825 */ /* 0x000fe200078e020c */
[----:B------:R1:W-:Y:S01]  /*2f70*/  @!P0 ST.E.64.STRONG.GPU desc[UR8][R14.64+0x100], R22 ;  /* 0x000100160e008985 */ /* 0x0003e2000c10fb08 */
[----:B------:R-:W-:Y:S05]  /*2f80*/  NANOSLEEP 0x2a3 ;  /* 0x000002a30000795d */ /* 0x000fea0003800000 */
[----:B------:R-:W2:Y:S01]  /*2f90*/  LD.E.64.STRONG.GPU R16, desc[UR8][R12.64+0x100] ;  /* 0x000100080c107980 */ /* 0x000ea2000c10fb00 */
[----:B------:R-:W-:Y:S01]  /*2fa0*/  UMOV UR5, 0xffffffff ;  /* 0xffffffff00057882 */ /* 0x000fe20000000000 */
[----:B--2---:R-:W-:Y:S02]  /*2fb0*/  ISETP.NE.AND P0, PT, R16, 0x63, PT ;  /* 0x000000631000780c */ /* 0x004fe40003f05270 */
[----:B-1----:R-:W-:Y:S11]  /*2fc0*/  BRA.DIV UR5, `(.L_x_473) ;  /* 0x0000007a05b47947 */ /* 0x002ff6000b800000 */
[----:B------:R-:W-:-:S13]  /*2fd0*/  VOTE.ANY P0, !P0 ;  /* 0x0000000000ff7806 */ /* 0x000fda0004000100 */
.L_x_643:
[----:B------:R-:W-:Y:S05]  /*2fe0*/  @!P0 BRA `(.L_x_474) ;  /* 0x0000000000748947 */ /* 0x000fea0003800000 */
[----:B------:R-:W-:-:S07]  /*2ff0*/  IMAD.MOV.U32 R19, RZ, RZ, 0x1a6 ;  /* 0x000001a6ff137424 */ /* 0x000fce00078e00ff */
.L_x_476:
[----:B------:R-:W-:Y:S02]  /*3000*/  VIADD R45, R19, 0x1 ;  /* 0x00000001132d7836 */ /* 0x000fe40000000000 */
[----:B------:R-:W-:Y:S02]  /*3010*/  IMAD R38, R38, 0x41a7, RZ ;  /* 0x000041a726267824 */ /* 0x000fe400078e02ff */
[----:B------:R-:W0:Y:S01]  /*3020*/  I2F.U32.RP R18, R45 ;  /* 0x0000002d00127306 */ /* 0x000e220000209000 */
[----:B------:R-:W-:Y:S01]  /*3030*/  IMAD.MOV R47, RZ, RZ, -R45 ;  /* 0x000000ffff2f7224 */ /* 0x000fe200078e0a2d */
[----:B------:R-:W-:Y:S02]  /*3040*/  ISETP.NE.U32.AND P1, PT, R45, RZ, PT ;  /* 0x000000ff2d00720c */ /* 0x000fe40003f25070 */
[----:B------:R-:W-:-:S04]  /*3050*/  LOP3.LUT R38, R38, 0x7fffffff, RZ, 0xc0, !PT ;  /* 0x7fffffff26267812 */ /* 0x000fc800078ec0ff */
[----:B0-----:R-:W0:Y:S02]  /*3060*/  MUFU.RCP R18, R18 ;  /* 0x0000001200127308 */ /* 0x001e240000001000 */
[----:B0-----:R-:W-:-:S06]  /*3070*/  VIADD R16, R18, 0xffffffe ;  /* 0x0ffffffe12107836 */ /* 0x001fcc0000000000 */
[----:B------:R0:W1:Y:S02]  /*3080*/  F2I.FTZ.U32.TRUNC.NTZ R17, R16 ;  /* 0x0000001000117305 */ /* 0x000064000021f000 */
[----:B0-----:R-:W-:Y:S02]  /*3090*/  IMAD.MOV.U32 R16, RZ, RZ, RZ ;  /* 0x000000ffff107224 */ /* 0x001fe400078e00ff */
[----:B-1----:R-:W-:-:S04]  /*30a0*/  IMAD R47, R47, R17, RZ ;  /* 0x000000112f2f7224 */ /* 0x002fc800078e02ff */
[----:B------:R-:W-:-:S06]  /*30b0*/  IMAD.HI.U32 R17, R17, R47, R16 ;  /* 0x0000002f11117227 */ /* 0x000fcc00078e0010 */
[----:B------:R-:W-:-:S04]  /*30c0*/  IMAD.HI.U32 R17, R17, R38, RZ ;  /* 0x0000002611117227 */ /* 0x000fc800078e00ff */
[----:B------:R-:W-:-:S04]  /*30d0*/  IMAD.MOV R17, RZ, RZ, -R17 ;  /* 0x000000ffff117224 */ /* 0x000fc800078e0a11 */
[----:B------:R-:W-:-:S05]  /*30e0*/  IMAD R18, R45, R17, R38 ;  /* 0x000000112d127224 */ /* 0x000fca00078e0226 */
[----:B------:R-:W-:-:S13]  /*30f0*/  ISETP.GE.U32.AND P0, PT, R18, R45, PT ;  /* 0x0000002d1200720c */ /* 0x000fda0003f06070 */
[----:B------:R-:W-:-:S05]  /*3100*/  @P0 IMAD.IADD R18, R18, 0x1, -R45 ;  /* 0x0000000112120824 */ /* 0x000fca00078e0a2d */
[----:B------:R-:W-:-:S13]  /*3110*/  ISETP.GE.U32.AND P0, PT, R18, R45, PT ;  /* 0x0000002d1200720c */ /* 0x000fda0003f06070 */
[----:B------:R-:W-:Y:S01]  /*3120*/  @P0 IMAD.IADD R18, R18, 0x1, -R45 ;  /* 0x0000000112120824 */ /* 0x000fe200078e0a2d */
[----:B------:R-:W-:-:S04]  /*3130*/  @!P1 LOP3.LUT R18, RZ, R45, RZ, 0x33, !PT ;  /* 0x0000002dff129212 */ /* 0x000fc800078e33ff */
[----:B------:R-:W-:Y:S05]  /*3140*/  NANOSLEEP R18 ;  /* 0x000000120000735d */ /* 0x000fea0003800000 */
[----:B------:R-:W2:Y:S01]  /*3150*/  LD.E.64.STRONG.GPU R16, desc[UR8][R12.64+0x100] ;  /* 0x000100080c107980 */ /* 0x000ea2000c10fb00 */
[----:B------:R-:W-:Y:S01]  /*3160*/  UMOV UR5, 0xffffffff ;  /* 0xffffffff00057882 */ /* 0x000fe20000000000 */
[----:B------:R-:W-:Y:S02]  /*3170*/  SHF.R.U32.HI R19, RZ, 0x1, R19 ;  /* 0x00000001ff137819 */ /* 0x000fe40000011613 */
[----:B--2---:R-:W-:Y:S01]  /*3180*/  ISETP.NE.AND P0, PT, R16, 0x63, PT ;  /* 0x000000631000780c */ /* 0x004fe20003f05270 */
[----:B------:R-:W-:-:S12]  /*3190*/  BRA.DIV UR5, `(.L_x_475) ;  /* 0x0000007a05607947 */ /* 0x000fd8000b800000 */
[----:B------:R-:W-:-:S13]  /*31a0*/  VOTE.ANY P0, !P0 ;  /* 0x0000000000ff7806 */ /* 0x000fda0004000100 */
.L_x_646:
[----:B------:R-:W-:Y:S05]  /*31b0*/  @P0 BRA `(.L_x_476) ;  /* 0xfffffffc00900947 */ /* 0x000fea000383ffff */
.L_x_474:
[----:B------:R-:W-:Y:S01]  /*31c0*/  UMOV UR5, 0xffffffff ;  /* 0xffffffff00057882 */ /* 0x000fe20000000000 */
[----:B------:R-:W-:Y:S02]  /*31d0*/  ISETP.NE.AND P0, PT, R16, 0x65, PT ;  /* 0x000000651000780c */ /* 0x000fe40003f05270 */
[----:B------:R-:W-:Y:S11]  /*31e0*/  BRA.DIV UR5, `(.L_x_477) ;  /* 0x0000007a056c7947 */ /* 0x000ff6000b800000 */
[----:B------:R-:W0:Y:S01]  /*31f0*/  S2R R59, SR_GEMASK ;  /* 0x00000000003b7919 */ /* 0x000e220000003c00 */
[----:B------:R-:W-:Y:S01]  /*3200*/  VOTE.ANY R18, PT, !P0 ;  /* 0x0000000000127806 */ /* 0x000fe200040e0100 */
[C---:B------:R-:W-:Y:S02]  /*3210*/  VIADD R46, R58.reuse, 0x2 ;  /* 0x000000023a2e7836 */ /* 0x040fe40000000000 */
[C---:B------:R-:W-:Y:S02]  /*3220*/  VIADD R45, R58.reuse, 0x4 ;  /* 0x000000043a2d7836 */ /* 0x040fe40000000000 */
[----:B------:R-:W-:Y:S01]  /*3230*/  VIADD R22, R58, 0x8 ;  /* 0x000000083a167836 */ /* 0x000fe20000000000 */
[----:B0-----:R-:W-:-:S05]  /*3240*/  LOP3.LUT R18, R18, 0x80000000, R59, 0xec, !PT ;  /* 0x8000000012127812 */ /* 0x001fca00078eec3b */
[----:B------:R-:W-:-:S05]  /*3250*/  VIADD R13, R18, 0xffffffff ;  /* 0xffffffff120d7836 */ /* 0x000fca0000000000 */
[----:B------:R-:W-:-:S04]  /*3260*/  LOP3.LUT R13, R18, R13, RZ, 0xc, !PT ;  /* 0x0000000d120d7212 */ /* 0x000fc800078e0cff */
[----:B------:R-:W0:Y:S02]  /*3270*/  POPC R60, R13 ;  /* 0x0000000d003c7309 */ /* 0x000e240000000000 */
[----:B0-----:R-:W0:Y:S01]  /*3280*/  SHFL.DOWN PT, R19, R17, 0x1, R60 ;  /* 0x0820000011137989 */ /* 0x001e2200000e003c */
[----:B------:R-:W-:-:S04]  /*3290*/  ISETP.GE.AND P0, PT, R58, R60, PT ;  /* 0x0000003c3a00720c */ /* 0x000fc80003f06270 */
[----:B0-----:R-:W-:Y:S02]  /*32a0*/  SEL R12, R19, RZ, !P0 ;  /* 0x000000ff130c7207 */ /* 0x001fe40004000000 */
[----:B------:R-:W-:-:S03]  /*32b0*/  ISETP.GT.AND P0, PT, R46, R60, PT ;  /* 0x0000003c2e00720c */ /* 0x000fc60003f04270 */
[----:B------:R-:W-:-:S05]  /*32c0*/  IMAD.IADD R47, R12, 0x1, R17 ;  /* 0x000000010c2f7824 */ /* 0x000fca00078e0211 */
[----:B------:R-:W0:Y:S02]  /*32d0*/  SHFL.DOWN PT, R19, R47, 0x2, R60 ;  /* 0x084000002f137989 */ /* 0x000e2400000e003c */
[----:B0-----:R-:W-:Y:S02]  /*32e0*/  SEL R12, R19, RZ, !P0 ;  /* 0x000000ff130c7207 */ /* 0x001fe40004000000 */
[----:B------:R-:W-:-:S03]  /*32f0*/  ISETP.GT.AND P0, PT, R45, R60, PT ;  /* 0x0000003c2d00720c */ /* 0x000fc60003f04270 */
[----:B------:R-:W-:Y:S02]  /*3300*/  IMAD.IADD R49, R47, 0x1, R12 ;  /* 0x000000012f317824 */ /* 0x000fe400078e020c */
[----:B------:R-:W-:-:S03]  /*3310*/  VIADD R47, R58, 0x10 ;  /* 0x000000103a2f7836 */ /* 0x000fc60000000000 */
[----:B------:R-:W0:Y:S02]  /*3320*/  SHFL.DOWN PT, R19, R49, 0x4, R60 ;  /* 0x0880000031137989 */ /* 0x000e2400000e003c */
[-C--:B------:R-:W-:Y:S02]  /*3330*/  ISETP.GT.AND P1, PT, R47, R60.reuse, PT ;  /* 0x0000003c2f00720c */ /* 0x080fe40003f24270 */
[----:B0-----:R-:W-:Y:S02]  /*3340*/  SEL R12, R19, RZ, !P0 ;  /* 0x000000ff130c7207 */ /* 0x001fe40004000000 */
[----:B------:R-:W-:-:S03]  /*3350*/  ISETP.GT.AND P0, PT, R22, R60, PT ;  /* 0x0000003c1600720c */ /* 0x000fc60003f04270 */
[----:B------:R-:W-:-:S05]  /*3360*/  IMAD.IADD R61, R49, 0x1, R12 ;  /* 0x00000001313d7824 */ /* 0x000fca00078e020c */
[----:B------:R-:W0:Y:S02]  /*3370*/  SHFL.DOWN PT, R19, R61, 0x8, R60 ;  /* 0x090000003d137989 */ /* 0x000e2400000e003c */
[----:B0-----:R-:W-:Y:S02]  /*3380*/  SEL R12, R19, RZ, !P0 ;  /* 0x000000ff130c7207 */ /* 0x001fe40004000000 */
[----:B------:R-:W-:-:S03]  /*3390*/  ISETP.NE.AND P0, PT, R16, 0x65, PT ;  /* 0x000000651000780c */ /* 0x000fc60003f05270 */
[----:B------:R-:W-:Y:S02]  /*33a0*/  IMAD.IADD R51, R61, 0x1, R12 ;  /* 0x000000013d337824 */ /* 0x000fe400078e020c */
[----:B------:R-:W0:Y:S03]  /*33b0*/  LDC.64 R12, c[0x0][0x3a0] ;  /* 0x0000e800ff0c7b82 */ /* 0x000e260000000a00 */
[----:B------:R-:W1:Y:S05]  /*33c0*/  SHFL.DOWN PT, R19, R51, 0x10, R60 ;  /* 0x0a00000033137989 */ /* 0x000e6a00000e003c */
[----:B------:R-:W-:-:S02]  /*33d0*/  VOTE.ALL P0, P0 ;  /* 0x0000000000ff7806 */ /* 0x000fc40000000000 */
[----:B0-----:R-:W-:Y:S02]  /*33e0*/  IADD3 R49, P2, PT, R12, 0x100, RZ ;  /* 0x000001000c317810 */ /* 0x001fe40007f5e0ff */
[----:B-1----:R-:W-:-:S03]  /*33f0*/  SEL R48, R19, RZ, !P1 ;  /* 0x000000ff13307207 */ /* 0x002fc60004800000 */
[----:B------:R-:W-:Y:S02]  /*3400*/  IMAD.X R50, RZ, RZ, R13, P2 ;  /* 0x000000ffff327224 */ /* 0x000fe400010e060d */
[----:B------:R-:W-:-:S07]  /*3410*/  IMAD.IADD R48, R51, 0x1, R48 ;  /* 0x0000000133307824 */ /* 0x000fce00078e0230 */
.L_x_655:
[----:B------:R-:W-:Y:S05]  /*3420*/  @!P0 BRA `(.L_x_478) ;  /* 0x0000000400248947 */ /* 0x000fea0003800000 */
[----:B------:R-:W-:-:S07]  /*3430*/  IMAD.MOV.U32 R51, RZ, RZ, 0x1a6 ;  /* 0x000001a6ff337424 */ /* 0x000fce00078e00ff */
.L_x_484:
[----:B------:R-:W-:Y:S02]  /*3440*/  IMAD.MOV.U32 R12, RZ, RZ, R49 ;  /* 0x000000ffff0c7224 */ /* 0x000fe400078e0031 */
[----:B------:R-:W-:Y:S02]  /*3450*/  IMAD.MOV.U32 R13, RZ, RZ, R50 ;  /* 0x000000ffff0d7224 */ /* 0x000fe400078e0032 */
[----:B------:R-:W-:-:S05]  /*3460*/  IMAD.WIDE R12, R21, 0x8, R12 ;  /* 0x00000008150c7825 */ /* 0x000fca00078e020c */
[----:B------:R-:W2:Y:S01]  /*3470*/  LD.E.64.STRONG.GPU R16, desc[UR8][R12.64+-0x100] ;  /* 0xffff00080c107980 */ /* 0x000ea2000c10fb00 */
[----:B------:R-:W-:Y:S05]  /*3480*/  YIELD ;  /* 0x0000000000007946 */ /* 0x000fea0003800000 */
[----:B------:R-:W-:Y:S01]  /*3490*/  UMOV UR5, 0xffffffff ;  /* 0xffffffff00057882 */ /* 0x000fe20000000000 */
[----:B------:R-:W-:Y:S02]  /*34a0*/  SHF.R.U32.HI R51, RZ, 0x1, R51 ;  /* 0x00000001ff337819 */ /* 0x000fe40000011633 */
[----:B--2---:R-:W-:Y:S01]  /*34b0*/  ISETP.NE.AND P0, PT, R16, 0x63, PT ;  /* 0x000000631000780c */ /* 0x004fe20003f05270 */
[----:B------:R-:W-:-:S12]  /*34c0*/  BRA.DIV UR5, `(.L_x_479) ;  /* 0x0000007a05b87947 */ /* 0x000fd8000b800000 */
[----:B------:R-:W-:-:S13]  /*34d0*/  VOTE.ANY P0, !P0 ;  /* 0x0000000000ff7806 */ /* 0x000fda0004000100 */
.L_x_658:
[----:B------:R-:W-:Y:S05]  /*34e0*/  @!P0 BRA `(.L_x_480) ;  /* 0x0000000000748947 */ /* 0x000fea0003800000 */
[----:B------:R-:W-:-:S07]  /*34f0*/  IMAD.MOV.U32 R19, RZ, RZ, R51 ;  /* 0x000000ffff137224 */ /* 0x000fce00078e0033 */
.L_x_482:
        /* <DEDUP_REMOVED lines=27> */
.L_x_661:
[----:B------:R-:W-:Y:S05]  /*36b0*/  @P0 BRA `(.L_x_482) ;  /* 0xfffffffc00900947 */ /* 0x000fea000383ffff */
.L_x_480:
[----:B------:R-:W-:Y:S01]  /*36c0*/  UMOV UR5, 0xffffffff ;  /* 0xffffffff00057882 */ /* 0x000fe20000000000 */
[----:B------:R-:W-:Y:S02]  /*36d0*/  ISETP.NE.AND P0, PT, R16, 0x65, PT ;  /* 0x000000651000780c */ /* 0x000fe40003f05270 */
[----:B------:R-:W-:Y:S11]  /*36e0*/  BRA.DIV UR5, `(.L_x_483) ;  /* 0x0000007a05707947 */ /* 0x000ff6000b800000 */
[----:B------:R-:W-:Y:S01]  /*36f0*/  VOTE.ANY R18, PT, !P0 ;  /* 0x0000000000127806 */ /* 0x000fe200040e0100 */
[----:B------:R-:W-:-:S03]  /*3700*/  VIADD R21, R21, 0xffffffe0 ;  /* 0xffffffe015157836 */ /* 0x000fc60000000000 */
[----:B------:R-:W-:-:S05]  /*3710*/  LOP3.LUT R18, R18, 0x80000000, R59, 0xec, !PT ;  /* 0x8000000012127812 */ /* 0x000fca00078eec3b */
[----:B------:R-:W-:-:S05]  /*3720*/  VIADD R13, R18, 0xffffffff ;  /* 0xffffffff120d7836 */ /* 0x000fca0000000000 */
[----:B------:R-:W-:-:S04]  /*3730*/  LOP3.LUT R13, R18, R13, RZ, 0xc, !PT ;  /* 0x0000000d120d7212 */ /* 0x000fc800078e0cff */
[----:B------:R-:W0:Y:S02]  /*3740*/  POPC R12, R13 ;  /* 0x0000000d000c7309 */ /* 0x000e240000000000 */
[----:B0-----:R-:W0:Y:S01]  /*3750*/  SHFL.DOWN PT, R19, R17, 0x1, R12 ;  /* 0x0820000011137989 */ /* 0x001e2200000e000c */
[-C--:B------:R-:W-:Y:S02]  /*3760*/  ISETP.GE.AND P0, PT, R58, R12.reuse, PT ;  /* 0x0000000c3a00720c */ /* 0x080fe40003f06270 */
[-C--:B------:R-:W-:Y:S02]  /*3770*/  ISETP.GT.AND P1, PT, R47, R12.reuse, PT ;  /* 0x0000000c2f00720c */ /* 0x080fe40003f24270 */
[----:B0-----:R-:W-:Y:S02]  /*3780*/  SEL R18, R19, RZ, !P0 ;  /* 0x000000ff13127207 */ /* 0x001fe40004000000 */
[----:B------:R-:W-:-:S03]  /*3790*/  ISETP.GT.AND P0, PT, R46, R12, PT ;  /* 0x0000000c2e00720c */ /* 0x000fc60003f04270 */
[----:B------:R-:W-:-:S05]  /*37a0*/  IMAD.IADD R61, R18, 0x1, R17 ;  /* 0x00000001123d7824 */ /* 0x000fca00078e0211 */
[----:B------:R-:W0:Y:S02]  /*37b0*/  SHFL.DOWN PT, R19, R61, 0x2, R12 ;  /* 0x084000003d137989 */ /* 0x000e2400000e000c */
        /* <DEDUP_REMOVED lines=9> */
[----:B------:R-:W-:-:S03]  /*3850*/  ISETP.NE.AND P0, PT, R16, 0x65, PT ;  /* 0x000000651000780c */ /* 0x000fc60003f05270 */
[----:B------:R-:W-:-:S05]  /*3860*/  IMAD.IADD R61, R17, 0x1, R18 ;  /* 0x00000001113d7824 */ /* 0x000fca00078e0212 */
[----:B------:R-:W0:Y:S05]  /*3870*/  SHFL.DOWN PT, R19, R61, 0x10, R12 ;  /* 0x0a0000003d137989 */ /* 0x000e2a00000e000c */
[----:B------:R-:W-:Y:S02]  /*3880*/  VOTE.ALL P0, P0 ;  /* 0x0000000000ff7806 */ /* 0x000fe40000000000 */
[----:B0-----:R-:W-:-:S04]  /*3890*/  SEL R19, R19, RZ, !P1 ;  /* 0x000000ff13137207 */ /* 0x001fc80004800000 */
[----:B------:R-:W-:-:S07]  /*38a0*/  IADD3 R48, PT, PT, R61, R19, R48 ;  /* 0x000000133d307210 */ /* 0x000fce0007ffe030 */
.L_x_670:
[----:B------:R-:W-:Y:S05]  /*38b0*/  @P0 BRA `(.L_x_484) ;  /* 0xfffffff800e00947 */ /* 0x000fea000383ffff */
.L_x_478:
[----:B------:R-:W-:Y:S02]  /*38c0*/  ISETP.NE.AND P1, PT, R20, RZ, PT ;  /* 0x000000ff1400720c */ /* 0x000fe40003f25270 */
[----:B------:R-:W-:-:S11]  /*38d0*/  ISETP.NE.AND P0, PT, R58, RZ, PT ;  /* 0x000000ff3a00720c */ /* 0x000fd60003f05270 */
[----:B------:R-:W0:Y:S01]  /*38e0*/  @!P1 S2R R13, SR_CgaCtaId ;  /* 0x00000000000d9919 */ /* 0x000e220000008800 */
[----:B------:R-:W-:Y:S01]  /*38f0*/  @!P1 MOV R12, 0x400 ;  /* 0x00000400000c9802 */ /* 0x000fe20000000f00 */
[----:B------:R-:W-:Y:S01]  /*3900*/  @!P1 IMAD.IADD R23, R23, 0x1, R48 ;  /* 0x0000000117179824 */ /* 0x000fe200078e0230 */
[----:B------:R-:W-:Y:S01]  /*3910*/  @!P0 MOV R16, 0x400 ;  /* 0x0000040000108802 */ /* 0x000fe20000000f00 */
[----:B------:R-:W1:Y:S01]  /*3920*/  @!P0 S2R R17, SR_CgaCtaId ;  /* 0x0000000000118919 */ /* 0x000e620000008800 */
[----:B------:R-:W-:-:S05]  /*3930*/  @!P1 IMAD.MOV.U32 R22, RZ, RZ, 0x65 ;  /* 0x00000065ff169424 */ /* 0x000fca00078e00ff */
[----:B------:R2:W-:Y:S01]  /*3940*/  @!P1 ST.E.64.STRONG.GPU desc[UR8][R14.64+0x100], R22 ;  /* 0x000100160e009985 */ /* 0x0005e2000c10fb08 */
[----:B0-----:R-:W-:Y:S01]  /*3950*/  @!P1 LEA R12, R13, R12, 0x18 ;  /* 0x0000000c0d0c9211 */ /* 0x001fe200078ec0ff */
[----:B------:R-:W-:Y:S02]  /*3960*/  IMAD.MOV.U32 R13, RZ, RZ, R57 ;  /* 0x000000ffff0d7224 */ /* 0x000fe400078e0039 */
[----:B------:R-:W-:Y:S01]  /*3970*/  @!P0 IMAD.MOV.U32 R13, RZ, RZ, R48 ;  /* 0x000000ffff0d8224 */ /* 0x000fe200078e0030 */
[----:B-1----:R-:W-:Y:S01]  /*3980*/  @!P0 LEA R17, R17, R16, 0x18 ;  /* 0x0000001011118211 */ /* 0x002fe200078ec0ff */
[----:B------:R2:W-:Y:S04]  /*3990*/  @!P1 STS [R12+0x68], R23 ;  /* 0x000068170c009388 */ /* 0x0005e80000000800 */
[----:B------:R2:W-:Y:S04]  /*39a0*/  @!P1 STS [R12+0x64], R48 ;  /* 0x000064300c009388 */ /* 0x0005e80000000800 */
[----:B------:R2:W-:Y:S02]  /*39b0*/  @!P0 STS [R17+0x50], R48 ;  /* 0x0000503011008388 */ /* 0x0005e40000000800 */
.L_x_472:
[----:B------:R-:W-:Y:S05]  /*39c0*/  WARPSYNC.ALL ;  /* 0x0000000000007948 */ /* 0x000fea0003800000 */
[----:B------:R-:W0:Y:S08]  /*39d0*/  S2UR UR5, SR_CgaCtaId ;  /* 0x00000000000579c3 */ /* 0x000e300000008800 */
[----:B------:R-:W-:Y:S01]  /*39e0*/  BAR.SYNC.DEFER_BLOCKING 0x0 ;  /* 0x0000000000007b1d */ /* 0x000fe20000010000 */
[----:B------:R-:W-:-:S02]  /*39f0*/  ISETP.NE.AND P2, PT, R33, 0x31, PT ;  /* 0x000000312100780c */ /* 0x000fc40003f45270 */
[----:B------:R-:W-:Y:S02]  /*3a00*/  ISETP.NE.AND P1, PT, R34, 0x31, PT ;  /* 0x000000312200780c */ /* 0x000fe40003f25270 */
[----:B------:R-:W-:Y:S01]  /*3a10*/  ISETP.NE.AND P0, PT, R20, RZ, PT ;  /* 0x000000ff1400720c */ /* 0x000fe20003f05270 */
[----:B------:R-:W-:Y:S01]  /*3a20*/  UMOV UR4, 0x400 ;  /* 0x0000040000047882 */ /* 0x000fe20000000000 */
[----:B------:R-:W-:Y:S02]  /*3a30*/  SEL R18, RZ, 0x1, P1 ;  /* 0x00000001ff127807 */ /* 0x000fe40000800000 */
[----:B------:R-:W-:Y:S02]  /*3a40*/  ISETP.NE.AND P3, PT, R32, 0x31, PT ;  /* 0x000000312000780c */ /* 0x000fe40003f65270 */
[----:B------:R-:W-:Y:S01]  /*3a50*/  ISETP.NE.AND P4, PT, R10, 0x31, PT ;  /* 0x000000310a00780c */ /* 0x000fe20003f85270 */
[----:B------:R-:W-:Y:S02]  /*3a60*/  VIADD R16, R18, 0x1 ;  /* 0x0000000112107836 */ /* 0x000fe40000000000 */
[----:B------:R-:W-:Y:S01]  /*3a70*/  @P2 IMAD.MOV R16, RZ, RZ, R18 ;  /* 0x000000ffff102224 */ /* 0x000fe200078e0212 */
[----:B------:R-:W-:Y:S01]  /*3a80*/  ISETP.NE.AND P2, PT, R31, 0x31, PT ;  /* 0x000000311f00780c */ /* 0x000fe20003f45270 */
[----:B0-----:R-:W-:-:S09]  /*3a90*/  ULEA UR4, UR5, UR4, 0x18 ;  /* 0x0000000405047291 */ /* 0x001fd2000f8ec0ff */
[----:B--2---:R-:W0:Y:S04]  /*3aa0*/  LDS R12, [UR4+0x50] ;  /* 0x00005004ff0c7984 */ /* 0x004e280008000800 */
[----:B------:R-:W1:Y:S04]  /*3ab0*/  LDS R19, [UR4+0x6c] ;  /* 0x00006c04ff137984 */ /* 0x000e680008000800 */
[----:B------:R-:W2:Y:S01]  /*3ac0*/  LDS R21, [UR4+0x64] ;  /* 0x00006404ff157984 */ /* 0x000ea20008000800 */
[----:B0-----:R-:W-:Y:S02]  /*3ad0*/  SEL R12, R12, RZ, P0 ;  /* 0x000000ff0c0c7207 */ /* 0x001fe40000000000 */
[----:B-1----:R-:W-:-:S03]  /*3ae0*/  ISETP.GT.AND P0, PT, R19, 0x200, PT ;  /* 0x000002001300780c */ /* 0x002fc60003f04270 */
[----:B------:R-:W-:-:S04]  /*3af0*/  IMAD.IADD R23, R12, 0x1, R13 ;  /* 0x000000010c177824 */ /* 0x000fc800078e020d */
[----:B------:R-:W-:Y:S02]  /*3b00*/  IMAD.IADD R16, R23, 0x1, R16 ;  /* 0x0000000117107824 */ /* 0x000fe400078e0210 */
[--C-:B------:R-:W-:Y:S02]  /*3b10*/  IMAD.IADD R12, R7, 0x1, R23.reuse ;  /* 0x00000001070c7824 */ /* 0x100fe400078e0217 */
[----:B------:R-:W-:Y:S02]  /*3b20*/  VIADD R7, R16, 0x1 ;  /* 0x0000000110077836 */ /* 0x000fe40000000000 */
[----:B------:R-:W-:Y:S02]  /*3b30*/  IMAD.IADD R0, R0, 0x1, R23 ;  /* 0x0000000100007824 */ /* 0x000fe400078e0217 */
[----:B------:R-:W-:Y:S02]  /*3b40*/  @P3 IMAD.MOV R7, RZ, RZ, R16 ;  /* 0x000000ffff073224 */ /* 0x000fe400078e0210 */
[----:B------:R-:W-:-:S02]  /*3b50*/  VIADD R14, R0, 0x1 ;  /* 0x00000001000e7836 */ /* 0x000fc40000000000 */
[----:B------:R-:W-:Y:S02]  /*3b60*/  VIADD R13, R7, 0x1 ;  /* 0x00000001070d7836 */ /* 0x000fe40000000000 */
[--C-:B------:R-:W-:Y:S02]  /*3b70*/  IMAD.IADD R8, R8, 0x1, R23.reuse ;  /* 0x0000000108087824 */ /* 0x100fe400078e0217 */
[--C-:B------:R-:W-:Y:S02]  /*3b80*/  IMAD.IADD R6, R6, 0x1, R23.reuse ;  /* 0x0000000106067824 */ /* 0x100fe400078e0217 */
[--C-:B------:R-:W-:Y:S02]  /*3b90*/  IMAD.IADD R5, R5, 0x1, R23.reuse ;  /* 0x0000000105057824 */ /* 0x100fe400078e0217 */
[--C-:B------:R-:W-:Y:S02]  /*3ba0*/  IMAD.IADD R4, R4, 0x1, R23.reuse ;  /* 0x0000000104047824 */ /* 0x100fe400078e0217 */
[----:B------:R-:W-:-:S02]  /*3bb0*/  IMAD.IADD R15, R3, 0x1, R23 ;  /* 0x00000001030f7824 */ /* 0x000fc400078e0217 */
[--C-:B------:R-:W-:Y:S02]  /*3bc0*/  IMAD.IADD R17, R2, 0x1, R23.reuse ;  /* 0x0000000102117824 */ /* 0x100fe400078e0217 */
[----:B------:R-:W-:Y:S02]  /*3bd0*/  IMAD.IADD R45, R18, 0x1, R23 ;  /* 0x00000001122d7824 */ /* 0x000fe400078e0217 */
[----:B------:R-:W-:Y:S02]  /*3be0*/  @P4 IMAD.MOV R14, RZ, RZ, R0 ;  /* 0x000000ffff0e4224 */ /* 0x000fe400078e0200 */
[----:B------:R-:W-:Y:S01]  /*3bf0*/  @P2 IMAD.MOV R13, RZ, RZ, R7 ;  /* 0x000000ffff0d2224 */ /* 0x000fe200078e0207 */
[----:B--2---:R-:W-:Y:S06]  /*3c00*/  @P0 BRA `(.L_x_485) ;  /* 0x0000000c00440947 */ /* 0x004fec0003800000 */
[----:B------:R-:W0:Y:S01]  /*3c10*/  LDCU.U8 UR4, c[0x0][0x3b8] ;  /* 0x00007700ff0477ac */ /* 0x000e220008000000 */
[----:B------:R-:W-:Y:S04]  /*3c20*/  BSSY.RECONVERGENT B0, `(.L_x_486) ;  /* 0x000000d000007945 */ /* 0x000fe80003800200 */
[----:B------:R-:W-:Y:S05]  /*3c30*/  @P1 BRA `(.L_x_487) ;  /* 0x00000000002c1947 */ /* 0x000fea0003800000 */
[----:B0-----:R-:W-:Y:S01]  /*3c40*/  UISETP.NE.AND UP0, UPT, UR4, URZ, UPT ;  /* 0x000000ff0400728c */ /* 0x001fe2000bf05270 */
[----:B------:R-:W-:Y:S01]  /*3c50*/  CS2R R2, SRZ ;  /* 0x0000000000027805 */ /* 0x000fe2000001ff00 */
[----:B------:R-:W0:Y:S07]  /*3c60*/  LDCU.64 UR6, c[0x0][0x390] ;  /* 0x00007200ff0677ac */ /* 0x000e2e0008000a00 */
[----:B------:R-:W-:Y:S05]  /*3c70*/  BRA.U UP0, `(.L_x_488) ;  /* 0x0000000100087547 */ /* 0x000fea000b800000 */
[----:B------:R-:W1:Y:S02]  /*3c80*/  LDC.64 R2, c[0x0][0x3d0] ;  /* 0x0000f400ff027b82 */ /* 0x000e640000000a00 */
[----:B-1----:R-:W5:Y:S02]  /*3c90*/  LDG.E.64 R2, desc[UR8][R2.64] ;  /* 0x0000000802027981 */ /* 0x002f64000c1e1b00 */
.L_x_488:
[----:B-----5:R-:W-:-:S04]  /*3ca0*/  IADD3 R18, P0, PT, R23, R2, RZ ;  /* 0x0000000217127210 */ /* 0x020fc80007f1e0ff */
[----:B------:R-:W-:Y:S02]  /*3cb0*/  LEA.HI.X.SX32 R3, R23, R3, 0x1, P0 ;  /* 0x0000000317037211 */ /* 0x000fe400000f0eff */
[----:B0-----:R-:W-:-:S04]  /*3cc0*/  LEA R2, P0, R18, UR6, 0x2 ;  /* 0x0000000612027c11 */ /* 0x001fc8000f8010ff */
[----:B------:R-:W-:-:S05]  /*3cd0*/  LEA.HI.X R3, R18, UR7, R3, 0x2, P0 ;  /* 0x0000000712037c11 */ /* 0x000fca00080f1403 */
[----:B------:R1:W-:Y:S04]  /*3ce0*/  STG.E desc[UR8][R2.64], R56 ;  /* 0x0000003802007986 */ /* 0x0003e8000c101908 */
.L_x_487:
[----:B0-----:R-:W-:Y:S05]  /*3cf0*/  BSYNC.RECONVERGENT B0 ;  /* 0x0000000000007941 */ /* 0x001fea0003800200 */
.L_x_486:
[----:B------:R-:W-:Y:S01]  /*3d00*/  ISETP.NE.AND P0, PT, R33, 0x31, PT ;  /* 0x000000312100780c */ /* 0x000fe20003f05270 */
[----:B------:R-:W-:-:S12]  /*3d10*/  BSSY.RECONVERGENT B0, `(.L_x_489) ;  /* 0x000000d000007945 */ /* 0x000fd80003800200 */
[----:B------:R-:W-:Y:S05]  /*3d20*/  @P0 BRA `(.L_x_490) ;  /* 0x00000000002c0947 */ /* 0x000fea0003800000 */
[----:B------:R-:W-:Y:S01]  /*3d30*/  UISETP.NE.AND UP0, UPT, UR4, URZ, UPT ;  /* 0x000000ff0400728c */ /* 0x000fe2000bf05270 */
[----:B-1----:R-:W-:Y:S01]  /*3d40*/  CS2R R2, SRZ ;  /* 0x0000000000027805 */ /* 0x002fe2000001ff00 */
[----:B------:R-:W0:Y:S07]  /*3d50*/  LDCU.64 UR6, c[0x0][0x390] ;  /* 0x00007200ff0677ac */ /* 0x000e2e0008000a00 */
[----:B------:R-:W-:Y:S05]  /*3d60*/  BRA.U UP0, `(.L_x_491) ;  /* 0x0000000100087547 */ /* 0x000fea000b800000 */
[----:B------:R-:W1:Y:S02]  /*3d70*/  LDC.64 R2, c[0x0][0x3d0] ;  /* 0x0000f400ff027b82 */ /* 0x000e640000000a00 */
[----:B-1----:R-:W5:Y:S02]  /*3d80*/  LDG.E.64 R2, desc[UR8][R2.64] ;  /* 0x0000000802027981 */ /* 0x002f64000c1e1b00 */
.L_x_491:
[----:B-----5:R-:W-:-:S04]  /*3d90*/  IADD3 R18, P0, PT, R45, R2, RZ ;  /* 0x000000022d127210 */ /* 0x020fc80007f1e0ff */
[----:B------:R-:W-:Y:S02]  /*3da0*/  LEA.HI.X.SX32 R3, R45, R3, 0x1, P0 ;  /* 0x000000032d037211 */ /* 0x000fe400000f0eff */
[----:B0-----:R-:W-:-:S04]  /*3db0*/  LEA R2, P0, R18, UR6, 0x2 ;  /* 0x0000000612027c11 */ /* 0x001fc8000f8010ff */
[----:B------:R-:W-:-:S05]  /*3dc0*/  LEA.HI.X R3, R18, UR7, R3, 0x2, P0 ;  /* 0x0000000712037c11 */ /* 0x000fca00080f1403 */
[----:B------:R0:W-:Y:S04]  /*3dd0*/  STG.E desc[UR8][R2.64], R55 ;  /* 0x0000003702007986 */ /* 0x0001e8000c101908 */
.L_x_490:
[----:B------:R-:W-:Y:S05]  /*3de0*/  BSYNC.RECONVERGENT B0 ;  /* 0x0000000000007941 */ /* 0x000fea0003800200 */
.L_x_489:
[----:B------:R-:W-:Y:S01]  /*3df0*/  ISETP.NE.AND P0, PT, R32, 0x31, PT ;  /* 0x000000312000780c */ /* 0x000fe20003f05270 */
[----:B------:R-:W-:-:S12]  /*3e00*/  BSSY.RECONVERGENT B0, `(.L_x_492) ;  /* 0x000000d000007945 */ /* 0x000fd80003800200 */
[----:B------:R-:W-:Y:S05]  /*3e10*/  @P0 BRA `(.L_x_493) ;  /* 0x00000000002c0947 */ /* 0x000fea0003800000 */
[----:B------:R-:W-:Y:S01]  /*3e20*/  UISETP.NE.AND UP0, UPT, UR4, URZ, UPT ;  /* 0x000000ff0400728c */ /* 0x000fe2000bf05270 */
[----:B01----:R-:W-:Y:S01]  /*3e30*/  CS2R R2, SRZ ;  /* 0x0000000000027805 */ /* 0x003fe2000001ff00 */
[----:B------:R-:W0:Y:S07]  /*3e40*/  LDCU.64 UR6, c[0x0][0x390] ;  /* 0x00007200ff0677ac */ /* 0x000e2e0008000a00 */
[----:B------:R-:W-:Y:S05]  /*3e50*/  BRA.U UP0, `(.L_x_494) ;  /* 0x0000000100087547 */ /* 0x000fea000b800000 */
[----:B------:R-:W1:Y:S02]  /*3e60*/  LDC.64 R2, c[0x0][0x3d0] ;  /* 0x0000f400ff027b82 */ /* 0x000e640000000a00 */
[----:B-1----:R-:W5:Y:S02]  /*3e70*/  LDG.E.64 R2, desc[UR8][R2.64] ;  /* 0x0000000802027981 */ /* 0x002f64000c1e1b00 */
.L_x_494:
[----:B-----5:R-:W-:-:S04]  /*3e80*/  IADD3 R18, P0, PT, R16, R2, RZ ;  /* 0x0000000210127210 */ /* 0x020fc80007f1e0ff */
[----:B------:R-:W-:Y:S02]  /*3e90*/  LEA.HI.X.SX32 R3, R16, R3, 0x1, P0 ;  /* 0x0000000310037211 */ /* 0x000fe400000f0eff */
[----:B0-----:R-:W-:-:S04]  /*3ea0*/  LEA R2, P0, R18, UR6, 0x2 ;  /* 0x0000000612027c11 */ /* 0x001fc8000f8010ff */
[----:B------:R-:W-:-:S05]  /*3eb0*/  LEA.HI.X R3, R18, UR7, R3, 0x2, P0 ;  /* 0x0000000712037c11 */ /* 0x000fca00080f1403 */
[----:B------:R2:W-:Y:S04]  /*3ec0*/  STG.E desc[UR8][R2.64], R54 ;  /* 0x0000003602007986 */ /* 0x0005e8000c101908 */
.L_x_493:
[----:B------:R-:W-:Y:S05]  /*3ed0*/  BSYNC.RECONVERGENT B0 ;  /* 0x0000000000007941 */ /* 0x000fea0003800200 */
.L_x_492:
[----:B------:R-:W-:Y:S01]  /*3ee0*/  ISETP.NE.AND P0, PT, R31, 0x31, PT ;  /* 0x000000311f00780c */ /* 0x000fe20003f05270 */
[----:B------:R-:W-:-:S12]  /*3ef0*/  BSSY.RECONVERGENT B0, `(.L_x_495) ;  /* 0x000000d000007945 */ /* 0x000fd80003800200 */
[----:B------:R-:W-:Y:S05]  /*3f00*/  @P0 BRA `(.L_x_496) ;  /* 0x00000000002c0947 */ /* 0x000fea0003800000 */
[----:B------:R-:W-:Y:S01]  /*3f10*/  UISETP.NE.AND UP0, UPT, UR4, URZ, UPT ;  /* 0x000000ff0400728c */ /* 0x000fe2000bf05270 */
[----:B012---:R-:W-:Y:S01]  /*3f20*/  CS2R R2, SRZ ;  /* 0x0000000000027805 */ /* 0x007fe2000001ff00 */
[----:B------:R-:W0:Y:S07]  /*3f30*/  LDCU.64 UR6, c[0x0][0x390] ;  /* 0x00007200ff0677ac */ /* 0x000e2e0008000a00 */
[----:B------:R-:W-:Y:S05]  /*3f40*/  BRA.U UP0, `(.L_x_497) ;  /* 0x0000000100087547 */ /* 0x000fea000b800000 */
[----:B------:R-:W1:Y:S02]  /*3f50*/  LDC.64 R2, c[0x0][0x3d0] ;  /* 0x0000f400ff027b82 */ /* 0x000e640000000a00 */
[----:B-1----:R-:W5:Y:S02]  /*3f60*/  LDG.E.64 R2, desc[UR8][R2.64] ;  /* 0x0000000802027981 */ /* 0x002f64000c1e1b00 */
.L_x_497:
[----:B-----5:R-:W-:-:S04]  /*3f70*/  IADD3 R16, P0, PT, R7, R2, RZ ;  /* 0x0000000207107210 */ /* 0x020fc80007f1e0ff */
[----:B------:R-:W-:Y:S02]  /*3f80*/  LEA.HI.X.SX32 R3, R7, R3, 0x1, P0 ;  /* 0x0000000307037211 */ /* 0x000fe400000f0eff */
[----:B0-----:R-:W-:-:S04]  /*3f90*/  LEA R2, P0, R16, UR6, 0x2 ;  /* 0x0000000610027c11 */ /* 0x001fc8000f8010ff */
[----:B------:R-:W-:-:S05]  /*3fa0*/  LEA.HI.X R3, R16, UR7, R3, 0x2, P0 ;  /* 0x0000000710037c11 */ /* 0x000fca00080f1403 */
[----:B------:R3:W-:Y:S04]  /*3fb0*/  STG.E desc[UR8][R2.64], R53 ;  /* 0x0000003502007986 */ /* 0x0007e8000c101908 */
.L_x_496:
[----:B------:R-:W-:Y:S05]  /*3fc0*/  BSYNC.RECONVERGENT B0 ;  /* 0x0000000000007941 */ /* 0x000fea0003800200 */
.L_x_495:
[----:B------:R-:W-:Y:S01]  /*3fd0*/  ISETP.NE.AND P0, PT, R30, 0x31, PT ;  /* 0x000000311e00780c */ /* 0x000fe20003f05270 */
[----:B------:R-:W-:-:S12]  /*3fe0*/  BSSY.RECONVERGENT B0, `(.L_x_498) ;  /* 0x000000d000007945 */ /* 0x000fd80003800200 */
[----:B------:R-:W-:Y:S05]  /*3ff0*/  @P0 BRA `(.L_x_499) ;  /* 0x00000000002c0947 */ /* 0x000fea0003800000 */
[----:B------:R-:W-:Y:S01]  /*4000*/  UISETP.NE.AND UP0, UPT, UR4, URZ, UPT ;  /* 0x000000ff0400728c */ /* 0x000fe2000bf05270 */
[----:B0123--:R-:W-:Y:S01]  /*4010*/  CS2R R2, SRZ ;  /* 0x0000000000027805 */ /* 0x00ffe2000001ff00 */
[----:B------:R-:W0:Y:S07]  /*4020*/  LDCU.64 UR6, c[0x0][0x390] ;  /* 0x00007200ff0677ac */ /* 0x000e2e0008000a00 */
[----:B------:R-:W-:Y:S05]  /*4030*/  BRA.U UP0, `(.L_x_500) ;  /* 0x0000000100087547 */ /* 0x000fea000b800000 */
[----:B------:R-:W1:Y:S02]  /*4040*/  LDC.64 R2, c[0x0][0x3d0] ;  /* 0x0000f400ff027b82 */ /* 0x000e640000000a00 */
[----:B-1----:R-:W5:Y:S02]  /*4050*/  LDG.E.64 R2, desc[UR8][R2.64] ;  /* 0x0000000802027981 */ /* 0x002f64000c1e1b00 */
.L_x_500:
[----:B-----5:R-:W-:-:S04]  /*4060*/  IADD3 R7, P0, PT, R13, R2, RZ ;  /* 0x000000020d077210 */ /* 0x020fc80007f1e0ff */
[----:B------:R-:W-:Y:S02]  /*4070*/  LEA.HI.X.SX32 R16, R13, R3, 0x1, P0 ;  /* 0x000000030d107211 */ /* 0x000fe400000f0eff */
[----:B0-----:R-:W-:-:S04]  /*4080*/  LEA R2, P0, R7, UR6, 0x2 ;  /* 0x0000000607027c11 */ /* 0x001fc8000f8010ff */
[----:B------:R-:W-:-:S05]  /*4090*/  LEA.HI.X R3, R7, UR7, R16, 0x2, P0 ;  /* 0x0000000707037c11 */ /* 0x000fca00080f1410 */
[----:B------:R4:W-:Y:S04]  /*40a0*/  STG.E desc[UR8][R2.64], R52 ;  /* 0x0000003402007986 */ /* 0x0009e8000c101908 */
.L_x_499:
[----:B------:R-:W-:Y:S05]  /*40b0*/  BSYNC.RECONVERGENT B0 ;  /* 0x0000000000007941 */ /* 0x000fea0003800200 */
.L_x_498:
[----:B------:R-:W-:Y:S01]  /*40c0*/  ISETP.NE.AND P0, PT, R29, 0x31, PT ;  /* 0x000000311d00780c */ /* 0x000fe20003f05270 */
[----:B------:R-:W-:-:S12]  /*40d0*/  BSSY.RECONVERGENT B0, `(.L_x_501) ;  /* 0x000000d000007945 */ /* 0x000fd80003800200 */
[----:B------:R-:W-:Y:S05]  /*40e0*/  @P0 BRA `(.L_x_502) ;  /* 0x00000000002c0947 */ /* 0x000fea0003800000 */
[----:B------:R-:W-:Y:S01]  /*40f0*/  UISETP.NE.AND UP0, UPT, UR4, URZ, UPT ;  /* 0x000000ff0400728c */ /* 0x000fe2000bf05270 */
[----:B01234-:R-:W-:Y:S01]  /*4100*/  CS2R R2, SRZ ;  /* 0x0000000000027805 */ /* 0x01ffe2000001ff00 */
[----:B------:R-:W0:Y:S07]  /*4110*/  LDCU.64 UR6, c[0x0][0x390] ;  /* 0x00007200ff0677ac */ /* 0x000e2e0008000a00 */
[----:B------:R-:W-:Y:S05]  /*4120*/  BRA.U UP0, `(.L_x_503) ;  /* 0x0000000100087547 */ /* 0x000fea000b800000 */
[----:B------:R-:W1:Y:S02]  /*4130*/  LDC.64 R2, c[0x0][0x3d0] ;  /* 0x0000f400ff027b82 */ /* 0x000e640000000a00 */
[----:B-1----:R-:W5:Y:S02]  /*4140*/  LDG.E.64 R2, desc[UR8][R2.64] ;  /* 0x0000000802027981 */ /* 0x002f64000c1e1b00 */
.L_x_503:
[----:B-----5:R-:W-:-:S04]  /*4150*/  IADD3 R7, P0, PT, R8, R2, RZ ;  /* 0x0000000208077210 */ /* 0x020fc80007f1e0ff */
[----:B------:R-:W-:Y:S02]  /*4160*/  LEA.HI.X.SX32 R8, R8, R3, 0x1, P0 ;  /* 0x0000000308087211 */ /* 0x000fe400000f0eff */
[----:B0-----:R-:W-:-:S04]  /*4170*/  LEA R2, P0, R7, UR6, 0x2 ;  /* 0x0000000607027c11 */ /* 0x001fc8000f8010ff */
[----:B------:R-:W-:-:S05]  /*4180*/  LEA.HI.X R3, R7, UR7, R8, 0x2, P0 ;  /* 0x0000000707037c11 */ /* 0x000fca00080f1408 */
[----:B------:R0:W-:Y:S04]  /*4190*/  STG.E desc[UR8][R2.64], R44 ;  /* 0x0000002c02007986 */ /* 0x0001e8000c101908 */
.L_x_502:
[----:B------:R-:W-:Y:S05]  /*41a0*/  BSYNC.RECONVERGENT B0 ;  /* 0x0000000000007941 */ /* 0x000fea0003800200 */
.L_x_501:
        /* <DEDUP_REMOVED lines=9> */
.L_x_506:
[----:B-----5:R-:W-:-:S04]  /*4240*/  IADD3 R7, P0, PT, R12, R2, RZ ;  /* 0x000000020c077210 */ /* 0x020fc80007f1e0ff */
[----:B------:R-:W-:Y:S02]  /*4250*/  LEA.HI.X.SX32 R12, R12, R3, 0x1, P0 ;  /* 0x000000030c0c7211 */ /* 0x000fe400000f0eff */
[----:B0-----:R-:W-:-:S04]  /*4260*/  LEA R2, P0, R7, UR6, 0x2 ;  /* 0x0000000607027c11 */ /* 0x001fc8000f8010ff */
[----:B------:R-:W-:-:S05]  /*4270*/  LEA.HI.X R3, R7, UR7, R12, 0x2, P0 ;  /* 0x0000000707037c11 */ /* 0x000fca00080f140c */
[----:B------:R0:W-:Y:S04]  /*4280*/  STG.E desc[UR8][R2.64], R43 ;  /* 0x0000002b02007986 */ /* 0x0001e8000c101908 */
.L_x_505:
[----:B------:R-:W-:Y:S05]  /*4290*/  BSYNC.RECONVERGENT B0 ;  /* 0x0000000000007941 */ /* 0x000fea0003800200 */
.L_x_504:
        /* <DEDUP_REMOVED lines=9> */
.L_x_509:
[----:B-----5:R-:W-:-:S04]  /*4330*/  IADD3 R7, P0, PT, R6, R2, RZ ;  /* 0x0000000206077210 */ /* 0x020fc80007f1e0ff */
[----:B------:R-:W-:Y:S02]  /*4340*/  LEA.HI.X.SX32 R6, R6, R3, 0x1, P0 ;  /* 0x0000000306067211 */ /* 0x000fe400000f0eff */
[----:B0-----:R-:W-:-:S04]  /*4350*/  LEA R2, P0, R7, UR6, 0x2 ;  /* 0x0000000607027c11 */ /* 0x001fc8000f8010ff */
[----:B------:R-:W-:-:S05]  /*4360*/  LEA.HI.X R3, R7, UR7, R6, 0x2, P0 ;  /* 0x0000000707037c11 */ /* 0x000fca00080f1406 */
[----:B------:R0:W-:Y:S04]  /*4370*/  STG.E desc[UR8][R2.64], R42 ;  /* 0x0000002a02007986 */ /* 0x0001e8000c101908 */
.L_x_508:
[----:B------:R-:W-:Y:S05]  /*4380*/  BSYNC.RECONVERGENT B0 ;  /* 0x0000000000007941 */ /* 0x000fea0003800200 */
.L_x_507:
        /* <DEDUP_REMOVED lines=9> */
.L_x_512:
[----:B-----5:R-:W-:-:S04]  /*4420*/  IADD3 R6, P0, PT, R5, R2, RZ ;  /* 0x0000000205067210 */ /* 0x020fc80007f1e0ff */
[----:B------:R-:W-:Y:S02]  /*4430*/  LEA.HI.X.SX32 R3, R5, R3, 0x1, P0 ;  /* 0x0000000305037211 */ /* 0x000fe400000f0eff */
[----:B0-----:R-:W-:-:S04]  /*4440*/  LEA R2, P0, R6, UR6, 0x2 ;  /* 0x0000000606027c11 */ /* 0x001fc8000f8010ff */
[----:B------:R-:W-:-:S05]  /*4450*/  LEA.HI.X R3, R6, UR7, R3, 0x2, P0 ;  /* 0x0000000706037c11 */ /* 0x000fca00080f1403 */
[----:B------:R0:W-:Y:S04]  /*4460*/  STG.E desc[UR8][R2.64], R41 ;  /* 0x0000002902007986 */ /* 0x0001e8000c101908 */
.L_x_511:
[----:B------:R-:W-:Y:S05]  /*4470*/  BSYNC.RECONVERGENT B0 ;  /* 0x0000000000007941 */ /* 0x000fea0003800200 */
.L_x_510:
        /* <DEDUP_REMOVED lines=9> */
.L_x_515:
[----:B-----5:R-:W-:-:S04]  /*4510*/  IADD3 R5, P0, PT, R4, R2, RZ ;  /* 0x0000000204057210 */ /* 0x020fc80007f1e0ff */
[----:B------:R-:W-:Y:S02]  /*4520*/  LEA.HI.X.SX32 R4, R4, R3, 0x1, P0 ;  /* 0x0000000304047211 */ /* 0x000fe400000f0eff */
[----:B0-----:R-:W-:-:S04]  /*4530*/  LEA R2, P0, R5, UR6, 0x2 ;  /* 0x0000000605027c11 */ /* 0x001fc8000f8010ff */
[----:B------:R-:W-:-:S05]  /*4540*/  LEA.HI.X R3, R5, UR7, R4, 0x2, P0 ;  /* 0x0000000705037c11 */ /* 0x000fca00080f1404 */
[----:B------:R0:W-:Y:S04]  /*4550*/  STG.E desc[UR8][R2.64], R40 ;  /* 0x0000002802007986 */ /* 0x0001e8000c101908 */
.L_x_514:
[----:B------:R-:W-:Y:S05]  /*4560*/  BSYNC.RECONVERGENT B0 ;  /* 0x0000000000007941 */ /* 0x000fea0003800200 */
.L_x_513:
        /* <DEDUP_REMOVED lines=9> */
.L_x_518:
[----:B-----5:R-:W-:-:S04]  /*4600*/  IADD3 R4, P0, PT, R15, R2, RZ ;  /* 0x000000020f047210 */ /* 0x020fc80007f1e0ff */
[----:B------:R-:W-:Y:S02]  /*4610*/  LEA.HI.X.SX32 R3, R15, R3, 0x1, P0 ;  /* 0x000000030f037211 */ /* 0x000fe400000f0eff */
[----:B0-----:R-:W-:-:S04]  /*4620*/  LEA R2, P0, R4, UR6, 0x2 ;  /* 0x0000000604027c11 */ /* 0x001fc8000f8010ff */
[----:B------:R-:W-:-:S05]  /*4630*/  LEA.HI.X R3, R4, UR7, R3, 0x2, P0 ;  /* 0x0000000704037c11 */ /* 0x000fca00080f1403 */
[----:B------:R0:W-:Y:S04]  /*4640*/  STG.E desc[UR8][R2.64], R39 ;  /* 0x0000002702007986 */ /* 0x0001e8000c101908 */
.L_x_517:
[----:B------:R-:W-:Y:S05]  /*4650*/  BSYNC.RECONVERGENT B0 ;  /* 0x0000000000007941 */ /* 0x000fea0003800200 */
.L_x_516:
        /* <DEDUP_REMOVED lines=9> */
.L_x_521:
[----:B-----5:R-:W-:-:S04]  /*46f0*/  IADD3 R4, P0, PT, R17, R2, RZ ;  /* 0x0000000211047210 */ /* 0x020fc80007f1e0ff */
[----:B------:R-:W-:Y:S02]  /*4700*/  LEA.HI.X.SX32 R3, R17, R3, 0x1, P0 ;  /* 0x0000000311037211 */ /* 0x000fe400000f0eff */
[----:B0-----:R-:W-:-:S04]  /*4710*/  LEA R2, P0, R4, UR6, 0x2 ;  /* 0x0000000604027c11 */ /* 0x001fc8000f8010ff */
[----:B------:R-:W-:-:S05]  /*4720*/  LEA.HI.X R3, R4, UR7, R3, 0x2, P0 ;  /* 0x0000000704037c11 */ /* 0x000fca00080f1403 */
[----:B------:R0:W-:Y:S04]  /*4730*/  STG.E desc[UR8][R2.64], R37 ;  /* 0x0000002502007986 */ /* 0x0001e8000c101908 */
.L_x_520:
[----:B------:R-:W-:Y:S05]  /*4740*/  BSYNC.RECONVERGENT B0 ;  /* 0x0000000000007941 */ /* 0x000fea0003800200 */
.L_x_519:
        /* <DEDUP_REMOVED lines=9> */
.L_x_524:
[----:B-----5:R-:W-:-:S04]  /*47e0*/  IADD3 R4, P0, PT, R0, R2, RZ ;  /* 0x0000000200047210 */ /* 0x020fc80007f1e0ff */
[----:B------:R-:W-:Y:S02]  /*47f0*/  LEA.HI.X.SX32 R3, R0, R3, 0x1, P0 ;  /* 0x0000000300037211 */ /* 0x000fe400000f0eff */
[----:B0-----:R-:W-:-:S04]  /*4800*/  LEA R2, P0, R4, UR6, 0x2 ;  /* 0x0000000604027c11 */ /* 0x001fc8000f8010ff */
[----:B------:R-:W-:-:S05]  /*4810*/  LEA.HI.X R3, R4, UR7, R3, 0x2, P0 ;  /* 0x0000000704037c11 */ /* 0x000fca00080f1403 */
[----:B------:R0:W-:Y:S04]  /*4820*/  STG.E desc[UR8][R2.64], R36 ;  /* 0x0000002402007986 */ /* 0x0001e8000c101908 */
.L_x_523:
[----:B------:R-:W-:Y:S05]  /*4830*/  BSYNC.RECONVERGENT B0 ;  /* 0x0000000000007941 */ /* 0x000fea0003800200 */
.L_x_522:
[----:B------:R-:W-:-:S13]  /*4840*/  ISETP.NE.AND P0, PT, R9, 0x31, PT ;  /* 0x000000310900780c */ /* 0x000fda0003f05270 */
[----:B------:R-:W-:Y:S05]  /*4850*/  @P0 EXIT ;  /* 0x000000000000094d */ /* 0x000fea0003800000 */
[----:B------:R-:W-:Y:S01]  /*4860*/  UISETP.NE.AND UP0, UPT, UR4, URZ, UPT ;  /* 0x000000ff0400728c */ /* 0x000fe2000bf05270 */
[----:B01234-:R-:W-:-:S08]  /*4870*/  CS2R R2, SRZ ;  /* 0x0000000000027805 */ /* 0x01ffd0000001ff00 */
[----:B------:R-:W-:Y:S05]  /*4880*/  BRA.U UP0, `(.L_x_525) ;  /* 0x0000000100087547 */ /* 0x000fea000b800000 */
[----:B------:R-:W0:Y:S02]  /*4890*/  LDC.64 R2, c[0x0][0x3d0] ;  /* 0x0000f400ff027b82 */ /* 0x000e240000000a00 */
[----:B0-----:R-:W5:Y:S02]  /*48a0*/  LDG.E.64 R2, desc[UR8][R2.64] ;  /* 0x0000000802027981 */ /* 0x001f64000c1e1b00 */
.L_x_525:
[----:B------:R-:W0:Y:S01]  /*48b0*/  LDCU.64 UR4, c[0x0][0x390] ;  /* 0x00007200ff0477ac */ /* 0x000e220008000a00 */
[----:B-----5:R-:W-:-:S04]  /*48c0*/  IADD3 R0, P0, PT, R14, R2, RZ ;  /* 0x000000020e007210 */ /* 0x020fc80007f1e0ff */
[----:B------:R-:W-:Y:S02]  /*48d0*/  LEA.HI.X.SX32 R3, R14, R3, 0x1, P0 ;  /* 0x000000030e037211 */ /* 0x000fe400000f0eff */
[----:B0-----:R-:W-:-:S04]  /*48e0*/  LEA R2, P0, R0, UR4, 0x2 ;  /* 0x0000000400027c11 */ /* 0x001fc8000f8010ff */
[----:B------:R-:W-:-:S05]  /*48f0*/  LEA.HI.X R3, R0, UR5, R3, 0x2, P0 ;  /* 0x0000000500037c11 */ /* 0x000fca00080f1403 */
[----:B------:R-:W-:Y:S01]  /*4900*/  STG.E desc[UR8][R2.64], R35 ;  /* 0x0000002302007986 */ /* 0x000fe2000c101908 */
[----:B------:R-:W-:Y:S05]  /*4910*/  EXIT ;  /* 0x000000000000794d */ /* 0x000fea0003800000 */
.L_x_485:
[----:B------:R-:W-:Y:S01]  /*4920*/  BAR.SYNC.DEFER_BLOCKING 0x0 ;  /* 0x0000000000007b1d */ /* 0x000fe20000010000 */
[----:B------:R-:W-:Y:S02]  /*4930*/  ISETP.NE.AND P3, PT, R34, 0x31, PT ;  /* 0x000000312200780c */ /* 0x000fe40003f65270 */
[----:B------:R-:W-:Y:S02]  /*4940*/  ISETP.NE.AND P4, PT, R33, 0x31, PT ;  /* 0x000000312100780c */ /* 0x000fe40003f85270 */
[----:B------:R-:W-:Y:S02]  /*4950*/  ISETP.NE.AND P5, PT, R32, 0x31, PT ;  /* 0x000000312000780c */ /* 0x000fe40003fa5270 */
[----:B------:R-:W-:Y:S02]  /*4960*/  ISETP.NE.AND P6, PT, R31, 0x31, PT ;  /* 0x000000311f00780c */ /* 0x000fe40003fc5270 */
[----:B------:R-:W-:Y:S02]  /*4970*/  ISETP.NE.AND P0, PT, R30, 0x31, PT ;  /* 0x000000311e00780c */ /* 0x000fe40003f05270 */
[----:B------:R-:W-:-:S02]  /*4980*/  ISETP.NE.AND P1, PT, R29, 0x31, PT ;  /* 0x000000311d00780c */ /* 0x000fc40003f25270 */
[----:B------:R-:W-:Y:S01]  /*4990*/  ISETP.NE.AND P2, PT, R28, 0x31, PT ;  /* 0x000000311c00780c */ /* 0x000fe20003f45270 */
[--C-:B------:R-:W-:Y:S02]  /*49a0*/  @!P3 IMAD.IADD R2, R23, 0x1, -R21.reuse ;  /* 0x000000011702b824 */ /* 0x100fe400078e0a15 */
[--C-:B------:R-:W-:Y:S02]  /*49b0*/  @!P4 IMAD.IADD R18, R45, 0x1, -R21.reuse ;  /* 0x000000012d12c824 */ /* 0x100fe400078e0a15 */
[--C-:B------:R-:W-:Y:S01]  /*49c0*/  @!P5 IMAD.IADD R16, R16, 0x1, -R21.reuse ;  /* 0x000000011010d824 */ /* 0x100fe200078e0a15 */
[----:B------:R-:W-:Y:S01]  /*49d0*/  @!P3 LEA R3, R2, UR4, 0x2 ;  /* 0x000000040203bc11 */ /* 0x000fe2000f8e10ff */
[--C-:B------:R-:W-:Y:S01]  /*49e0*/  @!P6 IMAD.IADD R2, R7, 0x1, -R21.reuse ;  /* 0x000000010702e824 */ /* 0x100fe200078e0a15 */
[----:B------:R-:W-:Y:S01]  /*49f0*/  @!P4 LEA R18, R18, UR4, 0x2 ;  /* 0x000000041212cc11 */ /* 0x000fe2000f8e10ff */
[--C-:B------:R-:W-:Y:S01]  /*4a00*/  @!P0 IMAD.IADD R13, R13, 0x1, -R21.reuse ;  /* 0x000000010d0d8824 */ /* 0x100fe200078e0a15 */
[----:B------:R-:W-:Y:S01]  /*4a10*/  @!P5 LEA R7, R16, UR4, 0x2 ;  /* 0x000000041007dc11 */ /* 0x000fe2000f8e10ff */
[--C-:B------:R-:W-:Y:S01]  /*4a20*/  @!P1 IMAD.IADD R8, R8, 0x1, -R21.reuse ;  /* 0x0000000108089824 */ /* 0x100fe200078e0a15 */
[----:B------:R-:W-:Y:S01]  /*4a30*/  @!P6 LEA R2, R2, UR4, 0x2 ;  /* 0x000000040202ec11 */ /* 0x000fe2000f8e10ff */
[----:B------:R-:W-:Y:S01]  /*4a40*/  @!P2 IMAD.IADD R12, R12, 0x1, -R21 ;  /* 0x000000010c0ca824 */ /* 0x000fe200078e0a15 */
[----:B-----5:R0:W-:Y:S01]  /*4a50*/  @!P3 STS [R3], R56 ;  /* 0x000000380300b388 */ /* 0x0201e20000000800 */
[----:B------:R-:W-:-:S02]  /*4a60*/  @!P0 LEA R13, R13, UR4, 0x2 ;  /* 0x000000040d0d8c11 */ /* 0x000fc4000f8e10ff */
[----:B------:R-:W-:Y:S01]  /*4a70*/  ISETP.NE.AND P3, PT, R27, 0x31, PT ;  /* 0x000000311b00780c */ /* 0x000fe20003f65270 */
[----:B------:R-:W-:Y:S01]  /*4a80*/  @!P4 STS [R18], R55 ;  /* 0x000000371200c388 */ /* 0x000fe20000000800 */
[----:B------:R-:W-:Y:S02]  /*4a90*/  @!P2 LEA R12, R12, UR4, 0x2 ;  /* 0x000000040c0cac11 */ /* 0x000fe4000f8e10ff */
[----:B------:R-:W-:Y:S01]  /*4aa0*/  ISETP.NE.AND P4, PT, R26, 0x31, PT ;  /* 0x000000311a00780c */ /* 0x000fe20003f85270 */
[----:B------:R1:W-:Y:S01]  /*4ab0*/  @!P5 STS [R7], R54 ;  /* 0x000000360700d388 */ /* 0x0003e20000000800 */
[----:B------:R-:W-:Y:S02]  /*4ac0*/  ISETP.NE.AND P5, PT, R25, 0x31, PT ;  /* 0x000000311900780c */ /* 0x000fe40003fa5270 */
[----:B0-----:R-:W-:Y:S01]  /*4ad0*/  @!P1 LEA R3, R8, UR4, 0x2 ;  /* 0x0000000408039c11 */ /* 0x001fe2000f8e10ff */
[----:B------:R0:W-:Y:S01]  /*4ae0*/  @!P6 STS [R2], R53 ;  /* 0x000000350200e388 */ /* 0x0001e20000000800 */
[----:B------:R-:W-:-:S03]  /*4af0*/  ISETP.NE.AND P6, PT, R24, 0x31, PT ;  /* 0x000000311800780c */ /* 0x000fc60003fc5270 */
[----:B------:R-:W-:Y:S01]  /*4b00*/  @!P0 STS [R13], R52 ;  /* 0x000000340d008388 */ /* 0x000fe20000000800 */
[----:B------:R-:W-:Y:S01]  /*4b10*/  ISETP.NE.AND P0, PT, R11, 0x31, PT ;  /* 0x000000310b00780c */ /* 0x000fe20003f05270 */
[--C-:B------:R-:W-:Y:S02]  /*4b20*/  @!P3 IMAD.IADD R6, R6, 0x1, -R21.reuse ;  /* 0x000000010606b824 */ /* 0x100fe400078e0a15 */
[----:B------:R2:W-:Y:S01]  /*4b30*/  @!P1 STS [R3], R44 ;  /* 0x0000002c03009388 */ /* 0x0005e20000000800 */
[----:B------:R-:W-:Y:S01]  /*4b40*/  ISETP.NE.AND P1, PT, R10, 0x31, PT ;  /* 0x000000310a00780c */ /* 0x000fe20003f25270 */
[--C-:B-1----:R-:W-:Y:S01]  /*4b50*/  @!P4 IMAD.IADD R7, R5, 0x1, -R21.reuse ;  /* 0x000000010507c824 */ /* 0x102fe200078e0a15 */
[----:B------:R-:W-:Y:S01]  /*4b60*/  @!P3 LEA R5, R6, UR4, 0x2 ;  /* 0x000000040605bc11 */ /* 0x000fe2000f8e10ff */
[----:B------:R-:W-:Y:S01]  /*4b70*/  @!P2 STS [R12], R43 ;  /* 0x0000002b0c00a388 */ /* 0x000fe20000000800 */
[----:B------:R-:W-:Y:S01]  /*4b80*/  ISETP.NE.AND P2, PT, R9, 0x31, PT ;  /* 0x000000310900780c */ /* 0x000fe20003f45270 */
[--C-:B------:R-:W-:Y:S01]  /*4b90*/  @!P5 IMAD.IADD R4, R4, 0x1, -R21.reuse ;  /* 0x000000010404d824 */ /* 0x100fe200078e0a15 */
[----:B0-----:R-:W-:Y:S01]  /*4ba0*/  @!P4 LEA R2, R7, UR4, 0x2 ;  /* 0x000000040702cc11 */ /* 0x001fe2000f8e10ff */
[--C-:B------:R-:W-:Y:S01]  /*4bb0*/  @!P6 IMAD.IADD R15, R15, 0x1, -R21.reuse ;  /* 0x000000010f0fe824 */ /* 0x100fe200078e0a15 */
[----:B------:R0:W-:Y:S01]  /*4bc0*/  @!P3 STS [R5], R42 ;  /* 0x0000002a0500b388 */ /* 0x0001e20000000800 */
[----:B------:R-:W-:Y:S01]  /*4bd0*/  @!P0 IMAD.IADD R17, R17, 0x1, -R21 ;  /* 0x0000000111118824 */ /* 0x000fe200078e0a15 */
[----:B--2---:R-:W-:-:S02]  /*4be0*/  @!P5 LEA R3, R4, UR4, 0x2 ;  /* 0x000000040403dc11 */ /* 0x004fc4000f8e10ff */
[----:B------:R1:W-:Y:S01]  /*4bf0*/  @!P4 STS [R2], R41 ;  /* 0x000000290200c388 */ /* 0x0003e20000000800 */
[--C-:B------:R-:W-:Y:S01]  /*4c00*/  @!P1 IMAD.IADD R6, R0, 0x1, -R21.reuse ;  /* 0x0000000100069824 */ /* 0x100fe200078e0a15 */
[----:B------:R-:W-:Y:S02]  /*4c10*/  @!P6 LEA R0, R15, UR4, 0x2 ;  /* 0x000000040f00ec11 */ /* 0x000fe4000f8e10ff */
[----:B------:R-:W-:Y:S01]  /*4c20*/  @!P0 LEA R4, R17, UR4, 0x2 ;  /* 0x0000000411048c11 */ /* 0x000fe2000f8e10ff */
[----:B------:R-:W-:Y:S01]  /*4c30*/  @!P2 IMAD.IADD R14, R14, 0x1, -R21 ;  /* 0x000000010e0ea824 */ /* 0x000fe200078e0a15 */
[----:B0-----:R-:W-:Y:S01]  /*4c40*/  @!P1 LEA R5, R6, UR4, 0x2 ;  /* 0x0000000406059c11 */ /* 0x001fe2000f8e10ff */
[----:B------:R1:W-:Y:S01]  /*4c50*/  @!P5 STS [R3], R40 ;  /* 0x000000280300d388 */ /* 0x0003e20000000800 */
[----:B------:R-:W-:Y:S02]  /*4c60*/  ISETP.GE.AND P3, PT, R20, R19, PT ;  /* 0x000000131400720c */ /* 0x000fe40003f66270 */
[----:B------:R-:W-:Y:S01]  /*4c70*/  @!P2 LEA R14, R14, UR4, 0x2 ;  /* 0x000000040e0eac11 */ /* 0x000fe2000f8e10ff */
[----:B------:R1:W-:Y:S04]  /*4c80*/  @!P6 STS [R0], R39 ;  /* 0x000000270000e388 */ /* 0x0003e80000000800 */
[----:B------:R1:W-:Y:S04]  /*4c90*/  @!P0 STS [R4], R37 ;  /* 0x0000002504008388 */ /* 0x0003e80000000800 */
[----:B------:R1:W-:Y:S04]  /*4ca0*/  @!P1 STS [R5], R36 ;  /* 0x0000002405009388 */ /* 0x0003e80000000800 */
[----:B------:R1:W-:Y:S01]  /*4cb0*/  @!P2 STS [R14], R35 ;  /* 0x000000230e00a388 */ /* 0x0003e20000000800 */
[----:B------:R-:W-:Y:S06]  /*4cc0*/  BAR.SYNC.DEFER_BLOCKING 0x0 ;  /* 0x0000000000007b1d */ /* 0x000fec0000010000 */
[----:B------:R-:W-:Y:S05]  /*4cd0*/  @P3 EXIT ;  /* 0x000000000000394d */ /* 0x000fea0003800000 */
[----:B-1----:R-:W-:Y:S01]  /*4ce0*/  LOP3.LUT R0, RZ, R20, RZ, 0x33, !PT ;  /* 0x00000014ff007212 */ /* 0x002fe200078e33ff */
[----:B------:R-:W0:Y:S01]  /*4cf0*/  LDCU.U8 UR6, c[0x0][0x3b8] ;  /* 0x00007700ff0677ac */ /* 0x000e220008000000 */
[----:B------:R-:W-:Y:S03]  /*4d00*/  BSSY.RECONVERGENT B0, `(.L_x_526) ;  /* 0x000001e000007945 */ /* 0x000fe60003800200 */
[----:B------:R-:W-:Y:S01]  /*4d10*/  IMAD.IADD R0, R0, 0x1, R19 ;  /* 0x0000000100007824 */ /* 0x000fe200078e0213 */
[----:B------:R-:W1:Y:S04]  /*4d20*/  LDCU.64 UR10, c[0x0][0x390] ;  /* 0x00007200ff0a77ac */ /* 0x000e680008000a00 */
[----:B------:R-:W-:-:S02]  /*4d30*/  LOP3.LUT R2, R0, 0x600, RZ, 0xc0, !PT ;  /* 0x0000060000027812 */ /* 0x000fc400078ec0ff */
[----:B------:R-:W-:Y:S02]  /*4d40*/  ISETP.GE.U32.AND P1, PT, R0, 0x600, PT ;  /* 0x000006000000780c */ /* 0x000fe40003f26070 */
[----:B------:R-:W-:-:S13]  /*4d50*/  ISETP.NE.AND P0, PT, R2, 0x600, PT ;  /* 0x000006000200780c */ /* 0x000fda0003f05270 */
[----:B01----:R-:W-:Y:S05]  /*4d60*/  @!P0 BRA `(.L_x_527) ;  /* 0x00000000005c8947 */ /* 0x003fea0003800000 */
[----:B------:R-:W-:Y:S01]  /*4d70*/  LEA.HI R0, R0, 0x1, RZ, 0x17 ;  /* 0x0000000100007811 */ /* 0x000fe200078fb8ff */
[C---:B------:R-:W-:Y:S01]  /*4d80*/  IMAD.IADD R7, R20.reuse, 0x1, R21 ;  /* 0x0000000114077824 */ /* 0x040fe200078e0215 */
[----:B------:R-:W-:Y:S02]  /*4d90*/  LEA R6, R20, UR4, 0x2 ;  /* 0x0000000414067c11 */ /* 0x000fe4000f8e10ff */
[----:B------:R-:W-:Y:S01]  /*4da0*/  ISETP.NE.AND P2, PT, RZ, UR6, PT ;  /* 0x00000006ff007c0c */ /* 0x000fe2000bf45270 */
[C---:B------:R-:W-:Y:S01]  /*4db0*/  IMAD.SHL.U32 R2, R0.reuse, 0x200, RZ ;  /* 0x0000020000027824 */ /* 0x040fe200078e00ff */
[----:B------:R-:W-:-:S04]  /*4dc0*/  LOP3.LUT R0, R0, 0x3, RZ, 0xc0, !PT ;  /* 0x0000000300007812 */ /* 0x000fc800078ec0ff */
[----:B------:R-:W-:Y:S01]  /*4dd0*/  LOP3.LUT R3, R2, 0x600, RZ, 0xc0, !PT ;  /* 0x0000060002037812 */ /* 0x000fe200078ec0ff */
[----:B------:R-:W-:-:S04]  /*4de0*/  IMAD.MOV R0, RZ, RZ, -R0 ;  /* 0x000000ffff007224 */ /* 0x000fc800078e0a00 */
[----:B------:R-:W-:-:S07]  /*4df0*/  IMAD.IADD R20, R20, 0x1, R3 ;  /* 0x0000000114147824 */ /* 0x000fce00078e0203 */
.L_x_528:
[----:B0-----:R-:W0:Y:S01]  /*4e00*/  @!P2 LDC.64 R4, c[0x0][0x3d0] ;  /* 0x0000f400ff04ab82 */ /* 0x001e220000000a00 */
[----:B------:R-:W-:Y:S01]  /*4e10*/  CS2R R2, SRZ ;  /* 0x0000000000027805 */ /* 0x000fe2000001ff00 */
[----:B------:R1:W2:Y:S05]  /*4e20*/  LDS R9, [R6] ;  /* 0x0000000006097984 */ /* 0x0002aa0000000800 */
[----:B0-----:R-:W3:Y:S01]  /*4e30*/  @!P2 LDG.E.64 R2, desc[UR8][R4.64] ;  /* 0x000000080402a981 */ /* 0x001ee2000c1e1b00 */
[----:B------:R-:W-:Y:S02]  /*4e40*/  VIADD R0, R0, 0x1 ;  /* 0x0000000100007836 */ /* 0x000fe40000000000 */
[----:B-1----:R-:W-:Y:S01]  /*4e50*/  VIADD R6, R6, 0x800 ;  /* 0x0000080006067836 */ /* 0x002fe20000000000 */
[----:B---3--:R-:W-:-:S04]  /*4e60*/  IADD3 R8, P0, PT, R7, R2, RZ ;  /* 0x0000000207087210 */ /* 0x008fc80007f1e0ff */
[C---:B------:R-:W-:Y:S01]  /*4e70*/  LEA.HI.X.SX32 R3, R7.reuse, R3, 0x1, P0 ;  /* 0x0000000307037211 */ /* 0x040fe200000f0eff */
[----:B------:R-:W-:Y:S01]  /*4e80*/  VIADD R7, R7, 0x200 ;  /* 0x0000020007077836 */ /* 0x000fe20000000000 */
[----:B------:R-:W-:-:S04]  /*4e90*/  LEA R2, P0, R8, UR10, 0x2 ;  /* 0x0000000a08027c11 */ /* 0x000fc8000f8010ff */
[----:B------:R-:W-:Y:S02]  /*4ea0*/  LEA.HI.X R3, R8, UR11, R3, 0x2, P0 ;  /* 0x0000000b08037c11 */ /* 0x000fe400080f1403 */
[----:B------:R-:W-:-:S03]  /*4eb0*/  ISETP.NE.AND P0, PT, R0, RZ, PT ;  /* 0x000000ff0000720c */ /* 0x000fc60003f05270 */
[----:B--2---:R0:W-:Y:S10]  /*4ec0*/  STG.E desc[UR8][R2.64], R9 ;  /* 0x0000000902007986 */ /* 0x0041f4000c101908 */
[----:B------:R-:W-:Y:S05]  /*4ed0*/  @P0 BRA `(.L_x_528) ;  /* 0xfffffffc00c80947 */ /* 0x000fea000383ffff */
.L_x_527:
[----:B------:R-:W-:Y:S05]  /*4ee0*/  BSYNC.RECONVERGENT B0 ;  /* 0x0000000000007941 */ /* 0x000fea0003800200 */
.L_x_526:
[----:B------:R-:W-:Y:S05]  /*4ef0*/  @!P1 EXIT ;  /* 0x000000000000994d */ /* 0x000fea0003800000 */
[----:B------:R-:W1:Y:S01]  /*4f00*/  S2UR UR5, SR_CgaCtaId ;  /* 0x00000000000579c3 */ /* 0x000e620000008800 */
[----:B------:R-:W-:Y:S01]  /*4f10*/  UMOV UR4, 0x400 ;  /* 0x0000040000047882 */ /* 0x000fe20000000000 */
[----:B------:R-:W-:Y:S01]  /*4f20*/  UISETP.NE.AND UP0, UPT, UR6, URZ, UPT ;  /* 0x000000ff0600728c */ /* 0x000fe2000bf05270 */
[----:B------:R-:W-:Y:S01]  /*4f30*/  IMAD.IADD R21, R20, 0x1, R21 ;  /* 0x0000000114157824 */ /* 0x000fe200078e0215 */
[----:B------:R-:W2:Y:S04]  /*4f40*/  LDCU.64 UR10, c[0x0][0x390] ;  /* 0x00007200ff0a77ac */ /* 0x000ea80008000a00 */
[----:B------:R-:W-:Y:S01]  /*4f50*/  PLOP3.LUT P0, PT, PT, PT, UP0, 0x80, 0x8 ;  /* 0x000000000008781c */ /* 0x000fe20003f0f008 */
[----:B-1----:R-:W-:-:S06]  /*4f60*/  ULEA UR4, UR5, UR4, 0x18 ;  /* 0x0000000405047291 */ /* 0x002fcc000f8ec0ff */
[----:B------:R-:W-:-:S05]  /*4f70*/  LEA R0, R20, UR4, 0x2 ;  /* 0x0000000414007c11 */ /* 0x000fca000f8e10ff */
[----:B--2---:R-:W-:-:S07]  /*4f80*/  VIADD R0, R0, 0x1000 ;  /* 0x0000100000007836 */ /* 0x004fce0000000000 */
.L_x_529:
[----:B--2---:R-:W1:Y:S01]  /*4f90*/  @!P0 LDC.64 R6, c[0x0][0x3d0] ;  /* 0x0000f400ff068b82 */ /* 0x004e620000000a00 */
[----:B0-----:R-:W-:Y:S01]  /*4fa0*/  CS2R R2, SRZ ;  /* 0x0000000000027805 */ /* 0x001fe2000001ff00 */
[----:B------:R-:W-:Y:S01]  /*4fb0*/  UISETP.NE.AND UP0, UPT, UR6, URZ, UPT ;  /* 0x000000ff0600728c */ /* 0x000fe2000bf05270 */
[----:B------:R-:W0:Y:S01]  /*4fc0*/  LDS R13, [R0+-0x1000] ;  /* 0xfff00000000d7984 */ /* 0x000e220000000800 */
[----:B------:R-:W-:-:S03]  /*4fd0*/  SHF.R.S32.HI R17, RZ, 0x1f, R21 ;  /* 0x0000001fff117819 */ /* 0x000fc60000011415 */
[----:B------:R-:W2:Y:S04]  /*4fe0*/  LDS R15, [R0+-0x800] ;  /* 0xfff80000000f7984 */ /* 0x000ea80000000800 */
[----:B-1----:R-:W3:Y:S01]  /*4ff0*/  @!P0 LDG.E.64 R2, desc[UR8][R6.64] ;  /* 0x0000000806028981 */ /* 0x002ee2000c1e1b00 */
[----:B------:R-:W-:-:S13]  /*5000*/  PLOP3.LUT P0, PT, PT, PT, UP0, 0x80, 0x8 ;  /* 0x000000000008781c */ /* 0x000fda0003f0f008 */
[----:B------:R-:W1:Y:S01]  /*5010*/  @!P0 LDC.64 R8, c[0x0][0x3d0] ;  /* 0x0000f400ff088b82 */ /* 0x000e620000000a00 */
[----:B---3--:R-:W-:-:S05]  /*5020*/  IADD3 R2, P1, PT, R21, R2, RZ ;  /* 0x0000000215027210 */ /* 0x008fca0007f3e0ff */
[----:B------:R-:W-:Y:S01]  /*5030*/  IMAD.X R3, R17, 0x1, R3, P1 ;  /* 0x0000000111037824 */ /* 0x000fe200008e0603 */
[----:B------:R-:W-:-:S04]  /*5040*/  LEA R4, P1, R2, UR10, 0x2 ;  /* 0x0000000a02047c11 */ /* 0x000fc8000f8210ff */
[----:B------:R-:W-:Y:S02]  /*5050*/  LEA.HI.X R5, R2, UR11, R3, 0x2, P1 ;  /* 0x0000000b02057c11 */ /* 0x000fe400088f1403 */
[----:B------:R-:W-:-:S03]  /*5060*/  CS2R R2, SRZ ;  /* 0x0000000000027805 */ /* 0x000fc6000001ff00 */
[----:B0-----:R0:W-:Y:S04]  /*5070*/  STG.E desc[UR8][R4.64], R13 ;  /* 0x0000000d04007986 */ /* 0x0011e8000c101908 */
[----:B-1----:R-:W3:Y:S01]  /*5080*/  @!P0 LDG.E.64 R2, desc[UR8][R8.64] ;  /* 0x0000000808028981 */ /* 0x002ee2000c1e1b00 */
[----:B------:R-:W1:Y:S03]  /*5090*/  @!P0 LDC.64 R10, c[0x0][0x3d0] ;  /* 0x0000f400ff0a8b82 */ /* 0x000e660000000a00 */
[----:B------:R-:W4:Y:S01]  /*50a0*/  LDS R13, [R0] ;  /* 0x00000000000d7984 */ /* 0x000f220000000800 */
[----:B---3--:R-:W-:-:S05]  /*50b0*/  IADD3 R2, P1, PT, R21, R2, RZ ;  /* 0x0000000215027210 */ /* 0x008fca0007f3e0ff */
[----:B------:R-:W-:Y:S01]  /*50c0*/  IMAD.X R3, R17, 0x1, R3, P1 ;  /* 0x0000000111037824 */ /* 0x000fe200008e0603 */
[----:B------:R-:W-:-:S04]  /*50d0*/  LEA R6, P1, R2, UR10, 0x2 ;  /* 0x0000000a02067c11 */ /* 0x000fc8000f8210ff */
[----:B------:R-:W-:Y:S02]  /*50e0*/  LEA.HI.X R7, R2, UR11, R3, 0x2, P1 ;  /* 0x0000000b02077c11 */ /* 0x000fe400088f1403 */
[----:B------:R-:W-:-:S03]  /*50f0*/  CS2R R2, SRZ ;  /* 0x0000000000027805 */ /* 0x000fc6000001ff00 */
[----:B--2---:R-:W-:Y:S04]  /*5100*/  STG.E desc[UR8][R6.64+0x800], R15 ;  /* 0x0008000f06007986 */ /* 0x004fe8000c101908 */
[----:B-1----:R-:W2:Y:S01]  /*5110*/  @!P0 LDG.E.64 R2, desc[UR8][R10.64] ;  /* 0x000000080a028981 */ /* 0x002ea2000c1e1b00 */
[----:B------:R-:W1:Y:S03]  /*5120*/  @!P0 LDC.64 R8, c[0x0][0x3d0] ;  /* 0x0000f400ff088b82 */ /* 0x000e660000000a00 */
[----:B------:R3:W5:Y:S01]  /*5130*/  LDS R7, [R0+0x800] ;  /* 0x0008000000077984 */ /* 0x0007620000000800 */
[----:B--2---:R-:W-:-:S05]  /*5140*/  IADD3 R2, P1, PT, R21, R2, RZ ;  /* 0x0000000215027210 */ /* 0x004fca0007f3e0ff */
[----:B------:R-:W-:Y:S01]  /*5150*/  IMAD.X R3, R17, 0x1, R3, P1 ;  /* 0x0000000111037824 */ /* 0x000fe200008e0603 */
[----:B0-----:R-:W-:-:S04]  /*5160*/  LEA R4, P1, R2, UR10, 0x2 ;  /* 0x0000000a02047c11 */ /* 0x001fc8000f8210ff */
[----:B------:R-:W-:Y:S02]  /*5170*/  LEA.HI.X R5, R2, UR11, R3, 0x2, P1 ;  /* 0x0000000b02057c11 */ /* 0x000fe400088f1403 */
[----:B------:R-:W-:-:S03]  /*5180*/  CS2R R2, SRZ ;  /* 0x0000000000027805 */ /* 0x000fc6000001ff00 */
[----:B----4-:R2:W-:Y:S04]  /*5190*/  STG.E desc[UR8][R4.64+0x1000], R13 ;  /* 0x0010000d04007986 */ /* 0x0105e8000c101908 */
[----:B-1----:R-:W4:Y:S01]  /*51a0*/  @!P0 LDG.E.64 R2, desc[UR8][R8.64] ;  /* 0x0000000808028981 */ /* 0x002f22000c1e1b00 */
[----:B------:R-:W-:Y:S02]  /*51b0*/  VIADD R20, R20, 0x800 ;  /* 0x0000080014147836 */ /* 0x000fe40000000000 */
[----:B---3--:R-:W-:Y:S01]  /*51c0*/  VIADD R0, R0, 0x2000 ;  /* 0x0000200000007836 */ /* 0x008fe20000000000 */
[C---:B----4-:R-:W-:Y:S01]  /*51d0*/  IADD3 R6, P1, PT, R21.reuse, R2, RZ ;  /* 0x0000000215067210 */ /* 0x050fe20007f3e0ff */
[----:B------:R-:W-:-:S04]  /*51e0*/  VIADD R21, R21, 0x800 ;  /* 0x0000080015157836 */ /* 0x000fc80000000000 */
[----:B------:R-:W-:Y:S01]  /*51f0*/  IMAD.X R3, R17, 0x1, R3, P1 ;  /* 0x0000000111037824 */ /* 0x000fe200008e0603 */
[----:B------:R-:W-:-:S04]  /*5200*/  LEA R2, P1, R6, UR10, 0x2 ;  /* 0x0000000a06027c11 */ /* 0x000fc8000f8210ff */
[----:B------:R-:W-:Y:S02]  /*5210*/  LEA.HI.X R3, R6, UR11, R3, 0x2, P1 ;  /* 0x0000000b06037c11 */ /* 0x000fe400088f1403 */
[----:B------:R-:W-:-:S03]  /*5220*/  ISETP.GE.AND P1, PT, R20, R19, PT ;  /* 0x000000131400720c */ /* 0x000fc60003f26270 */
[----:B-----5:R2:W-:Y:S10]  /*5230*/  STG.E desc[UR8][R2.64+0x1800], R7 ;  /* 0x0018000702007986 */ /* 0x0205f4000c101908 */
[----:B------:R-:W-:Y:S05]  /*5240*/  @!P1 BRA `(.L_x_529) ;  /* 0xfffffffc00509947 */ /* 0x000fea000383ffff */
[----:B------:R-:W-:Y:S05]  /*5250*/  EXIT ;  /* 0x000000000000794d */ /* 0x000fea0003800000 */
.L_x_423:
[----:B------:R-:W0:Y:S01]  /*5260*/  LDCU UR10, c[0x0][0x3ac] ;  /* 0x00007580ff0a77ac */ /* 0x000e220008000800 */
[----:B------:R-:W-:Y:S01]  /*5270*/  ISETP.NE.AND P0, PT, R38, RZ, PT ;  /* 0x000000ff2600720c */ /* 0x000fe20003f05270 */
[----:B------:R-:W-:Y:S01]  /*5280*/  BSSY.RECONVERGENT B1, `(.L_x_530) ;  /* 0x0000565000017945 */ /* 0x000fe20003800200 */
[----:B0-----:R-:W-:-:S11]  /*5290*/  UIADD3 UR4, UPT, UPT, -UR7, UR10, URZ ;  /* 0x0000000a07047290 */ /* 0x001fd6000fffe1ff */
[----:B------:R-:W-:Y:S05]  /*52a0*/  @P0 BRA `(.L_x_531) ;  /* 0x0000002400540947 */ /* 0x000fea0003800000 */
[----:B------:R-:W0:Y:S01]  /*52b0*/  S2R R60, SR_TID.X ;  /* 0x00000000003c7919 */ /* 0x000e220000002100 */
[----:B------:R-:W1:Y:S01]  /*52c0*/  LDC.64 R10, c[0x0][0x3c8] ;  /* 0x0000f200ff0a7b82 */ /* 0x000e620000000a00 */
[----:B------:R-:W2:Y:S01]  /*52d0*/  LDCU.U8 UR11, c[0x0][0x3b8] ;  /* 0x00007700ff0b77ac */ /* 0x000ea20008000000 */
[----:B------:R-:W3:Y:S01]  /*52e0*/  LDCU.64 UR12, c[0x0][0x380] ;  /* 0x00007000ff0c77ac */ /* 0x000ee20008000a00 */
[----:B------:R-:W4:Y:S01]  /*52f0*/  LDCU.64 UR14, c[0x0][0x388] ;  /* 0x00007100ff0e77ac */ /* 0x000f220008000a00 */
[----:B--2---:R-:W-:-:S04]  /*5300*/  ISETP.NE.AND P0, PT, RZ, UR11, PT ;  /* 0x0000000bff007c0c */ /* 0x004fc8000bf05270 */
[----:B-1----:R-:W-:Y:S02]  /*5310*/  SEL R10, R10, RZ, !P0 ;  /* 0x000000ff0a0a7207 */ /* 0x002fe40004000000 */
[----:B------:R-:W-:Y:S01]  /*5320*/  SEL R11, R11, RZ, !P0 ;  /* 0x000000ff0b0b7207 */ /* 0x000fe20004000000 */
[----:B0-----:R-:W-:-:S04]  /*5330*/  IMAD R9, R60, 0xe, RZ ;  /* 0x0000000e3c097824 */ /* 0x001fc800078e02ff */
[C---:B------:R-:W-:Y:S01]  /*5340*/  VIADD R17, R9.reuse, 0x1 ;  /* 0x0000000109117836 */ /* 0x040fe20000000000 */
[C---:B------:R-:W-:Y:S01]  /*5350*/  IADD3 R13, P0, P1, R9.reuse, UR7, R10 ;  /* 0x00000007090d7c10 */ /* 0x040fe2000f91e00a */
[C---:B------:R-:W-:Y:S02]  /*5360*/  VIADD R18, R9.reuse, 0x2 ;  /* 0x0000000209127836 */ /* 0x040fe40000000000 */
[C---:B------:R-:W-:Y:S01]  /*5370*/  VIADD R19, R9.reuse, 0x3 ;  /* 0x0000000309137836 */ /* 0x040fe20000000000 */
[----:B------:R-:W-:Y:S01]  /*5380*/  IADD3.X R14, PT, PT, RZ, R11, RZ, P0, P1 ;  /* 0x0000000bff0e7210 */ /* 0x000fe200007e24ff */
[----:B------:R-:W-:Y:S01]  /*5390*/  VIADD R20, R9, 0x4 ;  /* 0x0000000409147836 */ /* 0x000fe20000000000 */
[----:B---3--:R-:W-:Y:S01]  /*53a0*/  LEA R10, P1, R13, UR12, 0x2 ;  /* 0x0000000c0d0a7c11 */ /* 0x008fe2000f8210ff */
[----:B------:R-:W-:Y:S01]  /*53b0*/  VIADD R21, R9, 0x5 ;  /* 0x0000000509157836 */ /* 0x000fe20000000000 */
[----:B----4-:R-:W-:Y:S01]  /*53c0*/  IADD3 R12, P0, PT, R13, UR14, RZ ;  /* 0x0000000e0d0c7c10 */ /* 0x010fe2000ff1e0ff */
[----:B------:R-:W-:Y:S01]  /*53d0*/  VIADD R22, R9, 0x6 ;  /* 0x0000000609167836 */ /* 0x000fe20000000000 */
[----:B------:R-:W-:Y:S01]  /*53e0*/  LEA.HI.X R11, R13, UR13, R14, 0x2, P1 ;  /* 0x0000000d0d0b7c11 */ /* 0x000fe200088f140e */
[C---:B------:R-:W-:Y:S01]  /*53f0*/  VIADD R16, R9.reuse, 0x8 ;  /* 0x0000000809107836 */ /* 0x040fe20000000000 */
[----:B------:R-:W-:Y:S01]  /*5400*/  IADD3.X R13, PT, PT, R14, UR15, RZ, P0, !PT ;  /* 0x0000000f0e0d7c10 */ /* 0x000fe200087fe4ff */
[C---:B------:R-:W-:Y:S01]  /*5410*/  VIADD R14, R9.reuse, 0x7 ;  /* 0x00000007090e7836 */ /* 0x040fe20000000000 */
[----:B------:R-:W-:Y:S01]  /*5420*/  ISETP.GE.AND P6, PT, R18, UR4, PT ;  /* 0x0000000412007c0c */ /* 0x000fe2000bfc6270 */
[----:B------:R-:W-:Y:S01]  /*5430*/  VIADD R23, R9, 0x9 ;  /* 0x0000000909177836 */ /* 0x000fe20000000000 */
[----:B------:R-:W-:Y:S01]  /*5440*/  ISETP.GE.AND P5, PT, R19, UR4, PT ;  /* 0x0000000413007c0c */ /* 0x000fe2000bfa6270 */
[C---:B------:R-:W-:Y:S01]  /*5450*/  VIADD R24, R9.reuse, 0xa ;  /* 0x0000000a09187836 */ /* 0x040fe20000000000 */
[----:B------:R-:W-:Y:S01]  /*5460*/  ISETP.GE.AND P4, PT, R20, UR4, PT ;  /* 0x0000000414007c0c */ /* 0x000fe2000bf86270 */
[----:B------:R-:W-:Y:S01]  /*5470*/  VIADD R25, R9, 0xb ;  /* 0x0000000b09197836 */ /* 0x000fe20000000000 */
[----:B------:R-:W-:Y:S01]  /*5480*/  ISETP.GE.AND P3, PT, R21, UR4, PT ;  /* 0x0000000415007c0c */ /* 0x000fe2000bf66270 */
[C---:B------:R-:W-:Y:S01]  /*5490*/  VIADD R26, R9.reuse, 0xc ;  /* 0x0000000c091a7836 */ /* 0x040fe20000000000 */
[----:B------:R-:W-:Y:S01]  /*54a0*/  ISETP.GE.AND P2, PT, R22, UR4, PT ;  /* 0x0000000416007c0c */ /* 0x000fe2000bf46270 */
[C---:B------:R-:W-:Y:S01]  /*54b0*/  VIADD R27, R9.reuse, 0xd ;  /* 0x0000000d091b7836 */ /* 0x040fe20000000000 */
[----:B------:R-:W-:-:S02]  /*54c0*/  ISETP.GE.AND P0, PT, R9, UR4, PT ;  /* 0x0000000409007c0c */ /* 0x000fc4000bf06270 */
[----:B------:R-:W-:Y:S01]  /*54d0*/  ISETP.GE.AND P1, PT, R17, UR4, PT ;  /* 0x0000000411007c0c */ /* 0x000fe2000bf26270 */
[----:B------:R-:W5:Y:S01]  /*54e0*/  @!P6 LDG.E R48, desc[UR8][R10.64+0x8] ;  /* 0x000008080a30e981 */ /* 0x000f62000c1e1900 */
[----:B------:R-:W-:-:S03]  /*54f0*/  ISETP.GE.AND P6, PT, R27, UR4, PT ;  /* 0x000000041b007c0c */ /* 0x000fc6000bfc6270 */
        /* <DEDUP_REMOVED lines=12> */
[----:B------:R-:W5:Y:S04]  /*55c0*/  @!P0 LDG.E R2, desc[UR8][R10.64+0x1c] ;  /* 0x00001c080a028981 */ /* 0x000f68000c1e1900 */
[----:B------:R-:W5:Y:S04]  /*55d0*/  @!P1 LDG.E R3, desc[UR8][R10.64+0x20] ;  /* 0x000020080a039981 */ /* 0x000f68000c1e1900 */
[----:B------:R-:W5:Y:S04]  /*55e0*/  @!P3 LDG.E R5, desc[UR8][R10.64+0x28] ;  /* 0x000028080a05b981 */ /* 0x000f68000c1e1900 */
[----:B------:R-:W5:Y:S04]  /*55f0*/  @!P2 LDG.E R4, desc[UR8][R10.64+0x24] ;  /* 0x000024080a04a981 */ /* 0x000f68000c1e1900 */
[----:B------:R-:W5:Y:S04]  /*5600*/  @!P4 LDG.E R6, desc[UR8][R10.64+0x2c] ;  /* 0x00002c080a06c981 */ /* 0x000f68000c1e1900 */
[----:B------:R-:W5:Y:S04]  /*5610*/  @!P5 LDG.E R7, desc[UR8][R10.64+0x30] ;  /* 0x000030080a07d981 */ /* 0x000f68000c1e1900 */
[----:B------:R0:W5:Y:S01]  /*5620*/  @!P6 LDG.E R8, desc[UR8][R10.64+0x34] ;  /* 0x000034080a08e981 */ /* 0x000162000c1e1900 */
[----:B------:R-:W-:-:S02]  /*5630*/  P2R R16, PR, RZ, 0x2 ;  /* 0x00000002ff107803 */ /* 0x000fc40000000000 */
[----:B------:R-:W-:Y:S01]  /*5640*/  ISETP.GE.AND P1, PT, R9, UR4, PT ;  /* 0x0000000409007c0c */ /* 0x000fe2000bf26270 */
[----:B------:R-:W-:-:S12]  /*5650*/  BAR.SYNC.DEFER_BLOCKING 0x0 ;  /* 0x0000000000007b1d */ /* 0x000fd80000010000 */
[----:B------:R-:W2:Y:S01]  /*5660*/  @!P1 LDG.E.U8 R9, desc[UR8][R12.64] ;  /* 0x000000080c099981 */ /* 0x000ea2000c1e1100 */
[----:B------:R-:W-:Y:S02]  /*5670*/  P2R R14, PR, RZ, 0x4 ;  /* 0x00000004ff0e7803 */ /* 0x000fe40000000000 */
[----:B------:R-:W-:Y:S02]  /*5680*/  ISETP.GE.AND P2, PT, R17, UR4, PT ;  /* 0x0000000411007c0c */ /* 0x000fe4000bf46270 */
[----:B------:R-:W-:Y:S01]  /*5690*/  P2R R15, PR, RZ, 0x1 ;  /* 0x00000001ff0f7803 */ /* 0x000fe20000000000 */
[----:B------:R-:W-:Y:S01]  /*56a0*/  IMAD.MOV.U32 R59, RZ, RZ, 0x1 ;  /* 0x00000001ff3b7424 */ /* 0x000fe200078e00ff */
[----:B------:R-:W3:Y:S01]  /*56b0*/  @!P4 LDG.E.U8 R17, desc[UR8][R12.64+0xb] ;  /* 0x00000b080c11c981 */ /* 0x000ee2000c1e1100 */
[----:B--2---:R-:W-:-:S08]  /*56c0*/  @!P1 ISETP.NE.AND P0, PT, R9, 0x31, PT ;  /* 0x000000310900980c */ /* 0x004fd00003f05270 */
[----:B------:R-:W2:Y:S01]  /*56d0*/  @!P2 LDG.E.U8 R9, desc[UR8][R12.64+0x1] ;  /* 0x000001080c09a981 */ /* 0x000ea2000c1e1100 */
[----:B------:R-:W-:Y:S02]  /*56e0*/  @!P1 SEL R59, RZ, 0x1, P0 ;  /* 0x00000001ff3b9807 */ /* 0x000fe40000000000 */
[----:B------:R-:W-:Y:S01]  /*56f0*/  ISETP.GE.AND P1, PT, R18, UR4, PT ;  /* 0x0000000412007c0c */ /* 0x000fe2000bf26270 */
[----:B------:R-:W-:Y:S01]  /*5700*/  IMAD.MOV.U32 R56, RZ, RZ, 0x1 ;  /* 0x00000001ff387424 */ /* 0x000fe200078e00ff */
[----:B------:R-:W4:Y:S01]  /*5710*/  @!P5 LDG.E.U8 R18, desc[UR8][R12.64+0xc] ;  /* 0x00000c080c12d981 */ /* 0x000f22000c1e1100 */
[----:B--2---:R-:W-:-:S10]  /*5720*/  @!P2 ISETP.NE.AND P0, PT, R9, 0x31, PT ;  /* 0x000000310900a80c */ /* 0x004fd40003f05270 */
        /* <DEDUP_REMOVED lines=9> */
[----:B------:R-:W-:-:S12]  /*57c0*/  IMAD.MOV.U32 R49, RZ, RZ, 0x1 ;  /* 0x00000001ff317424 */ /* 0x000fd800078e00ff */
[----:B------:R-:W3:Y:S01]  /*57d0*/  @!P1 LDG.E.U8 R10, desc[UR8][R12.64+0x4] ;  /* 0x000004080c0a9981 */ /* 0x000ee2000c1e1100 */
[----:B--2---:R-:W-:-:S04]  /*57e0*/  @!P2 ISETP.NE.AND P0, PT, R9, 0x31, PT ;  /* 0x000000310900a80c */ /* 0x004fc80003f05270 */
[----:B------:R-:W-:Y:S02]  /*57f0*/  @!P2 SEL R49, RZ, 0x1, P0 ;  /* 0x00000001ff31a807 */ /* 0x000fe40000000000 */
[----:B------:R-:W-:-:S13]  /*5800*/  ISETP.GE.AND P2, PT, R21, UR4, PT ;  /* 0x0000000415007c0c */ /* 0x000fda000bf46270 */
[----:B------:R-:W2:Y:S01]  /*5810*/  @!P2 LDG.E.U8 R11, desc[UR8][R12.64+0x5] ;  /* 0x000005080c0ba981 */ /* 0x000ea2000c1e1100 */
[----:B---3--:R-:W-:Y:S01]  /*5820*/  @!P1 ISETP.NE.AND P0, PT, R10, 0x31, PT ;  /* 0x000000310a00980c */ /* 0x008fe20003f05270 */
[----:B------:R-:W-:-:S03]  /*5830*/  IMAD.MOV.U32 R9, RZ, RZ, 0x1 ;  /* 0x00000001ff097424 */ /* 0x000fc600078e00ff */
[----:B------:R-:W-:Y:S02]  /*5840*/  @!P1 SEL R9, RZ, 0x1, P0 ;  /* 0x00000001ff099807 */ /* 0x000fe40000000000 */
[----:B------:R-:W-:Y:S01]  /*5850*/  ISETP.GE.AND P0, PT, R22, UR4, PT ;  /* 0x0000000416007c0c */ /* 0x000fe2000bf06270 */
[----:B0-----:R-:W-:Y:S01]  /*5860*/  IMAD.MOV.U32 R10, RZ, RZ, 0x1 ;  /* 0x00000001ff0a7424 */ /* 0x001fe200078e00ff */
[----:B--2---:R-:W-:-:S04]  /*5870*/  @!P2 ISETP.NE.AND P1, PT, R11, 0x31, PT ;  /* 0x000000310b00a80c */ /* 0x004fc80003f25270 */
[----:B------:R-:W-:Y:S02]  /*5880*/  @!P2 SEL R10, RZ, 0x1, P1 ;  /* 0x00000001ff0aa807 */ /* 0x000fe40000800000 */
[----:B------:R-:W-:-:S05]  /*5890*/  ISETP.NE.AND P2, PT, R14, RZ, PT ;  /* 0x000000ff0e00720c */ /* 0x000fca0003f45270 */
[----:B------:R-:W2:Y:S01]  /*58a0*/  @!P0 LDG.E.U8 R14, desc[UR8][R12.64+0x6] ;  /* 0x000006080c0e8981 */ /* 0x000ea2000c1e1100 */
[----:B------:R-:W-:Y:S01]  /*58b0*/  IMAD.MOV.U32 R11, RZ, RZ, 0x1 ;  /* 0x00000001ff0b7424 */ /* 0x000fe200078e00ff */
[----:B--2---:R-:W-:-:S04]  /*58c0*/  @!P0 ISETP.NE.AND P1, PT, R14, 0x31, PT ;  /* 0x000000310e00880c */ /* 0x004fc80003f25270 */
[----:B------:R-:W-:Y:S02]  /*58d0*/  @!P0 SEL R11, RZ, 0x1, P1 ;  /* 0x00000001ff0b8807 */ /* 0x000fe40000800000 */
[----:B------:R-:W-:Y:S01]  /*58e0*/  ISETP.NE.AND P0, PT, R15, RZ, PT ;  /* 0x000000ff0f00720c */ /* 0x000fe20003f05270 */
[----:B------:R-:W-:Y:S01]  /*58f0*/  IMAD.MOV.U32 R28, RZ, RZ, 0x1 ;  /* 0x00000001ff1c7424 */ /* 0x000fe200078e00ff */
[----:B------:R-:W2:Y:S11]  /*5900*/  @!P2 LDG.E.U8 R15, desc[UR8][R12.64+0x9] ;  /* 0x000009080c0fa981 */ /* 0x000eb6000c1e1100 */
[----:B------:R-:W3:Y:S02]  /*5910*/  @!P0 LDG.E.U8 R14, desc[UR8][R12.64+0x7] ;  /* 0x000007080c0e8981 */ /* 0x000ee4000c1e1100 */
[----:B---3--:R-:W-:-:S04]  /*5920*/  @!P0 ISETP.NE.AND P1, PT, R14, 0x31, PT ;  /* 0x000000310e00880c */ /* 0x008fc80003f25270 */
[----:B------:R-:W-:Y:S02]  /*5930*/  @!P0 SEL R28, RZ, 0x1, P1 ;  /* 0x00000001ff1c8807 */ /* 0x000fe40000800000 */
[----:B------:R-:W-:Y:S02]  /*5940*/  ISETP.NE.AND P1, PT, R16, RZ, PT ;  /* 0x000000ff1000720c */ /* 0x000fe40003f25270 */
[----:B------:R-:W3:Y:S11]  /*5950*/  @!P3 LDG.E.U8 R16, desc[UR8][R12.64+0xa] ;  /* 0x00000a080c10b981 */ /* 0x000ef6000c1e1100 */
[----:B------:R0:W4:Y:S01]  /*5960*/  @!P1 LDG.E.U8 R14, desc[UR8][R12.64+0x8] ;  /* 0x000008080c0e9981 */ /* 0x000122000c1e1100 */
[----:B------:R-:W-:-:S05]  /*5970*/  IMAD.IADD R51, R56, 0x1, R59 ;  /* 0x0000000138337824 */ /* 0x000fca00078e023b */
[----:B------:R-:W-:Y:S01]  /*5980*/  IADD3 R36, PT, PT, R49, R53, R51 ;  /* 0x0000003531247210 */ /* 0x000fe20007ffe033 */
[----:B------:R-:W-:-:S04]  /*5990*/  IMAD.MOV.U32 R29, RZ, RZ, 0x1 ;  /* 0x00000001ff1d7424 */ /* 0x000fc800078e00ff */
[----:B------:R-:W-:-:S04]  /*59a0*/  IMAD.IADD R37, R36, 0x1, R9 ;  /* 0x0000000124257824 */ /* 0x000fc800078e0209 */
[----:B------:R-:W-:Y:S02]  /*59b0*/  IMAD.IADD R38, R37, 0x1, R10 ;  /* 0x0000000125267824 */ /* 0x000fe400078e020a */
[----:B------:R-:W-:-:S03]  /*59c0*/  IMAD.MOV.U32 R30, RZ, RZ, 0x1 ;  /* 0x00000001ff1e7424 */ /* 0x000fc600078e00ff */
[----:B0-----:R-:W-:Y:S01]  /*59d0*/  IADD3 R12, PT, PT, R28, R11, R38 ;  /* 0x0000000b1c0c7210 */ /* 0x001fe20007ffe026 */
[----:B------:R-:W-:Y:S02]  /*59e0*/  IMAD.MOV.U32 R31, RZ, RZ, 0x1 ;  /* 0x00000001ff1f7424 */ /* 0x000fe400078e00ff */
[----:B------:R-:W-:Y:S02]  /*59f0*/  IMAD.MOV.U32 R32, RZ, RZ, 0x1 ;  /* 0x00000001ff207424 */ /* 0x000fe400078e00ff */
[----:B------:R-:W-:Y:S02]  /*5a00*/  IMAD.MOV.U32 R33, RZ, RZ, 0x1 ;  /* 0x00000001ff217424 */ /* 0x000fe400078e00ff */
[----:B------:R-:W-:Y:S01]  /*5a10*/  IMAD.MOV.U32 R34, RZ, RZ, 0x1 ;  /* 0x00000001ff227424 */ /* 0x000fe200078e00ff */
[----:B------:R-:W0:Y:S01]  /*5a20*/  S2R R47, SR_LANEID ;  /* 0x00000000002f7919 */ /* 0x000e220000000000 */
[----:B------:R-:W1:Y:S01]  /*5a30*/  S2UR UR6, SR_CgaCtaId ;  /* 0x00000000000679c3 */ /* 0x000e620000008800 */
[----:B------:R-:W-:Y:S01]  /*5a40*/  UMOV UR5, 0x400 ;  /* 0x0000040000057882 */ /* 0x000fe20000000000 */
[----:B------:R-:W-:Y:S01]  /*5a50*/  SHF.R.U32.HI R45, RZ, 0x5, R60 ;  /* 0x00000005ff2d7819 */ /* 0x000fe2000001163c */
[----:B-1----:R-:W-:-:S05]  /*5a60*/  ULEA UR5, UR6, UR5, 0x18 ;  /* 0x0000000506057291 */ /* 0x002fca000f8ec0ff */
[----:B------:R-:W-:Y:S01]  /*5a70*/  BAR.SYNC.DEFER_BLOCKING 0x0 ;  /* 0x0000000000007b1d */ /* 0x000fe20000010000 */
[----:B----4-:R-:W-:-:S04]  /*5a80*/  @!P1 ISETP.NE.AND P0, PT, R14, 0x31, PT ;  /* 0x000000310e00980c */ /* 0x010fc80003f05270 */
[----:B------:R-:W-:Y:S02]  /*5a90*/  @!P1 SEL R29, RZ, 0x1, P0 ;  /* 0x00000001ff1d9807 */ /* 0x000fe40000000000 */
[----:B--2---:R-:W-:Y:S02]  /*5aa0*/  @!P2 ISETP.NE.AND P1, PT, R15, 0x31, PT ;  /* 0x000000310f00a80c */ /* 0x004fe40003f25270 */
[----:B---3--:R-:W-:Y:S02]  /*5ab0*/  @!P3 ISETP.NE.AND P0, PT, R16, 0x31, PT ;  /* 0x000000311000b80c */ /* 0x008fe40003f05270 */
[----:B------:R-:W-:Y:S02]  /*5ac0*/  @!P2 SEL R30, RZ, 0x1, P1 ;  /* 0x00000001ff1ea807 */ /* 0x000fe40000800000 */
[----:B------:R-:W-:Y:S02]  /*5ad0*/  @!P4 ISETP.NE.AND P2, PT, R17, 0x31, PT ;  /* 0x000000311100c80c */ /* 0x000fe40003f45270 */
[----:B------:R-:W-:-:S02]  /*5ae0*/  @!P3 SEL R31, RZ, 0x1, P0 ;  /* 0x00000001ff1fb807 */ /* 0x000fc40000000000 */
[----:B------:R-:W-:Y:S02]  /*5af0*/  @!P5 ISETP.NE.AND P1, PT, R18, 0x31, PT ;  /* 0x000000311200d80c */ /* 0x000fe40003f25270 */
[----:B------:R-:W-:Y:S02]  /*5b00*/  @!P6 ISETP.NE.AND P0, PT, R19, 0x31, PT ;  /* 0x000000311300e80c */ /* 0x000fe40003f05270 */
[----:B------:R-:W-:Y:S02]  /*5b10*/  @!P4 SEL R32, RZ, 0x1, P2 ;  /* 0x00000001ff20c807 */ /* 0x000fe40001000000 */
[----:B------:R-:W-:Y:S02]  /*5b20*/  IADD3 R12, PT, PT, R30, R29, R12 ;  /* 0x0000001d1e0c7210 */ /* 0x000fe40007ffe00c */
[----:B------:R-:W-:Y:S02]  /*5b30*/  @!P5 SEL R33, RZ, 0x1, P1 ;  /* 0x00000001ff21d807 */ /* 0x000fe40000800000 */
[----:B------:R-:W-:-:S02]  /*5b40*/  @!P6 SEL R34, RZ, 0x1, P0 ;  /* 0x00000001ff22e807 */ /* 0x000fc40000000000 */
[----:B------:R-:W-:-:S04]  /*5b50*/  IADD3 R12, PT, PT, R32, R31, R12 ;  /* 0x0000001f200c7210 */ /* 0x000fc80007ffe00c */
[----:B------:R-:W-:-:S05]  /*5b60*/  IADD3 R12, PT, PT, R34, R33, R12 ;  /* 0x00000021220c7210 */ /* 0x000fca0007ffe00c */
[----:B------:R-:W1:Y:S02]  /*5b70*/  SHFL.UP P0, R13, R12, 0x1, RZ ;  /* 0x042000000c0d7989 */ /* 0x000e6400000000ff */
[----:B-1----:R-:W-:-:S05]  /*5b80*/  @P0 IMAD.IADD R13, R12, 0x1, R13 ;  /* 0x000000010c0d0824 */ /* 0x002fca00078e020d */
[----:B------:R-:W1:Y:S02]  /*5b90*/  SHFL.UP P0, R14, R13, 0x2, RZ ;  /* 0x044000000d0e7989 */ /* 0x000e6400000000ff */
[----:B-1----:R-:W-:-:S05]  /*5ba0*/  @P0 IMAD.IADD R14, R13, 0x1, R14 ;  /* 0x000000010d0e0824 */ /* 0x002fca00078e020e */
[----:B------:R-:W1:Y:S02]  /*5bb0*/  SHFL.UP P0, R15, R14, 0x4, RZ ;  /* 0x048000000e0f7989 */ /* 0x000e6400000000ff */
[----:B-1----:R-:W-:-:S05]  /*5bc0*/  @P0 IMAD.IADD R15, R14, 0x1, R15 ;  /* 0x000000010e0f0824 */ /* 0x002fca00078e020f */
[----:B------:R-:W1:Y:S01]  /*5bd0*/  SHFL.UP P0, R16, R15, 0x8, RZ ;  /* 0x050000000f107989 */ /* 0x000e6200000000ff */
[----:B0-----:R-:W-:Y:S01]  /*5be0*/  ISETP.NE.AND P1, PT, R47, 0x1f, PT ;  /* 0x0000001f2f00780c */ /* 0x001fe20003f25270 */
[----:B-1----:R-:W-:-:S05]  /*5bf0*/  @P0 IMAD.IADD R16, R15, 0x1, R16 ;  /* 0x000000010f100824 */ /* 0x002fca00078e0210 */
[----:B------:R-:W0:Y:S07]  /*5c00*/  SHFL.UP P0, R35, R16, 0x10, RZ ;  /* 0x0600000010237989 */ /* 0x000e2e00000000ff */
[----:B------:R-:W-:Y:S01]  /*5c10*/  @!P1 LEA R24, R45, UR5, 0x2 ;  /* 0x000000052d189c11 */ /* 0x000fe2000f8e10ff */
[----:B0-----:R-:W-:-:S05]  /*5c20*/  @P0 IMAD.IADD R35, R16, 0x1, R35 ;  /* 0x0000000110230824 */ /* 0x001fca00078e0223 */
[----:B------:R-:W-:Y:S01]  /*5c30*/  @!P1 STS [R24], R35 ;  /* 0x0000002318009388 */ /* 0x000fe20000000800 */
[----:B------:R-:W-:Y:S06]  /*5c40*/  BAR.SYNC.DEFER_BLOCKING 0x0 ;  /* 0x0000000000007b1d */ /* 0x000fec0000010000 */
[----:B------:R-:W0:Y:S04]  /*5c50*/  LDS.128 R12, [UR5] ;  /* 0x00000005ff0c7984 */ /* 0x000e280008000c00 */
[----:B------:R-:W1:Y:S01]  /*5c60*/  LDS.128 R16, [UR5+0x10] ;  /* 0x00001005ff107984 */ /* 0x000e620008000c00 */
[----:B------:R-:W-:-:S03]  /*5c70*/  ISETP.NE.AND P0, PT, R45, 0x2, PT ;  /* 0x000000022d00780c */ /* 0x000fc60003f05270 */
[----:B------:R-:W2:Y:S01]  /*5c80*/  LDS.128 R20, [UR5+0x20] ;  /* 0x00002005ff147984 */ /* 0x000ea20008000c00 */
[----:B------:R-:W-:Y:S01]  /*5c90*/  ISETP.NE.AND P1, PT, R45, 0x3, PT ;  /* 0x000000032d00780c */ /* 0x000fe20003f25270 */
[----:B0-----:R-:W-:-:S05]  /*5ca0*/  IMAD.IADD R25, R12, 0x1, R13 ;  /* 0x000000010c197824 */ /* 0x001fca00078e020d */
[----:B------:R-:W-:Y:S01]  /*5cb0*/  SEL R26, R25, R12, !P0 ;  /* 0x0000000c191a7207 */ /* 0x000fe20004000000 */
[----:B------:R-:W-:Y:S01]  /*5cc0*/  IMAD.IADD R25, R14, 0x1, R25 ;  /* 0x000000010e197824 */ /* 0x000fe200078e0219 */
[----:B------:R-:W-:-:S03]  /*5cd0*/  ISETP.NE.AND P0, PT, R45, 0x4, PT ;  /* 0x000000042d00780c */ /* 0x000fc60003f05270 */
[----:B------:R-:W-:Y:S01]  /*5ce0*/  IMAD.IADD R40, R15, 0x1, R25 ;  /* 0x000000010f287824 */ /* 0x000fe200078e0219 */
[----:B------:R-:W-:Y:S02]  /*5cf0*/  SEL R39, R25, R26, !P1 ;  /* 0x0000001a19277207 */ /* 0x000fe40004800000 */
[C---:B------:R-:W-:Y:S01]  /*5d00*/  ISETP.NE.AND P1, PT, R45.reuse, 0x5, PT ;  /* 0x000000052d00780c */ /* 0x040fe20003f25270 */
[----:B------:R-:W0:Y:S01]  /*5d10*/  LDS.128 R24, [UR5+0x30] ;  /* 0x00003005ff187984 */ /* 0x000e220008000c00 */
[C---:B------:R-:W-:Y:S01]  /*5d20*/  SEL R39, R40.reuse, R39, !P0 ;  /* 0x0000002728277207 */ /* 0x040fe20004000000 */
[----:B-1----:R-:W-:Y:S01]  /*5d30*/  IMAD.IADD R40, R40, 0x1, R16 ;  /* 0x0000000128287824 */ /* 0x002fe200078e0210 */
[----:B------:R-:W-:-:S04]  /*5d40*/  ISETP.NE.AND P0, PT, R45, 0x6, PT ;  /* 0x000000062d00780c */ /* 0x000fc80003f05270 */
[----:B------:R-:W-:Y:S01]  /*5d50*/  SEL R39, R40, R39, !P1 ;  /* 0x0000002728277207 */ /* 0x000fe20004800000 */
[----:B------:R-:W-:Y:S01]  /*5d60*/  IMAD.IADD R40, R17, 0x1, R40 ;  /* 0x0000000111287824 */ /* 0x000fe200078e0228 */
[----:B------:R-:W-:-:S04]  /*5d70*/  ISETP.NE.AND P1, PT, R45, 0x7, PT ;  /* 0x000000072d00780c */ /* 0x000fc80003f25270 */
[----:B------:R-:W-:Y:S01]  /*5d80*/  SEL R39, R40, R39, !P0 ;  /* 0x0000002728277207 */ /* 0x000fe20004000000 */
[----:B------:R-:W-:Y:S01]  /*5d90*/  IMAD.IADD R40, R18, 0x1, R40 ;  /* 0x0000000112287824 */ /* 0x000fe200078e0228 */
[----:B------:R-:W-:-:S04]  /*5da0*/  ISETP.NE.AND P0, PT, R45, 0x8, PT ;  /* 0x000000082d00780c */ /* 0x000fc80003f05270 */
[----:B------:R-:W-:Y:S01]  /*5db0*/  SEL R41, R40, R39, !P1 ;  /* 0x0000002728297207 */ /* 0x000fe20004800000 */
[----:B------:R-:W-:Y:S01]  /*5dc0*/  IMAD.IADD R40, R19, 0x1, R40 ;  /* 0x0000000113287824 */ /* 0x000fe200078e0228 */
[----:B------:R-:W-:-:S03]  /*5dd0*/  ISETP.NE.AND P1, PT, R45, 0x9, PT ;  /* 0x000000092d00780c */ /* 0x000fc60003f25270 */
[C---:B--2---:R-:W-:Y:S01]  /*5de0*/  IMAD.IADD R42, R40.reuse, 0x1, R20 ;  /* 0x00000001282a7824 */ /* 0x044fe200078e0214 */
[----:B------:R-:W-:Y:S01]  /*5df0*/  SEL R41, R40, R41, !P0 ;  /* 0x0000002928297207 */ /* 0x000fe20004000000 */
[----:B------:R-:W-:Y:S01]  /*5e00*/  IMAD.IADD R39, R38, 0x1, R11 ;  /* 0x0000000126277824 */ /* 0x000fe200078e020b */
[----:B------:R-:W-:Y:S02]  /*5e10*/  ISETP.NE.AND P0, PT, R45, 0xa, PT ;  /* 0x0000000a2d00780c */ /* 0x000fe40003f05270 */
[----:B------:R-:W-:Y:S01]  /*5e20*/  SEL R43, R42, R41, !P1 ;  /* 0x000000292a2b7207 */ /* 0x000fe20004800000 */
[----:B------:R-:W-:Y:S01]  /*5e30*/  IMAD.IADD R42, R21, 0x1, R42 ;  /* 0x00000001152a7824 */ /* 0x000fe200078e022a */
[----:B------:R-:W-:Y:S01]  /*5e40*/  ISETP.NE.AND P1, PT, R45, 0xb, PT ;  /* 0x0000000b2d00780c */ /* 0x000fe20003f25270 */
[----:B------:R-:W-:Y:S02]  /*5e50*/  IMAD.IADD R40, R39, 0x1, R28 ;  /* 0x0000000127287824 */ /* 0x000fe400078e021c */
[----:B------:R-:W-:Y:S01]  /*5e60*/  IMAD.IADD R44, R22, 0x1, R42 ;  /* 0x00000001162c7824 */ /* 0x000fe200078e022a */
[----:B------:R-:W-:Y:S01]  /*5e70*/  SEL R43, R42, R43, !P0 ;  /* 0x0000002b2a2b7207 */ /* 0x000fe20004000000 */
[----:B------:R-:W-:Y:S01]  /*5e80*/  IMAD.IADD R41, R40, 0x1, R29 ;  /* 0x0000000128297824 */ /* 0x000fe200078e021d */
[----:B------:R-:W-:-:S02]  /*5e90*/  ISETP.NE.AND P0, PT, R45, 0xc, PT ;  /* 0x0000000c2d00780c */ /* 0x000fc40003f05270 */
[----:B------:R-:W-:Y:S01]  /*5ea0*/  SEL R55, R44, R43, !P1 ;  /* 0x0000002b2c377207 */ /* 0x000fe20004800000 */
[----:B------:R-:W-:Y:S02]  /*5eb0*/  IMAD.IADD R44, R23, 0x1, R44 ;  /* 0x00000001172c7824 */ /* 0x000fe400078e022c */
[----:B------:R-:W-:Y:S01]  /*5ec0*/  IMAD.IADD R42, R41, 0x1, R30 ;  /* 0x00000001292a7824 */ /* 0x000fe200078e021e */
[C---:B------:R-:W-:Y:S01]  /*5ed0*/  ISETP.NE.AND P1, PT, R45.reuse, 0xd, PT ;  /* 0x0000000d2d00780c */ /* 0x040fe20003f25270 */
[C---:B0-----:R-:W-:Y:S01]  /*5ee0*/  IMAD.IADD R61, R44.reuse, 0x1, R24 ;  /* 0x000000012c3d7824 */ /* 0x041fe200078e0218 */
[----:B------:R-:W-:Y:S01]  /*5ef0*/  SEL R55, R44, R55, !P0 ;  /* 0x000000372c377207 */ /* 0x000fe20004000000 */
[----:B------:R-:W-:Y:S01]  /*5f00*/  IMAD.IADD R43, R42, 0x1, R31 ;  /* 0x000000012a2b7824 */ /* 0x000fe200078e021f */
[----:B------:R-:W-:Y:S02]  /*5f10*/  ISETP.NE.AND P0, PT, R45, 0xe, PT ;  /* 0x0000000e2d00780c */ /* 0x000fe40003f05270 */
[----:B------:R-:W-:Y:S01]  /*5f20*/  SEL R58, R61, R55, !P1 ;  /* 0x000000373d3a7207 */ /* 0x000fe20004800000 */
[----:B------:R-:W-:-:S02]  /*5f30*/  IMAD.IADD R55, R25, 0x1, R61 ;  /* 0x0000000119377824 */ /* 0x000fc400078e023d */
[----:B------:R-:W-:Y:S01]  /*5f40*/  IMAD.IADD R44, R43, 0x1, R32 ;  /* 0x000000012b2c7824 */ /* 0x000fe200078e0220 */
[----:B------:R-:W-:Y:S02]  /*5f50*/  ISETP.NE.AND P1, PT, R45, 0xf, PT ;  /* 0x0000000f2d00780c */ /* 0x000fe40003f25270 */
[----:B------:R-:W-:Y:S01]  /*5f60*/  SEL R61, R55, R58, !P0 ;  /* 0x0000003a373d7207 */ /* 0x000fe20004000000 */
[----:B------:R-:W-:Y:S02]  /*5f70*/  IMAD.IADD R45, R44, 0x1, R33 ;  /* 0x000000012c2d7824 */ /* 0x000fe400078e0221 */
[----:B------:R-:W-:Y:S01]  /*5f80*/  IMAD.IADD R58, R26, 0x1, R55 ;  /* 0x000000011a3a7824 */ /* 0x000fe200078e0237 */
[----:B------:R-:W-:Y:S02]  /*5f90*/  ISETP.NE.AND P2, PT, R47, RZ, PT ;  /* 0x000000ff2f00720c */ /* 0x000fe40003f45270 */
[----:B------:R-:W-:Y:S02]  /*5fa0*/  IADD3 R47, PT, PT, R35, -R34, -R45 ;  /* 0x80000022232f7210 */ /* 0x000fe40007ffe82d */
[----:B------:R-:W-:-:S02]  /*5fb0*/  IADD3 R35, PT, PT, R58, UR4, R27 ;  /* 0x000000043a237c10 */ /* 0x000fc4000fffe01b */
[----:B------:R-:W-:Y:S02]  /*5fc0*/  ISETP.GE.U32.AND P0, PT, R60, 0x20, PT ;  /* 0x000000203c00780c */ /* 0x000fe40003f06070 */
[----:B------:R-:W-:Y:S01]  /*5fd0*/  SEL R61, R58, R61, !P1 ;  /* 0x0000003d3a3d7207 */ /* 0x000fe20004800000 */
[----:B------:R-:W-:-:S03]  /*5fe0*/  VIADD R35, R35, 0xffffe400 ;  /* 0xffffe40023237836 */ /* 0x000fc60000000000 */
[----:B------:R-:W-:Y:S02]  /*5ff0*/  SEL R58, R61, RZ, P0 ;  /* 0x000000ff3d3a7207 */ /* 0x000fe40000000000 */
[----:B------:R-:W-:Y:S02]  /*6000*/  ISETP.GT.AND P0, PT, R35, 0x200, PT ;  /* 0x000002002300780c */ /* 0x000fe40003f04270 */
[----:B------:R-:W-:-:S05]  /*6010*/  SEL R47, R47, RZ, P2 ;  /* 0x000000ff2f2f7207 */ /* 0x000fca0001000000 */
[----:B------:R-:W-:Y:S01]  /*6020*/  IMAD.IADD R58, R58, 0x1, R47 ;  /* 0x000000013a3a7824 */ /* 0x000fe200078e022f */
[----:B------:R-:W-:Y:S03]  /*6030*/  BSSY.RECONVERGENT B0, `(.L_x_532) ;  /* 0x000017b000007945 */ /* 0x000fe60003800200 */
[--C-:B------:R-:W-:Y:S02]  /*6040*/  IMAD.IADD R51, R51, 0x1, R58.reuse ;  /* 0x0000000133337824 */ /* 0x100fe400078e023a */
[--C-:B------:R-:W-:Y:S02]  /*6050*/  IMAD.IADD R36, R36, 0x1, R58.reuse ;  /* 0x0000000124247824 */ /* 0x100fe400078e023a */
[--C-:B------:R-:W-:Y:S02]  /*6060*/  IMAD.IADD R37, R37, 0x1, R58.reuse ;  /* 0x0000000125257824 */ /* 0x100fe400078e023a */
[----:B------:R-:W-:-:S02]  /*6070*/  IMAD.IADD R38, R38, 0x1, R58 ;  /* 0x0000000126267824 */ /* 0x000fc400078e023a */
[--C-:B------:R-:W-:Y:S02]  /*6080*/  IMAD.IADD R39, R39, 0x1, R58.reuse ;  /* 0x0000000127277824 */ /* 0x100fe400078e023a */
[--C-:B------:R-:W-:Y:S02]  /*6090*/  IMAD.IADD R40, R40, 0x1, R58.reuse ;  /* 0x0000000128287824 */ /* 0x100fe400078e023a */
[--C-:B------:R-:W-:Y:S02]  /*60a0*/  IMAD.IADD R41, R41, 0x1, R58.reuse ;  /* 0x0000000129297824 */ /* 0x100fe400078e023a */
[--C-:B------:R-:W-:Y:S02]  /*60b0*/  IMAD.IADD R42, R42, 0x1, R58.reuse ;  /* 0x000000012a2a7824 */ /* 0x100fe400078e023a */
[--C-:B------:R-:W-:Y:S02]  /*60c0*/  IMAD.IADD R43, R43, 0x1, R58.reuse ;  /* 0x000000012b2b7824 */ /* 0x100fe400078e023a */
[----:B------:R-:W-:-:S02]  /*60d0*/  IMAD.IADD R44, R44, 0x1, R58 ;  /* 0x000000012c2c7824 */ /* 0x000fc400078e023a */
[----:B------:R-:W-:Y:S02]  /*60e0*/  IMAD.IADD R45, R45, 0x1, R58 ;  /* 0x000000012d2d7824 */ /* 0x000fe400078e023a */
[----:B------:R-:W-:Y:S02]  /*60f0*/  IMAD.IADD R55, R58, 0x1, R59 ;  /* 0x000000013a377824 */ /* 0x000fe400078e023b */
[----:B------:R-:W-:Y:S01]  /*6100*/  IMAD.IADD R47, R51, 0x1, R53 ;  /* 0x00000001332f7824 */ /* 0x000fe200078e0235 */
[----:B------:R-:W-:Y:S06]  /*6110*/  @P0 BRA `(.L_x_533) ;  /* 0x0000000c007c0947 */ /* 0x000fec0003800000 */
[----:B------:R-:W-:Y:S01]  /*6120*/  ISETP.GE.AND P0, PT, R58, R35, PT ;  /* 0x000000233a00720c */ /* 0x000fe20003f06270 */
[----:B------:R-:W-:Y:S03]  /*6130*/  BSSY.RECONVERGENT B2, `(.L_x_534) ;  /* 0x000000e000027945 */ /* 0x000fe60003800200 */
[----:B------:R-:W-:-:S13]  /*6140*/  ISETP.NE.AND P0, PT, R59, RZ, !P0 ;  /* 0x000000ff3b00720c */ /* 0x000fda0004705270 */
[----:B------:R-:W-:Y:S05]  /*6150*/  @!P0 BRA `(.L_x_535) ;  /* 0x00000000002c8947 */ /* 0x000fea0003800000 */
[----:B------:R-:W-:Y:S01]  /*6160*/  UISETP.NE.AND UP0, UPT, UR11, URZ, UPT ;  /* 0x000000ff0b00728c */ /* 0x000fe2000bf05270 */
[----:B------:R-:W-:Y:S01]  /*6170*/  CS2R R12, SRZ ;  /* 0x00000000000c7805 */ /* 0x000fe2000001ff00 */
[----:B------:R-:W0:Y:S07]  /*6180*/  LDCU.64 UR12, c[0x0][0x390] ;  /* 0x00007200ff0c77ac */ /* 0x000e2e0008000a00 */
[----:B------:R-:W-:Y:S05]  /*6190*/  BRA.U UP0, `(.L_x_536) ;  /* 0x0000000100087547 */ /* 0x000fea000b800000 */
[----:B------:R-:W1:Y:S02]  /*61a0*/  LDC.64 R12, c[0x0][0x3d0] ;  /* 0x0000f400ff0c7b82 */ /* 0x000e640000000a00 */
[----:B-1----:R-:W5:Y:S02]  /*61b0*/  LDG.E.64 R12, desc[UR8][R12.64] ;  /* 0x000000080c0c7981 */ /* 0x002f64000c1e1b00 */
.L_x_536:
[----:B-----5:R-:W-:-:S04]  /*61c0*/  IADD3 R14, P0, PT, R58, R12, RZ ;  /* 0x0000000c3a0e7210 */ /* 0x020fc80007f1e0ff */
[----:B------:R-:W-:Y:S02]  /*61d0*/  LEA.HI.X.SX32 R13, R58, R13, 0x1, P0 ;  /* 0x0000000d3a0d7211 */ /* 0x000fe400000f0eff */
[----:B0-----:R-:W-:-:S04]  /*61e0*/  LEA R12, P0, R14, UR12, 0x2 ;  /* 0x0000000c0e0c7c11 */ /* 0x001fc8000f8010ff */
[----:B------:R-:W-:-:S05]  /*61f0*/  LEA.HI.X R13, R14, UR13, R13, 0x2, P0 ;  /* 0x0000000d0e0d7c11 */ /* 0x000fca00080f140d */
[----:B------:R0:W-:Y:S04]  /*6200*/  STG.E desc[UR8][R12.64], R57 ;  /* 0x000000390c007986 */ /* 0x0001e8000c101908 */
.L_x_535:
[----:B------:R-:W-:Y:S05]  /*6210*/  BSYNC.RECONVERGENT B2 ;  /* 0x0000000000027941 */ /* 0x000fea0003800200 */
.L_x_534:
[----:B------:R-:W-:Y:S01]  /*6220*/  ISETP.GE.AND P0, PT, R55, R35, PT ;  /* 0x000000233700720c */ /* 0x000fe20003f06270 */
[----:B------:R-:W-:Y:S03]  /*6230*/  BSSY.RECONVERGENT B2, `(.L_x_537) ;  /* 0x000000e000027945 */ /* 0x000fe60003800200 */
[----:B------:R-:W-:-:S13]  /*6240*/  ISETP.EQ.OR P0, PT, R56, RZ, P0 ;  /* 0x000000ff3800720c */ /* 0x000fda0000702670 */
[----:B------:R-:W-:Y:S05]  /*6250*/  @P0 BRA `(.L_x_538) ;  /* 0x00000000002c0947 */ /* 0x000fea0003800000 */
[----:B------:R-:W-:Y:S01]  /*6260*/  UISETP.NE.AND UP0, UPT, UR11, URZ, UPT ;  /* 0x000000ff0b00728c */ /* 0x000fe2000bf05270 */
[----:B0-----:R-:W-:Y:S01]  /*6270*/  CS2R R12, SRZ ;  /* 0x00000000000c7805 */ /* 0x001fe2000001ff00 */
[----:B------:R-:W0:Y:S07]  /*6280*/  LDCU.64 UR12, c[0x0][0x390] ;  /* 0x00007200ff0c77ac */ /* 0x000e2e0008000a00 */
[----:B------:R-:W-:Y:S05]  /*6290*/  BRA.U UP0, `(.L_x_539) ;  /* 0x0000000100087547 */ /* 0x000fea000b800000 */
[----:B------:R-:W1:Y:S02]  /*62a0*/  LDC.64 R12, c[0x0][0x3d0] ;  /* 0x0000f400ff0c7b82 */ /* 0x000e640000000a00 */
[----:B-1----:R-:W5:Y:S02]  /*62b0*/  LDG.E.64 R12, desc[UR8][R12.64] ;  /* 0x000000080c0c7981 */ /* 0x002f64000c1e1b00 */
.L_x_539:
[----:B-----5:R-:W-:-:S04]  /*62c0*/  IADD3 R14, P0, PT, R55, R12, RZ ;  /* 0x0000000c370e7210 */ /* 0x020fc80007f1e0ff */
[----:B------:R-:W-:Y:S02]  /*62d0*/  LEA.HI.X.SX32 R13, R55, R13, 0x1, P0 ;  /* 0x0000000d370d7211 */ /* 0x000fe400000f0eff */
[----:B0-----:R-:W-:-:S04]  /*62e0*/  LEA R12, P0, R14, UR12, 0x2 ;  /* 0x0000000c0e0c7c11 */ /* 0x001fc8000f8010ff */
[----:B------:R-:W-:-:S05]  /*62f0*/  LEA.HI.X R13, R14, UR13, R13, 0x2, P0 ;  /* 0x0000000d0e0d7c11 */ /* 0x000fca00080f140d */
[----:B------:R1:W-:Y:S04]  /*6300*/  STG.E desc[UR8][R12.64], R52 ;  /* 0x000000340c007986 */ /* 0x0003e8000c101908 */
.L_x_538:
[----:B------:R-:W-:Y:S05]  /*6310*/  BSYNC.RECONVERGENT B2 ;  /* 0x0000000000027941 */ /* 0x000fea0003800200 */
.L_x_537:
[----:B------:R-:W-:Y:S01]  /*6320*/  ISETP.GE.AND P0, PT, R51, R35, PT ;  /* 0x000000233300720c */ /* 0x000fe20003f06270 */
[----:B------:R-:W-:Y:S03]  /*6330*/  BSSY.RECONVERGENT B2, `(.L_x_540) ;  /* 0x000000e000027945 */ /* 0x000fe60003800200 */
[----:B------:R-:W-:-:S13]  /*6340*/  ISETP.EQ.OR P0, PT, R53, RZ, P0 ;  /* 0x000000ff3500720c */ /* 0x000fda0000702670 */
[----:B------:R-:W-:Y:S05]  /*6350*/  @P0 BRA `(.L_x_541) ;  /* 0x00000000002c0947 */ /* 0x000fea0003800000 */
[----:B------:R-:W-:Y:S01]  /*6360*/  UISETP.NE.AND UP0, UPT, UR11, URZ, UPT ;  /* 0x000000ff0b00728c */ /* 0x000fe2000bf05270 */
[----:B01----:R-:W-:Y:S01]  /*6370*/  CS2R R12, SRZ ;  /* 0x00000000000c7805 */ /* 0x003fe2000001ff00 */
[----:B------:R-:W0:Y:S07]  /*6380*/  LDCU.64 UR12, c[0x0][0x390] ;  /* 0x00007200ff0c77ac */ /* 0x000e2e0008000a00 */
[----:B------:R-:W-:Y:S05]  /*6390*/  BRA.U UP0, `(.L_x_542) ;  /* 0x0000000100087547 */ /* 0x000fea000b800000 */
[----:B------:R-:W1:Y:S02]  /*63a0*/  LDC.64 R12, c[0x0][0x3d0] ;  /* 0x0000f400ff0c7b82 */ /* 0x000e640000000a00 */
[----:B-1----:R-:W5:Y:S02]  /*63b0*/  LDG.E.64 R12, desc[UR8][R12.64] ;  /* 0x000000080c0c7981 */ /* 0x002f64000c1e1b00 */
.L_x_542:
[----:B-----5:R-:W-:-:S04]  /*63c0*/  IADD3 R14, P0, PT, R51, R12, RZ ;  /* 0x0000000c330e7210 */ /* 0x020fc80007f1e0ff */
[----:B------:R-:W-:Y:S02]  /*63d0*/  LEA.HI.X.SX32 R13, R51, R13, 0x1, P0 ;  /* 0x0000000d330d7211 */ /* 0x000fe400000f0eff */
[----:B0-----:R-:W-:-:S04]  /*63e0*/  LEA R12, P0, R14, UR12, 0x2 ;  /* 0x0000000c0e0c7c11 */ /* 0x001fc8000f8010ff */
[----:B------:R-:W-:-:S05]  /*63f0*/  LEA.HI.X R13, R14, UR13, R13, 0x2, P0 ;  /* 0x0000000d0e0d7c11 */ /* 0x000fca00080f140d */
[----:B------:R2:W-:Y:S04]  /*6400*/  STG.E desc[UR8][R12.64], R48 ;  /* 0x000000300c007986 */ /* 0x0005e8000c101908 */
.L_x_541:
[----:B------:R-:W-:Y:S05]  /*6410*/  BSYNC.RECONVERGENT B2 ;  /* 0x0000000000027941 */ /* 0x000fea0003800200 */
.L_x_540:
[----:B------:R-:W-:Y:S01]  /*6420*/  ISETP.GE.AND P0, PT, R47, R35, PT ;  /* 0x000000232f00720c */ /* 0x000fe20003f06270 */
[----:B------:R-:W-:Y:S03]  /*6430*/  BSSY.RECONVERGENT B2, `(.L_x_543) ;  /* 0x000000e000027945 */ /* 0x000fe60003800200 */
[----:B------:R-:W-:-:S13]  /*6440*/  ISETP.EQ.OR P0, PT, R49, RZ, P0 ;  /* 0x000000ff3100720c */ /* 0x000fda0000702670 */
[----:B------:R-:W-:Y:S05]  /*6450*/  @P0 BRA `(.L_x_544) ;  /* 0x00000000002c0947 */ /* 0x000fea0003800000 */
[----:B------:R-:W-:Y:S01]  /*6460*/  UISETP.NE.AND UP0, UPT, UR11, URZ, UPT ;  /* 0x000000ff0b00728c */ /* 0x000fe2000bf05270 */
[----:B012---:R-:W-:Y:S01]  /*6470*/  CS2R R12, SRZ ;  /* 0x00000000000c7805 */ /* 0x007fe2000001ff00 */
[----:B------:R-:W0:Y:S07]  /*6480*/  LDCU.64 UR12, c[0x0][0x390] ;  /* 0x00007200ff0c77ac */ /* 0x000e2e0008000a00 */
[----:B------:R-:W-:Y:S05]  /*6490*/  BRA.U UP0, `(.L_x_545) ;  /* 0x0000000100087547 */ /* 0x000fea000b800000 */
[----:B------:R-:W1:Y:S02]  /*64a0*/  LDC.64 R12, c[0x0][0x3d0] ;  /* 0x0000f400ff0c7b82 */ /* 0x000e640000000a00 */
[----:B-1----:R-:W5:Y:S02]  /*64b0*/  LDG.E.64 R12, desc[UR8][R12.64] ;  /* 0x000000080c0c7981 */ /* 0x002f64000c1e1b00 */
.L_x_545:
[----:B-----5:R-:W-:-:S04]  /*64c0*/  IADD3 R14, P0, PT, R47, R12, RZ ;  /* 0x0000000c2f0e7210 */ /* 0x020fc80007f1e0ff */
[----:B------:R-:W-:Y:S02]  /*64d0*/  LEA.HI.X.SX32 R13, R47, R13, 0x1, P0 ;  /* 0x0000000d2f0d7211 */ /* 0x000fe400000f0eff */
[----:B0-----:R-:W-:-:S04]  /*64e0*/  LEA R12, P0, R14, UR12, 0x2 ;  /* 0x0000000c0e0c7c11 */ /* 0x001fc8000f8010ff */
[----:B------:R-:W-:-:S05]  /*64f0*/  LEA.HI.X R13, R14, UR13, R13, 0x2, P0 ;  /* 0x0000000d0e0d7c11 */ /* 0x000fca00080f140d */
[----:B------:R3:W-:Y:S04]  /*6500*/  STG.E desc[UR8][R12.64], R50 ;  /* 0x000000320c007986 */ /* 0x0007e8000c101908 */
.L_x_544:
[----:B------:R-:W-:Y:S05]  /*6510*/  BSYNC.RECONVERGENT B2 ;  /* 0x0000000000027941 */ /* 0x000fea0003800200 */
.L_x_543:
[----:B------:R-:W-:Y:S01]  /*6520*/  ISETP.GE.AND P0, PT, R36, R35, PT ;  /* 0x000000232400720c */ /* 0x000fe20003f06270 */
[----:B------:R-:W-:Y:S03]  /*6530*/  BSSY.RECONVERGENT B2, `(.L_x_546) ;  /* 0x000000e000027945 */ /* 0x000fe60003800200 */
[----:B------:R-:W-:-:S13]  /*6540*/  ISETP.EQ.OR P0, PT, R9, RZ, P0 ;  /* 0x000000ff0900720c */ /* 0x000fda0000702670 */
[----:B------:R-:W-:Y:S05]  /*6550*/  @P0 BRA `(.L_x_547) ;  /* 0x00000000002c0947 */ /* 0x000fea0003800000 */
[----:B------:R-:W-:Y:S01]  /*6560*/  UISETP.NE.AND UP0, UPT, UR11, URZ, UPT ;  /* 0x000000ff0b00728c */ /* 0x000fe2000bf05270 */
[----:B0123--:R-:W-:Y:S01]  /*6570*/  CS2R R12, SRZ ;  /* 0x00000000000c7805 */ /* 0x00ffe2000001ff00 */
[----:B------:R-:W0:Y:S07]  /*6580*/  LDCU.64 UR12, c[0x0][0x390] ;  /* 0x00007200ff0c77ac */ /* 0x000e2e0008000a00 */
[----:B------:R-:W-:Y:S05]  /*6590*/  BRA.U UP0, `(.L_x_548) ;  /* 0x0000000100087547 */ /* 0x000fea000b800000 */
[----:B------:R-:W1:Y:S02]  /*65a0*/  LDC.64 R12, c[0x0][0x3d0] ;  /* 0x0000f400ff0c7b82 */ /* 0x000e640000000a00 */
[----:B-1----:R-:W5:Y:S02]  /*65b0*/  LDG.E.64 R12, desc[UR8][R12.64] ;  /* 0x000000080c0c7981 */ /* 0x002f64000c1e1b00 */
.L_x_548:
[----:B-----5:R-:W-:-:S04]  /*65c0*/  IADD3 R9, P0, PT, R36, R12, RZ ;  /* 0x0000000c24097210 */ /* 0x020fc80007f1e0ff */
[----:B------:R-:W-:Y:S02]  /*65d0*/  LEA.HI.X.SX32 R36, R36, R13, 0x1, P0 ;  /* 0x0000000d24247211 */ /* 0x000fe400000f0eff */
[----:B0-----:R-:W-:-:S04]  /*65e0*/  LEA R12, P0, R9, UR12, 0x2 ;  /* 0x0000000c090c7c11 */ /* 0x001fc8000f8010ff */
[----:B------:R-:W-:-:S05]  /*65f0*/  LEA.HI.X R13, R9, UR13, R36, 0x2, P0 ;  /* 0x0000000d090d7c11 */ /* 0x000fca00080f1424 */
[----:B------:R4:W-:Y:S04]  /*6600*/  STG.E desc[UR8][R12.64], R54 ;  /* 0x000000360c007986 */ /* 0x0009e8000c101908 */
.L_x_547:
[----:B------:R-:W-:Y:S05]  /*6610*/  BSYNC.RECONVERGENT B2 ;  /* 0x0000000000027941 */ /* 0x000fea0003800200 */
.L_x_546:
[----:B------:R-:W-:Y:S01]  /*6620*/  ISETP.GE.AND P0, PT, R37, R35, PT ;  /* 0x000000232500720c */ /* 0x000fe20003f06270 */
[----:B------:R-:W-:Y:S03]  /*6630*/  BSSY.RECONVERGENT B2, `(.L_x_549) ;  /* 0x000000e000027945 */ /* 0x000fe60003800200 */
[----:B------:R-:W-:-:S13]  /*6640*/  ISETP.EQ.OR P0, PT, R10, RZ, P0 ;  /* 0x000000ff0a00720c */ /* 0x000fda0000702670 */
[----:B------:R-:W-:Y:S05]  /*6650*/  @P0 BRA `(.L_x_550) ;  /* 0x00000000002c0947 */ /* 0x000fea0003800000 */
[----:B------:R-:W-:Y:S01]  /*6660*/  UISETP.NE.AND UP0, UPT, UR11, URZ, UPT ;  /* 0x000000ff0b00728c */ /* 0x000fe2000bf05270 */
[----:B01234-:R-:W-:Y:S01]  /*6670*/  CS2R R12, SRZ ;  /* 0x00000000000c7805 */ /* 0x01ffe2000001ff00 */
[----:B------:R-:W0:Y:S07]  /*6680*/  LDCU.64 UR12, c[0x0][0x390] ;  /* 0x00007200ff0c77ac */ /* 0x000e2e0008000a00 */
[----:B------:R-:W-:Y:S05]  /*6690*/  BRA.U UP0, `(.L_x_551) ;  /* 0x0000000100087547 */ /* 0x000fea000b800000 */
[----:B------:R-:W1:Y:S02]  /*66a0*/  LDC.64 R12, c[0x0][0x3d0] ;  /* 0x0000f400ff0c7b82 */ /* 0x000e640000000a00 */
[----:B-1----:R-:W5:Y:S02]  /*66b0*/  LDG.E.64 R12, desc[UR8][R12.64] ;  /* 0x000000080c0c7981 */ /* 0x002f64000c1e1b00 */
.L_x_551:
[----:B-----5:R-:W-:-:S04]  /*66c0*/  IADD3 R9, P0, PT, R37, R12, RZ ;  /* 0x0000000c25097210 */ /* 0x020fc80007f1e0ff */
[----:B------:R-:W-:Y:S02]  /*66d0*/  LEA.HI.X.SX32 R10, R37, R13, 0x1, P0 ;  /* 0x0000000d250a7211 */ /* 0x000fe400000f0eff */
[----:B0-----:R-:W-:-:S04]  /*66e0*/  LEA R12, P0, R9, UR12, 0x2 ;  /* 0x0000000c090c7c11 */ /* 0x001fc8000f8010ff */
[----:B------:R-:W-:-:S05]  /*66f0*/  LEA.HI.X R13, R9, UR13, R10, 0x2, P0 ;  /* 0x0000000d090d7c11 */ /* 0x000fca00080f140a */
[----:B------:R0:W-:Y:S04]  /*6700*/  STG.E desc[UR8][R12.64], R46 ;  /* 0x0000002e0c007986 */ /* 0x0001e8000c101908 */
.L_x_550:
[----:B------:R-:W-:Y:S05]  /*6710*/  BSYNC.RECONVERGENT B2 ;  /* 0x0000000000027941 */ /* 0x000fea0003800200 */
.L_x_549:
[----:B------:R-:W-:Y:S01]  /*6720*/  ISETP.GE.AND P0, PT, R38, R35, PT ;  /* 0x000000232600720c */ /* 0x000fe20003f06270 */
[----:B------:R-:W-:Y:S03]  /*6730*/  BSSY.RECONVERGENT B2, `(.L_x_552) ;  /* 0x000000e000027945 */ /* 0x000fe60003800200 */
[----:B------:R-:W-:-:S13]  /*6740*/  ISETP.EQ.OR P0, PT, R11, RZ, P0 ;  /* 0x000000ff0b00720c */ /* 0x000fda0000702670 */
[----:B------:R-:W-:Y:S05]  /*6750*/  @P0 BRA `(.L_x_553) ;  /* 0x00000000002c0947 */ /* 0x000fea0003800000 */
[----:B------:R-:W-:Y:S01]  /*6760*/  UISETP.NE.AND UP0, UPT, UR11, URZ, UPT ;  /* 0x000000ff0b00728c */ /* 0x000fe2000bf05270 */
[----:B------:R-:W-:Y:S01]  /*6770*/  CS2R R10, SRZ ;  /* 0x00000000000a7805 */ /* 0x000fe2000001ff00 */
[----:B------:R-:W0:Y:S07]  /*6780*/  LDCU.64 UR12, c[0x0][0x390] ;  /* 0x00007200ff0c77ac */ /* 0x000e2e0008000a00 */
[----:B------:R-:W-:Y:S05]  /*6790*/  BRA.U UP0, `(.L_x_554) ;  /* 0x0000000100087547 */ /* 0x000fea000b800000 */
[----:B------:R-:W1:Y:S02]  /*67a0*/  LDC.64 R10, c[0x0][0x3d0] ;  /* 0x0000f400ff0a7b82 */ /* 0x000e640000000a00 */
[----:B-1----:R-:W5:Y:S02]  /*67b0*/  LDG.E.64 R10, desc[UR8][R10.64] ;  /* 0x000000080a0a7981 */ /* 0x002f64000c1e1b00 */
.L_x_554:
[----:B-----5:R-:W-:-:S04]  /*67c0*/  IADD3 R9, P0, PT, R38, R10, RZ ;  /* 0x0000000a26097210 */ /* 0x020fc80007f1e0ff */
[----:B------:R-:W-:Y:S02]  /*67d0*/  LEA.HI.X.SX32 R38, R38, R11, 0x1, P0 ;  /* 0x0000000b26267211 */ /* 0x000fe400000f0eff */
[----:B0-----:R-:W-:-:S04]  /*67e0*/  LEA R10, P0, R9, UR12, 0x2 ;  /* 0x0000000c090a7c11 */ /* 0x001fc8000f8010ff */
[----:B------:R-:W-:-:S05]  /*67f0*/  LEA.HI.X R11, R9, UR13, R38, 0x2, P0 ;  /* 0x0000000d090b7c11 */ /* 0x000fca00080f1426 */
[----:B------:R0:W-:Y:S04]  /*6800*/  STG.E desc[UR8][R10.64], R0 ;  /* 0x000000000a007986 */ /* 0x0001e8000c101908 */
.L_x_553:
[----:B------:R-:W-:Y:S05]  /*6810*/  BSYNC.RECONVERGENT B2 ;  /* 0x0000000000027941 */ /* 0x000fea0003800200 */
.L_x_552:
        /* <DEDUP_REMOVED lines=10> */
.L_x_557:
[----:B-----5:R-:W-:-:S04]  /*68c0*/  IADD3 R0, P0, PT, R39, R10, RZ ;  /* 0x0000000a27007210 */ /* 0x020fc80007f1e0ff */
[----:B------:R-:W-:Y:S02]  /*68d0*/  LEA.HI.X.SX32 R11, R39, R11, 0x1, P0 ;  /* 0x0000000b270b7211 */ /* 0x000fe400000f0eff */
[----:B0-----:R-:W-:-:S04]  /*68e0*/  LEA R10, P0, R0, UR12, 0x2 ;  /* 0x0000000c000a7c11 */ /* 0x001fc8000f8010ff */
[----:B------:R-:W-:-:S05]  /*68f0*/  LEA.HI.X R11, R0, UR13, R11, 0x2, P0 ;  /* 0x0000000d000b7c11 */ /* 0x000fca00080f140b */
[----:B------:R0:W-:Y:S04]  /*6900*/  STG.E desc[UR8][R10.64], R2 ;  /* 0x000000020a007986 */ /* 0x0001e8000c101908 */
.L_x_556:
[----:B------:R-:W-:Y:S05]  /*6910*/  BSYNC.RECONVERGENT B2 ;  /* 0x0000000000027941 */ /* 0x000fea0003800200 */
.L_x_555:
        /* <DEDUP_REMOVED lines=10> */
.L_x_560:
[----:B-----5:R-:W-:-:S04]  /*69c0*/  IADD3 R0, P0, PT, R40, R10, RZ ;  /* 0x0000000a28007210 */ /* 0x020fc80007f1e0ff */
[----:B------:R-:W-:Y:S02]  /*69d0*/  LEA.HI.X.SX32 R11, R40, R11, 0x1, P0 ;  /* 0x0000000b280b7211 */ /* 0x000fe400000f0eff */
[----:B0-----:R-:W-:-:S04]  /*69e0*/  LEA R10, P0, R0, UR12, 0x2 ;  /* 0x0000000c000a7c11 */ /* 0x001fc8000f8010ff */
[----:B------:R-:W-:-:S05]  /*69f0*/  LEA.HI.X R11, R0, UR13, R11, 0x2, P0 ;  /* 0x0000000d000b7c11 */ /* 0x000fca00080f140b */
[----:B------:R0:W-:Y:S04]  /*6a00*/  STG.E desc[UR8][R10.64], R3 ;  /* 0x000000030a007986 */ /* 0x0001e8000c101908 */
.L_x_559:
[----:B------:R-:W-:Y:S05]  /*6a10*/  BSYNC.RECONVERGENT B2 ;  /* 0x0000000000027941 */ /* 0x000fea0003800200 */
.L_x_558:
[----:B------:R-:W-:Y:S01]  /*6a20*/  ISETP.GE.AND P0, PT, R41, R35, PT ;  /* 0x000000232900720c */ /* 0x000fe20003f06270 */
[----:B------:R-:W-:Y:S03]  /*6a30*/  BSSY.RECONVERGENT B2, `(.L_x_561) ;  /* 0x000000e000027945 */ /* 0x000fe60003800200 */
[----:B------:R-:W-:-:S13]  /*6a40*/  ISETP.EQ.OR P0, PT, R30, RZ, P0 ;  /* 0x000000ff1e00720c */ /* 0x000fda0000702670 */
[----:B------:R-:W-:Y:S05]  /*6a50*/  @P0 BRA `(.L_x_562) ;  /* 0x00000000002c0947 */ /* 0x000fea0003800000 */
[----:B------:R-:W-:Y:S01]  /*6a60*/  UISETP.NE.AND UP0, UPT, UR11, URZ, UPT ;  /* 0x000000ff0b00728c */ /* 0x000fe2000bf05270 */
[----:B0----5:R-:W-:Y:S01]  /*6a70*/  CS2R R2, SRZ ;  /* 0x0000000000027805 */ /* 0x021fe2000001ff00 */
[----:B------:R-:W0:Y:S07]  /*6a80*/  LDCU.64 UR12, c[0x0][0x390] ;  /* 0x00007200ff0c77ac */ /* 0x000e2e0008000a00 */
[----:B------:R-:W-:Y:S05]  /*6a90*/  BRA.U UP0, `(.L_x_563) ;  /* 0x0000000100087547 */ /* 0x000fea000b800000 */
[----:B------:R-:W1:Y:S02]  /*6aa0*/  LDC.64 R2, c[0x0][0x3d0] ;  /* 0x0000f400ff027b82 */ /* 0x000e640000000a00 */
[----:B-1----:R-:W5:Y:S02]  /*6ab0*/  LDG.E.64 R2, desc[UR8][R2.64] ;  /* 0x0000000802027981 */ /* 0x002f64000c1e1b00 */
.L_x_563:
[----:B-----5:R-:W-:-:S04]  /*6ac0*/  IADD3 R0, P0, PT, R41, R2, RZ ;  /* 0x0000000229007210 */ /* 0x020fc80007f1e0ff */
[----:B------:R-:W-:Y:S02]  /*6ad0*/  LEA.HI.X.SX32 R3, R41, R3, 0x1, P0 ;  /* 0x0000000329037211 */ /* 0x000fe400000f0eff */
[----:B0-----:R-:W-:-:S04]  /*6ae0*/  LEA R2, P0, R0, UR12, 0x2 ;  /* 0x0000000c00027c11 */ /* 0x001fc8000f8010ff */
[----:B------:R-:W-:-:S05]  /*6af0*/  LEA.HI.X R3, R0, UR13, R3, 0x2, P0 ;  /* 0x0000000d00037c11 */ /* 0x000fca00080f1403 */
[----:B------:R0:W-:Y:S04]  /*6b00*/  STG.E desc[UR8][R2.64], R4 ;  /* 0x0000000402007986 */ /* 0x0001e8000c101908 */
.L_x_562:
[----:B------:R-:W-:Y:S05]  /*6b10*/  BSYNC.RECONVERGENT B2 ;  /* 0x0000000000027941 */ /* 0x000fea0003800200 */
.L_x_561:
        /* <DEDUP_REMOVED lines=10> */
.L_x_566:
[----:B-----5:R-:W-:-:S04]  /*6bc0*/  IADD3 R0, P0, PT, R42, R2, RZ ;  /* 0x000000022a007210 */ /* 0x020fc80007f1e0ff */
[----:B------:R-:W-:Y:S02]  /*6bd0*/  LEA.HI.X.SX32 R3, R42, R3, 0x1, P0 ;  /* 0x000000032a037211 */ /* 0x000fe400000f0eff */
[----:B0-----:R-:W-:-:S04]  /*6be0*/  LEA R2, P0, R0, UR12, 0x2 ;  /* 0x0000000c00027c11 */ /* 0x001fc8000f8010ff */
[----:B------:R-:W-:-:S05]  /*6bf0*/  LEA.HI.X R3, R0, UR13, R3, 0x2, P0 ;  /* 0x0000000d00037c11 */ /* 0x000fca00080f1403 */
[----:B------:R0:W-:Y:S04]  /*6c00*/  STG.E desc[UR8][R2.64], R5 ;  /* 0x0000000502007986 */ /* 0x0001e8000c101908 */
.L_x_565:
[----:B------:R-:W-:Y:S05]  /*6c10*/  BSYNC.RECONVERGENT B2 ;  /* 0x0000000000027941 */ /* 0x000fea0003800200 */
.L_x_564:
        /* <DEDUP_REMOVED lines=10> */
.L_x_569:
[----:B-----5:R-:W-:-:S04]  /*6cc0*/  IADD3 R0, P0, PT, R43, R2, RZ ;  /* 0x000000022b007210 */ /* 0x020fc80007f1e0ff */
[----:B------:R-:W-:Y:S02]  /*6cd0*/  LEA.HI.X.SX32 R3, R43, R3, 0x1, P0 ;  /* 0x000000032b037211 */ /* 0x000fe400000f0eff */
[----:B0-----:R-:W-:-:S04]  /*6ce0*/  LEA R2, P0, R0, UR12, 0x2 ;  /* 0x0000000c00027c11 */ /* 0x001fc8000f8010ff */
[----:B------:R-:W-:-:S05]  /*6cf0*/  LEA.HI.X R3, R0, UR13, R3, 0x2, P0 ;  /* 0x0000000d00037c11 */ /* 0x000fca00080f1403 */
[----:B------:R0:W-:Y:S04]  /*6d00*/  STG.E desc[UR8][R2.64], R6 ;  /* 0x0000000602007986 */ /* 0x0001e8000c101908 */
.L_x_568:
[----:B------:R-:W-:Y:S05]  /*6d10*/  BSYNC.RECONVERGENT B2 ;  /* 0x0000000000027941 */ /* 0x000fea0003800200 */
.L_x_567:
        /* <DEDUP_REMOVED lines=10> */
.L_x_572:
[----:B-----5:R-:W-:-:S04]  /*6dc0*/  IADD3 R0, P0, PT, R44, R2, RZ ;  /* 0x000000022c007210 */ /* 0x020fc80007f1e0ff */
[----:B------:R-:W-:Y:S02]  /*6dd0*/  LEA.HI.X.SX32 R3, R44, R3, 0x1, P0 ;  /* 0x000000032c037211 */ /* 0x000fe400000f0eff */
[----:B0-----:R-:W-:-:S04]  /*6de0*/  LEA R2, P0, R0, UR12, 0x2 ;  /* 0x0000000c00027c11 */ /* 0x001fc8000f8010ff */
[----:B------:R-:W-:-:S05]  /*6df0*/  LEA.HI.X R3, R0, UR13, R3, 0x2, P0 ;  /* 0x0000000d00037c11 */ /* 0x000fca00080f1403 */
[----:B------:R0:W-:Y:S04]  /*6e00*/  STG.E desc[UR8][R2.64], R7 ;  /* 0x0000000702007986 */ /* 0x0001e8000c101908 */
.L_x_571:
[----:B------:R-:W-:Y:S05]  /*6e10*/  BSYNC.RECONVERGENT B2 ;  /* 0x0000000000027941 */ /* 0x000fea0003800200 */
.L_x_570:
[----:B------:R-:W-:-:S04]  /*6e20*/  ISETP.GE.AND P0, PT, R45, R35, PT ;  /* 0x000000232d00720c */ /* 0x000fc80003f06270 */
        /* <DEDUP_REMOVED lines=8> */
.L_x_574:
[----:B-----5:R-:W-:-:S04]  /*6eb0*/  IADD3 R0, P0, PT, R45, R2, RZ ;  /* 0x000000022d007210 */ /* 0x020fc80007f1e0ff */
[----:B------:R-:W-:Y:S02]  /*6ec0*/  LEA.HI.X.SX32 R3, R45, R3, 0x1, P0 ;  /* 0x000000032d037211 */ /* 0x000fe400000f0eff */
[----:B0-----:R-:W-:-:S04]  /*6ed0*/  LEA R2, P0, R0, UR12, 0x2 ;  /* 0x0000000c00027c11 */ /* 0x001fc8000f8010ff */
[----:B------:R-:W-:-:S05]  /*6ee0*/  LEA.HI.X R3, R0, UR13, R3, 0x2, P0 ;  /* 0x0000000d00037c11 */ /* 0x000fca00080f1403 */
[----:B------:R0:W-:Y:S01]  /*6ef0*/  STG.E desc[UR8][R2.64], R8 ;  /* 0x0000000802007986 */ /* 0x0001e2000c101908 */
[----:B------:R-:W-:Y:S05]  /*6f00*/  BRA `(.L_x_573) ;  /* 0x0000000800347947 */ /* 0x000fea0003800000 */
.L_x_533:
[----:B------:R-:W-:Y:S01]  /*6f10*/  BAR.SYNC.DEFER_BLOCKING 0x0 ;  /* 0x0000000000007b1d */ /* 0x000fe20000010000 */
[----:B------:R-:W-:Y:S02]  /*6f20*/  ISETP.NE.AND P0, PT, R59, RZ, PT ;  /* 0x000000ff3b00720c */ /* 0x000fe40003f05270 */
[----:B------:R-:W-:Y:S02]  /*6f30*/  ISETP.NE.AND P4, PT, R56, RZ, PT ;  /* 0x000000ff3800720c */ /* 0x000fe40003f85270 */
[----:B------:R-:W-:Y:S01]  /*6f40*/  ISETP.NE.AND P3, PT, R53, RZ, PT ;  /* 0x000000ff3500720c */ /* 0x000fe20003f65270 */
[----:B------:R-:W0:Y:S01]  /*6f50*/  LDCU.64 UR12, c[0x0][0x390] ;  /* 0x00007200ff0c77ac */ /* 0x000e220008000a00 */
[----:B------:R-:W-:Y:S02]  /*6f60*/  ISETP.NE.AND P6, PT, R49, RZ, PT ;  /* 0x000000ff3100720c */ /* 0x000fe40003fc5270 */
[----:B------:R-:W-:Y:S02]  /*6f70*/  ISETP.NE.AND P5, PT, R9, RZ, PT ;  /* 0x000000ff0900720c */ /* 0x000fe40003fa5270 */
[----:B------:R-:W-:-:S02]  /*6f80*/  ISETP.NE.AND P2, PT, R10, RZ, PT ;  /* 0x000000ff0a00720c */ /* 0x000fc40003f45270 */
[----:B------:R-:W-:Y:S02]  /*6f90*/  ISETP.NE.AND P1, PT, R11, RZ, PT ;  /* 0x000000ff0b00720c */ /* 0x000fe40003f25270 */
[----:B------:R-:W-:Y:S02]  /*6fa0*/  @P0 LEA R58, R58, UR5, 0x2 ;  /* 0x000000053a3a0c11 */ /* 0x000fe4000f8e10ff */
[----:B------:R-:W-:Y:S02]  /*6fb0*/  @P4 LEA R55, R55, UR5, 0x2 ;  /* 0x0000000537374c11 */ /* 0x000fe4000f8e10ff */
[----:B------:R-:W-:Y:S02]  /*6fc0*/  @P3 LEA R51, R51, UR5, 0x2 ;  /* 0x0000000533333c11 */ /* 0x000fe4000f8e10ff */
[----:B------:R-:W-:Y:S02]  /*6fd0*/  @P6 LEA R47, R47, UR5, 0x2 ;  /* 0x000000052f2f6c11 */ /* 0x000fe4000f8e10ff */
[----:B------:R-:W-:Y:S01]  /*6fe0*/  @P5 LEA R9, R36, UR5, 0x2 ;  /* 0x0000000524095c11 */ /* 0x000fe2000f8e10ff */
[----:B-----5:R1:W-:Y:S01]  /*6ff0*/  @P0 STS [R58], R57 ;  /* 0x000000393a000388 */ /* 0x0203e20000000800 */
[----:B------:R-:W-:-:S02]  /*7000*/  ISETP.NE.AND P0, PT, R28, RZ, PT ;  /* 0x000000ff1c00720c */ /* 0x000fc40003f05270 */
[----:B------:R-:W-:Y:S01]  /*7010*/  @P2 LEA R37, R37, UR5, 0x2 ;  /* 0x0000000525252c11 */ /* 0x000fe2000f8e10ff */
[----:B------:R1:W-:Y:S01]  /*7020*/  @P4 STS [R55], R52 ;  /* 0x0000003437004388 */ /* 0x0003e20000000800 */
[----:B------:R-:W-:Y:S02]  /*7030*/  @P1 LEA R11, R38, UR5, 0x2 ;  /* 0x00000005260b1c11 */ /* 0x000fe4000f8e10ff */
[----:B------:R-:W-:Y:S01]  /*7040*/  ISETP.NE.AND P4, PT, R29, RZ, PT ;  /* 0x000000ff1d00720c */ /* 0x000fe20003f85270 */
[----:B------:R1:W-:Y:S01]  /*7050*/  @P3 STS [R51], R48 ;  /* 0x0000003033003388 */ /* 0x0003e20000000800 */
[----:B------:R-:W-:-:S03]  /*7060*/  ISETP.NE.AND P3, PT, R30, RZ, PT ;  /* 0x000000ff1e00720c */ /* 0x000fc60003f65270 */
[----:B------:R1:W-:Y:S01]  /*7070*/  @P6 STS [R47], R50 ;  /* 0x000000322f006388 */ /* 0x0003e20000000800 */
[----:B------:R-:W-:Y:S02]  /*7080*/  ISETP.NE.AND P6, PT, R31, RZ, PT ;  /* 0x000000ff1f00720c */ /* 0x000fe40003fc5270 */
[----:B------:R-:W-:Y:S01]  /*7090*/  @P0 LEA R39, R39, UR5, 0x2 ;  /* 0x0000000527270c11 */ /* 0x000fe2000f8e10ff */
[----:B------:R1:W-:Y:S01]  /*70a0*/  @P5 STS [R9], R54 ;  /* 0x0000003609005388 */ /* 0x0003e20000000800 */
[----:B------:R-:W-:-:S03]  /*70b0*/  ISETP.NE.AND P5, PT, R32, RZ, PT ;  /* 0x000000ff2000720c */ /* 0x000fc60003fa5270 */
[----:B------:R1:W-:Y:S01]  /*70c0*/  @P2 STS [R37], R46 ;  /* 0x0000002e25002388 */ /* 0x0003e20000000800 */
[----:B------:R-:W-:Y:S02]  /*70d0*/  ISETP.NE.AND P2, PT, R33, RZ, PT ;  /* 0x000000ff2100720c */ /* 0x000fe40003f45270 */
[----:B------:R-:W-:Y:S01]  /*70e0*/  @P4 LEA R40, R40, UR5, 0x2 ;  /* 0x0000000528284c11 */ /* 0x000fe2000f8e10ff */
[----:B------:R1:W-:Y:S01]  /*70f0*/  @P1 STS [R11], R0 ;  /* 0x000000000b001388 */ /* 0x0003e20000000800 */
[----:B------:R-:W-:Y:S02]  /*7100*/  ISETP.NE.AND P1, PT, R34, RZ, PT ;  /* 0x000000ff2200720c */ /* 0x000fe40003f25270 */
[----:B------:R-:W-:Y:S01]  /*7110*/  @P3 LEA R41, R41, UR5, 0x2 ;  /* 0x0000000529293c11 */ /* 0x000fe2000f8e10ff */
[----:B------:R1:W-:Y:S01]  /*7120*/  @P0 STS [R39], R2 ;  /* 0x0000000227000388 */ /* 0x0003e20000000800 */
[----:B------:R-:W-:Y:S02]  /*7130*/  ISETP.GE.U32.AND P0, PT, R60, R35, PT ;  /* 0x000000233c00720c */ /* 0x000fe40003f06070 */
[----:B------:R-:W-:Y:S01]  /*7140*/  @P6 LEA R42, R42, UR5, 0x2 ;  /* 0x000000052a2a6c11 */ /* 0x000fe2000f8e10ff */
[----:B------:R1:W-:Y:S01]  /*7150*/  @P4 STS [R40], R3 ;  /* 0x0000000328004388 */ /* 0x0003e20000000800 */
[----:B------:R-:W-:-:S02]  /*7160*/  @P5 LEA R43, R43, UR5, 0x2 ;  /* 0x000000052b2b5c11 */ /* 0x000fc4000f8e10ff */
[----:B------:R-:W-:Y:S01]  /*7170*/  @P2 LEA R44, R44, UR5, 0x2 ;  /* 0x000000052c2c2c11 */ /* 0x000fe2000f8e10ff */
[----:B------:R1:W-:Y:S02]  /*7180*/  @P3 STS [R41], R4 ;  /* 0x0000000429003388 */ /* 0x0003e40000000800 */
[----:B------:R-:W-:Y:S02]  /*7190*/  @P1 LEA R45, R45, UR5, 0x2 ;  /* 0x000000052d2d1c11 */ /* 0x000fe4000f8e10ff */
[----:B------:R1:W-:Y:S04]  /*71a0*/  @P6 STS [R42], R5 ;  /* 0x000000052a006388 */ /* 0x0003e80000000800 */
[----:B------:R1:W-:Y:S04]  /*71b0*/  @P5 STS [R43], R6 ;  /* 0x000000062b005388 */ /* 0x0003e80000000800 */
[----:B------:R1:W-:Y:S04]  /*71c0*/  @P2 STS [R44], R7 ;  /* 0x000000072c002388 */ /* 0x0003e80000000800 */
[----:B------:R1:W-:Y:S01]  /*71d0*/  @P1 STS [R45], R8 ;  /* 0x000000082d001388 */ /* 0x0003e20000000800 */
[----:B------:R-:W-:Y:S06]  /*71e0*/  BAR.SYNC.DEFER_BLOCKING 0x0 ;  /* 0x0000000000007b1d */ /* 0x000fec0000010000 */
[----:B0-----:R-:W-:Y:S05]  /*71f0*/  @P0 BRA `(.L_x_573) ;  /* 0x0000000400780947 */ /* 0x001fea0003800000 */
[----:B------:R-:W-:Y:S01]  /*7200*/  IADD3 R13, PT, PT, R15, R13, R14 ;  /* 0x0000000d0f0d7210 */ /* 0x000fe20007ffe00e */
[----:B------:R-:W-:Y:S03]  /*7210*/  BSSY.RECONVERGENT B2, `(.L_x_575) ;  /* 0x0000023000027945 */ /* 0x000fe60003800200 */
[----:B------:R-:W-:-:S04]  /*7220*/  IADD3 R13, PT, PT, R17, R13, R16 ;  /* 0x0000000d110d7210 */ /* 0x000fc80007ffe010 */
[----:B------:R-:W-:-:S04]  /*7230*/  IADD3 R13, PT, PT, R19, R13, R18 ;  /* 0x0000000d130d7210 */ /* 0x000fc80007ffe012 */
[----:B------:R-:W-:-:S04]  /*7240*/  IADD3 R13, PT, PT, R21, R13, R20 ;  /* 0x0000000d150d7210 */ /* 0x000fc80007ffe014 */
[----:B------:R-:W-:-:S04]  /*7250*/  IADD3 R13, PT, PT, R23, R13, R22 ;  /* 0x0000000d170d7210 */ /* 0x000fc80007ffe016 */
[----:B------:R-:W-:-:S04]  /*7260*/  IADD3 R13, PT, PT, R25, R13, R24 ;  /* 0x0000000d190d7210 */ /* 0x000fc80007ffe018 */
[----:B------:R-:W-:-:S04]  /*7270*/  IADD3 R13, PT, PT, R27, R13, R26 ;  /* 0x0000000d1b0d7210 */ /* 0x000fc80007ffe01a */
[----:B------:R-:W-:-:S04]  /*7280*/  IADD3 R13, PT, PT, R13, UR10, R12 ;  /* 0x0000000a0d0d7c10 */ /* 0x000fc8000fffe00c */
[----:B------:R-:W-:-:S04]  /*7290*/  IADD3 R13, PT, PT, R13, -0x1c01, -R60 ;  /* 0xffffe3ff0d0d7810 */ /* 0x000fc80007ffe83c */
[----:B-1----:R-:W-:-:S04]  /*72a0*/  LOP3.LUT R0, R13, 0x600, RZ, 0xc0, !PT ;  /* 0x000006000d007812 */ /* 0x002fc800078ec0ff */
[----:B------:R-:W-:-:S13]  /*72b0*/  ISETP.NE.AND P0, PT, R0, 0x600, PT ;  /* 0x000006000000780c */ /* 0x000fda0003f05270 */
[----:B------:R-:W-:Y:S05]  /*72c0*/  @!P0 BRA `(.L_x_576) ;  /* 0x00000000005c8947 */ /* 0x000fea0003800000 */
[----:B------:R-:W-:Y:S01]  /*72d0*/  LEA.HI R0, R13, 0x1, RZ, 0x17 ;  /* 0x000000010d007811 */ /* 0x000fe200078fb8ff */
[----:B------:R-:W-:Y:S01]  /*72e0*/  BSSY.RECONVERGENT B3, `(.L_x_576) ;  /* 0x0000015000037945 */ /* 0x000fe20003800200 */
[----:B------:R-:W-:Y:S01]  /*72f0*/  ISETP.NE.AND P2, PT, RZ, UR11, PT ;  /* 0x0000000bff007c0c */ /* 0x000fe2000bf45270 */
[----:B------:R-:W-:Y:S01]  /*7300*/  IMAD.MOV.U32 R9, RZ, RZ, RZ ;  /* 0x000000ffff097224 */ /* 0x000fe200078e00ff */
[----:B------:R-:W-:Y:S02]  /*7310*/  LOP3.LUT R0, R0, 0x3, RZ, 0xc0, !PT ;  /* 0x0000000300007812 */ /* 0x000fe400078ec0ff */
[----:B------:R-:W-:-:S03]  /*7320*/  LEA R6, R60, UR5, 0x2 ;  /* 0x000000053c067c11 */ /* 0x000fc6000f8e10ff */
[----:B------:R-:W-:-:S07]  /*7330*/  IMAD.MOV R0, RZ, RZ, -R0 ;  /* 0x000000ffff007224 */ /* 0x000fce00078e0a00 */
.L_x_577:
[----:B0-----:R-:W0:Y:S01]  /*7340*/  @!P2 LDC.64 R4, c[0x0][0x3d0] ;  /* 0x0000f400ff04ab82 */ /* 0x001e220000000a00 */
[----:B------:R-:W-:Y:S01]  /*7350*/  CS2R R2, SRZ ;  /* 0x0000000000027805 */ /* 0x000fe2000001ff00 */
[----:B------:R1:W2:Y:S05]  /*7360*/  LDS R7, [R6] ;  /* 0x0000000006077984 */ /* 0x0002aa0000000800 */
[----:B0-----:R-:W3:Y:S01]  /*7370*/  @!P2 LDG.E.64 R2, desc[UR8][R4.64] ;  /* 0x000000080402a981 */ /* 0x001ee2000c1e1b00 */
[----:B------:R-:W-:Y:S02]  /*7380*/  VIADD R0, R0, 0x1 ;  /* 0x0000000100007836 */ /* 0x000fe40000000000 */
[----:B-1----:R-:W-:Y:S01]  /*7390*/  VIADD R6, R6, 0x800 ;  /* 0x0000080006067836 */ /* 0x002fe20000000000 */
[----:B---3--:R-:W-:-:S02]  /*73a0*/  IADD3 R8, P0, PT, R60, R2, RZ ;  /* 0x000000023c087210 */ /* 0x008fc40007f1e0ff */
[----:B------:R-:W-:-:S03]  /*73b0*/  IADD3 R60, P1, PT, R60, 0x200, RZ ;  /* 0x000002003c3c7810 */ /* 0x000fc60007f3e0ff */
[----:B------:R-:W-:Y:S01]  /*73c0*/  IMAD.X R3, R9, 0x1, R3, P0 ;  /* 0x0000000109037824 */ /* 0x000fe200000e0603 */
[----:B------:R-:W-:Y:S01]  /*73d0*/  LEA R2, P0, R8, UR12, 0x2 ;  /* 0x0000000c08027c11 */ /* 0x000fe2000f8010ff */
[----:B------:R-:W-:-:S03]  /*73e0*/  IMAD.X R9, RZ, RZ, R9, P1 ;  /* 0x000000ffff097224 */ /* 0x000fc600008e0609 */
[----:B------:R-:W-:Y:S02]  /*73f0*/  LEA.HI.X R3, R8, UR13, R3, 0x2, P0 ;  /* 0x0000000d08037c11 */ /* 0x000fe400080f1403 */
[----:B------:R-:W-:-:S03]  /*7400*/  ISETP.NE.AND P0, PT, R0, RZ, PT ;  /* 0x000000ff0000720c */ /* 0x000fc60003f05270 */
[----:B--2---:R0:W-:Y:S10]  /*7410*/  STG.E desc[UR8][R2.64], R7 ;  /* 0x0000000702007986 */ /* 0x0041f4000c101908 */
[----:B------:R-:W-:Y:S05]  /*7420*/  @P0 BRA `(.L_x_577) ;  /* 0xfffffffc00c40947 */ /* 0x000fea000383ffff */
[----:B------:R-:W-:Y:S05]  /*7430*/  BSYNC.RECONVERGENT B3 ;  /* 0x0000000000037941 */ /* 0x000fea0003800200 */
.L_x_576:
[----:B------:R-:W-:Y:S05]  /*7440*/  BSYNC.RECONVERGENT B2 ;  /* 0x0000000000027941 */ /* 0x000fea0003800200 */
.L_x_575:
[----:B------:R-:W-:-:S13]  /*7450*/  ISETP.GE.U32.AND P0, PT, R13, 0x600, PT ;  /* 0x000006000d00780c */ /* 0x000fda0003f06070 */
[----:B------:R-:W-:Y:S05]  /*7460*/  @!P0 BRA `(.L_x_573) ;  /* 0x0000000000dc8947 */ /* 0x000fea0003800000 */
[----:B------:R-:W1:Y:S01]  /*7470*/  S2UR UR6, SR_CgaCtaId ;  /* 0x00000000000679c3 */ /* 0x000e620000008800 */
[----:B------:R-:W-:Y:S01]  /*7480*/  UMOV UR4, 0x400 ;  /* 0x0000040000047882 */ /* 0x000fe20000000000 */
[----:B------:R-:W-:Y:S02]  /*7490*/  UISETP.NE.AND UP0, UPT, UR11, URZ, UPT ;  /* 0x000000ff0b00728c */ /* 0x000fe4000bf05270 */
[----:B------:R-:W-:Y:S01]  /*74a0*/  ISETP.NE.AND P0, PT, RZ, UR11, PT ;  /* 0x0000000bff007c0c */ /* 0x000fe2000bf05270 */
[----:B------:R-:W-:Y:S02]  /*74b0*/  IMAD.MOV.U32 R19, RZ, RZ, RZ ;  /* 0x000000ffff137224 */ /* 0x000fe400078e00ff */
[----:B------:R-:W-:Y:S01]  /*74c0*/  IMAD.MOV.U32 R21, RZ, RZ, RZ ;  /* 0x000000ffff157224 */ /* 0x000fe200078e00ff */
[----:B0-----:R-:W0:Y:S01]  /*74d0*/  LDC.64 R2, c[0x0][0x390] ;  /* 0x0000e400ff027b82 */ /* 0x001e220000000a00 */
[----:B------:R-:W-:Y:S01]  /*74e0*/  PLOP3.LUT P1, PT, PT, PT, UP0, 0x80, 0x8 ;  /* 0x000000000008781c */ /* 0x000fe20003f2f008 */
[----:B-1----:R-:W-:-:S06]  /*74f0*/  ULEA UR4, UR6, UR4, 0x18 ;  /* 0x0000000406047291 */ /* 0x002fcc000f8ec0ff */
[C---:B------:R-:W-:Y:S01]  /*7500*/  LEA R0, R60.reuse, UR4, 0x2 ;  /* 0x000000043c007c11 */ /* 0x040fe2000f8e10ff */
[----:B0-----:R-:W-:-:S04]  /*7510*/  IMAD.WIDE.U32 R2, R60, 0x4, R2 ;  /* 0x000000043c027825 */ /* 0x001fc800078e0002 */
[----:B------:R-:W-:-:S07]  /*7520*/  VIADD R0, R0, 0x1000 ;  /* 0x0000100000007836 */ /* 0x000fce0000000000 */
.L_x_578:
[----:B----4-:R-:W0:Y:S01]  /*7530*/  @!P1 LDC.64 R8, c[0x0][0x3d0] ;  /* 0x0000f400ff089b82 */ /* 0x010e220000000a00 */
[----:B------:R-:W-:Y:S01]  /*7540*/  CS2R R4, SRZ ;  /* 0x0000000000047805 */ /* 0x000fe2000001ff00 */
[----:B------:R-:W1:Y:S04]  /*7550*/  LDS R15, [R0+-0x1000] ;  /* 0xfff00000000f7984 */ /* 0x000e680000000800 */
[----:B------:R-:W2:Y:S04]  /*7560*/  LDS R17, [R0+-0x800] ;  /* 0xfff8000000117984 */ /* 0x000ea80000000800 */
[----:B0-----:R-:W3:Y:S01]  /*7570*/  @!P1 LDG.E.64 R4, desc[UR8][R8.64] ;  /* 0x0000000808049981 */ /* 0x001ee2000c1e1b00 */
[----:B------:R-:W-:-:S13]  /*7580*/  PLOP3.LUT P1, PT, P0, PT, PT, 0x80, 0x8 ;  /* 0x000000000008781c */ /* 0x000fda000072f070 */
[----:B------:R-:W0:Y:S01]  /*7590*/  @!P1 LDC.64 R10, c[0x0][0x3d0] ;  /* 0x0000f400ff0a9b82 */ /* 0x000e220000000a00 */
[----:B---3--:R-:W-:-:S04]  /*75a0*/  LEA R7, P2, R4, R19, 0x2 ;  /* 0x0000001304077211 */ /* 0x008fc800078410ff */
[----:B------:R-:W-:Y:S02]  /*75b0*/  LEA.HI.X R5, R4, R21, R5, 0x2, P2 ;  /* 0x0000001504057211 */ /* 0x000fe400010f1405 */
[----:B------:R-:W-:-:S05]  /*75c0*/  IADD3 R6, P2, PT, R2, R7, RZ ;  /* 0x0000000702067210 */ /* 0x000fca0007f5e0ff */
[----:B------:R-:W-:Y:S01]  /*75d0*/  IMAD.X R7, R3, 0x1, R5, P2 ;  /* 0x0000000103077824 */ /* 0x000fe200010e0605 */
[----:B------:R-:W-:-:S04]  /*75e0*/  CS2R R4, SRZ ;  /* 0x0000000000047805 */ /* 0x000fc8000001ff00 */
[----:B-1----:R1:W-:Y:S04]  /*75f0*/  STG.E desc[UR8][R6.64], R15 ;  /* 0x0000000f06007986 */ /* 0x0023e8000c101908 */
[----:B0-----:R-:W3:Y:S01]  /*7600*/  @!P1 LDG.E.64 R4, desc[UR8][R10.64] ;  /* 0x000000080a049981 */ /* 0x001ee2000c1e1b00 */
[----:B------:R-:W0:Y:S03]  /*7610*/  @!P1 LDC.64 R12, c[0x0][0x3d0] ;  /* 0x0000f400ff0c9b82 */ /* 0x000e260000000a00 */
[----:B------:R-:W4:Y:S01]  /*7620*/  LDS R15, [R0] ;  /* 0x00000000000f7984 */ /* 0x000f220000000800 */
[----:B---3--:R-:W-:-:S04]  /*7630*/  LEA R9, P2, R4, R19, 0x2 ;  /* 0x0000001304097211 */ /* 0x008fc800078410ff */
[----:B------:R-:W-:Y:S02]  /*7640*/  LEA.HI.X R5, R4, R21, R5, 0x2, P2 ;  /* 0x0000001504057211 */ /* 0x000fe400010f1405 */
[----:B------:R-:W-:-:S05]  /*7650*/  IADD3 R8, P2, PT, R2, R9, RZ ;  /* 0x0000000902087210 */ /* 0x000fca0007f5e0ff */
[----:B------:R-:W-:Y:S01]  /*7660*/  IMAD.X R9, R3, 0x1, R5, P2 ;  /* 0x0000000103097824 */ /* 0x000fe200010e0605 */
[----:B------:R-:W-:-:S04]  /*7670*/  CS2R R4, SRZ ;  /* 0x0000000000047805 */ /* 0x000fc8000001ff00 */
[----:B--2---:R-:W-:Y:S04]  /*7680*/  STG.E desc[UR8][R8.64+0x800], R17 ;  /* 0x0008001108007986 */ /* 0x004fe8000c101908 */
[----:B0-----:R-:W1:Y:S01]  /*7690*/  @!P1 LDG.E.64 R4, desc[UR8][R12.64] ;  /* 0x000000080c049981 */ /* 0x001e62000c1e1b00 */
[----:B------:R-:W0:Y:S03]  /*76a0*/  @!P1 LDC.64 R10, c[0x0][0x3d0] ;  /* 0x0000f400ff0a9b82 */ /* 0x000e260000000a00 */
[----:B------:R2:W3:Y:S01]  /*76b0*/  LDS R9, [R0+0x800] ;  /* 0x0008000000097984 */ /* 0x0004e20000000800 */
[----:B-1----:R-:W-:-:S04]  /*76c0*/  LEA R7, P2, R4, R19, 0x2 ;  /* 0x0000001304077211 */ /* 0x002fc800078410ff */
[----:B------:R-:W-:Y:S02]  /*76d0*/  LEA.HI.X R5, R4, R21, R5, 0x2, P2 ;  /* 0x0000001504057211 */ /* 0x000fe400010f1405 */
[----:B------:R-:W-:-:S05]  /*76e0*/  IADD3 R6, P2, PT, R2, R7, RZ ;  /* 0x0000000702067210 */ /* 0x000fca0007f5e0ff */
[----:B------:R-:W-:Y:S01]  /*76f0*/  IMAD.X R7, R3, 0x1, R5, P2 ;  /* 0x0000000103077824 */ /* 0x000fe200010e0605 */
[----:B------:R-:W-:-:S04]  /*7700*/  CS2R R4, SRZ ;  /* 0x0000000000047805 */ /* 0x000fc8000001ff00 */
[----:B----4-:R4:W-:Y:S04]  /*7710*/  STG.E desc[UR8][R6.64+0x1000], R15 ;  /* 0x0010000f06007986 */ /* 0x0109e8000c101908 */
[----:B0-----:R-:W5:Y:S01]  /*7720*/  @!P1 LDG.E.64 R4, desc[UR8][R10.64] ;  /* 0x000000080a049981 */ /* 0x001f62000c1e1b00 */
[----:B------:R-:W-:Y:S02]  /*7730*/  VIADD R60, R60, 0x800 ;  /* 0x000008003c3c7836 */ /* 0x000fe40000000000 */
[----:B--2---:R-:W-:Y:S01]  /*7740*/  VIADD R0, R0, 0x2000 ;  /* 0x0000200000007836 */ /* 0x004fe20000000000 */
[----:B-----5:R-:W-:Y:S02]  /*7750*/  LEA R13, P2, R4, R19, 0x2 ;  /* 0x00000013040d7211 */ /* 0x020fe400078410ff */
[----:B------:R-:W-:-:S02]  /*7760*/  IADD3 R19, P3, PT, R19, 0x2000, RZ ;  /* 0x0000200013137810 */ /* 0x000fc40007f7e0ff */
[----:B------:R-:W-:Y:S02]  /*7770*/  LEA.HI.X R5, R4, R21, R5, 0x2, P2 ;  /* 0x0000001504057211 */ /* 0x000fe400010f1405 */
[----:B------:R-:W-:Y:S01]  /*7780*/  IADD3 R4, P2, PT, R2, R13, RZ ;  /* 0x0000000d02047210 */ /* 0x000fe20007f5e0ff */
[----:B------:R-:W-:-:S04]  /*7790*/  IMAD.X R21, RZ, RZ, R21, P3 ;  /* 0x000000ffff157224 */ /* 0x000fc800018e0615 */
[----:B------:R-:W-:Y:S01]  /*77a0*/  IMAD.X R5, R3, 0x1, R5, P2 ;  /* 0x0000000103057824 */ /* 0x000fe200010e0605 */
[----:B------:R-:W-:-:S04]  /*77b0*/  ISETP.GE.AND P2, PT, R60, R35, PT ;  /* 0x000000233c00720c */ /* 0x000fc80003f46270 */
[----:B---3--:R4:W-:Y:S09]  /*77c0*/  STG.E desc[UR8][R4.64+0x1800], R9 ;  /* 0x0018000904007986 */ /* 0x0089f2000c101908 */
[----:B------:R-:W-:Y:S05]  /*77d0*/  @!P2 BRA `(.L_x_578) ;  /* 0xfffffffc0054a947 */ /* 0x000fea000383ffff */
.L_x_573:
[----:B------:R-:W-:Y:S05]  /*77e0*/  BSYNC.RECONVERGENT B0 ;  /* 0x0000000000007941 */ /* 0x000fea0003800200 */
.L_x_532:
[----:B------:R-:W-:Y:S05]  /*77f0*/  BRA `(.L_x_579) ;  /* 0x0000003000347947 */ /* 0x000fea0003800000 */
.L_x_531:
        /* <DEDUP_REMOVED lines=9> */
[----:B0-----:R-:W-:-:S04]  /*7890*/  IMAD R5, R30, 0xe, RZ ;  /* 0x0000000e1e057824 */ /* 0x001fc800078e02ff */
[C---:B------:R-:W-:Y:S01]  /*78a0*/  VIADD R4, R5.reuse, 0x1 ;  /* 0x0000000105047836 */ /* 0x040fe20000000000 */
[C---:B------:R-:W-:Y:S01]  /*78b0*/  IADD3 R0, P0, P1, R5.reuse, UR7, R2 ;  /* 0x0000000705007c10 */ /* 0x040fe2000f91e002 */
[C---:B------:R-:W-:Y:S02]  /*78c0*/  VIADD R6, R5.reuse, 0x2 ;  /* 0x0000000205067836 */ /* 0x040fe40000000000 */
[C---:B------:R-:W-:Y:S01]  /*78d0*/  VIADD R17, R5.reuse, 0x3 ;  /* 0x0000000305117836 */ /* 0x040fe20000000000 */
[----:B------:R-:W-:Y:S01]  /*78e0*/  IADD3.X R7, PT, PT, RZ, UR5, R3, P0, P1 ;  /* 0x00000005ff077c10 */ /* 0x000fe200087e2403 */
[C---:B------:R-:W-:Y:S01]  /*78f0*/  VIADD R18, R5.reuse, 0x4 ;  /* 0x0000000405127836 */ /* 0x040fe20000000000 */
[C---:B---3--:R-:W-:Y:S01]  /*7900*/  LEA R2, P1, R0.reuse, UR12, 0x2 ;  /* 0x0000000c00027c11 */ /* 0x048fe2000f8210ff */
[C---:B------:R-:W-:Y:S01]  /*7910*/  VIADD R19, R5.reuse, 0x5 ;  /* 0x0000000505137836 */ /* 0x040fe20000000000 */
[C---:B----4-:R-:W-:Y:S01]  /*7920*/  IADD3 R12, P0, PT, R0.reuse, UR14, RZ ;  /* 0x0000000e000c7c10 */ /* 0x050fe2000ff1e0ff */
[C---:B------:R-:W-:Y:S01]  /*7930*/  VIADD R20, R5.reuse, 0x6 ;  /* 0x0000000605147836 */ /* 0x040fe20000000000 */
[----:B------:R-:W-:Y:S01]  /*7940*/  LEA.HI.X R3, R0, UR13, R7, 0x2, P1 ;  /* 0x0000000d00037c11 */ /* 0x000fe200088f1407 */
[----:B------:R-:W-:Y:S01]  /*7950*/  VIADD R0, R5, 0x7 ;  /* 0x0000000705007836 */ /* 0x000fe20000000000 */
        /* <DEDUP_REMOVED lines=43> */
[----:B--2---:R-:W-:-:S09]  /*7c10*/  @!P1 ISETP.NE.AND P0, PT, R0, 0x31, PT ;  /* 0x000000310000980c */ /* 0x004fd20003f05270 */
[----:B------:R-:W2:Y:S01]  /*7c20*/  @!P2 LDG.E.U8 R0, desc[UR8][R12.64+0x1] ;  /* 0x000001080c00a981 */ /* 0x000ea2000c1e1100 */
[----:B------:R-:W-:Y:S02]  /*7c30*/  @!P1 SEL R9, RZ, 0x1, P0 ;  /* 0x00000001ff099807 */ /* 0x000fe40000000000 */
[----:B------:R-:W-:Y:S01]  /*7c40*/  ISETP.GE.AND P1, PT, R6, UR4, PT ;  /* 0x0000000406007c0c */ /* 0x000fe2000bf26270 */
[----:B------:R-:W-:Y:S01]  /*7c50*/  IMAD.MOV.U32 R8, RZ, RZ, 0x1 ;  /* 0x00000001ff087424 */ /* 0x000fe200078e00ff */
[----:B--2---:R-:W-:-:S11]  /*7c60*/  @!P2 ISETP.NE.AND P0, PT, R0, 0x31, PT ;  /* 0x000000310000a80c */ /* 0x004fd60003f05270 */
[----:B------:R-:W2:Y:S01]  /*7c70*/  @!P1 LDG.E.U8 R0, desc[UR8][R12.64+0x2] ;  /* 0x000002080c009981 */ /* 0x000ea2000c1e1100 */
[----:B------:R-:W-:Y:S02]  /*7c80*/  @!P2 SEL R8, RZ, 0x1, P0 ;  /* 0x00000001ff08a807 */ /* 0x000fe40000000000 */
[----:B------:R-:W-:Y:S01]  /*7c90*/  ISETP.GE.AND P2, PT, R17, UR4, PT ;  /* 0x0000000411007c0c */ /* 0x000fe2000bf46270 */
[----:B------:R-:W-:Y:S01]  /*7ca0*/  IMAD.MOV.U32 R7, RZ, RZ, 0x1 ;  /* 0x00000001ff077424 */ /* 0x000fe200078e00ff */
[----:B------:R-:W3:Y:S01]  /*7cb0*/  @!P5 LDG.E.U8 R17, desc[UR8][R12.64+0xc] ;  /* 0x00000c080c11d981 */ /* 0x000ee2000c1e1100 */
        /* <DEDUP_REMOVED lines=11> */
[----:B--2---:R-:W-:-:S11]  /*7d70*/  @!P1 ISETP.NE.AND P0, PT, R0, 0x31, PT ;  /* 0x000000310000980c */ /* 0x004fd60003f05270 */
[----:B------:R-:W2:Y:S01]  /*7d80*/  @!P2 LDG.E.U8 R0, desc[UR8][R12.64+0x5] ;  /* 0x000005080c00a981 */ /* 0x000ea2000c1e1100 */
[----:B------:R-:W-:Y:S02]  /*7d90*/  @!P1 SEL R5, RZ, 0x1, P0 ;  /* 0x00000001ff059807 */ /* 0x000fe40000000000 */
[----:B------:R-:W-:Y:S02]  /*7da0*/  ISETP.GE.AND P0, PT, R20, UR4, PT ;  /* 0x0000000414007c0c */ /* 0x000fe4000bf06270 */
[----:B--2---:R-:W-:-:S11]  /*7db0*/  @!P2 ISETP.NE.AND P1, PT, R0, 0x31, PT ;  /* 0x000000310000a80c */ /* 0x004fd60003f25270 */
[----:B------:R-:W2:Y:S01]  /*7dc0*/  @!P0 LDG.E.U8 R0, desc[UR8][R12.64+0x6] ;  /* 0x000006080c008981 */ /* 0x000ea2000c1e1100 */
[----:B------:R-:W-:Y:S01]  /*7dd0*/  IMAD.MOV.U32 R4, RZ, RZ, 0x1 ;  /* 0x00000001ff047424 */ /* 0x000fe200078e00ff */
[----:B------:R-:W-:Y:S01]  /*7de0*/  @!P2 SEL R4, RZ, 0x1, P1 ;  /* 0x00000001ff04a807 */ /* 0x000fe20000800000 */
[----:B0-----:R-:W-:Y:S01]  /*7df0*/  IMAD.MOV.U32 R3, RZ, RZ, 0x1 ;  /* 0x00000001ff037424 */ /* 0x001fe200078e00ff */
[----:B--2---:R-:W-:-:S04]  /*7e00*/  @!P0 ISETP.NE.AND P1, PT, R0, 0x31, PT ;  /* 0x000000310000880c */ /* 0x004fc80003f25270 */
[----:B------:R-:W-:Y:S02]  /*7e10*/  @!P0 SEL R3, RZ, 0x1, P1 ;  /* 0x00000001ff038807 */ /* 0x000fe40000800000 */
[----:B------:R-:W-:Y:S01]  /*7e20*/  ISETP.NE.AND P0, PT, R15, RZ, PT ;  /* 0x000000ff0f00720c */ /* 0x000fe20003f05270 */
[----:B------:R-:W-:Y:S01]  /*7e30*/  IMAD.MOV.U32 R2, RZ, RZ, 0x1 ;  /* 0x00000001ff027424 */ /* 0x000fe200078e00ff */
[----:B------:R-:W-:Y:S01]  /*7e40*/  ISETP.NE.AND P2, PT, R14, RZ, PT ;  /* 0x000000ff0e00720c */ /* 0x000fe20003f45270 */
[----:B------:R-:W2:Y:S10]  /*7e50*/  @!P3 LDG.E.U8 R15, desc[UR8][R12.64+0xa] ;  /* 0x00000a080c0fb981 */ /* 0x000eb4000c1e1100 */
[----:B------:R-:W3:Y:S04]  /*7e60*/  @!P0 LDG.E.U8 R0, desc[UR8][R12.64+0x7] ;  /* 0x000007080c008981 */ /* 0x000ee8000c1e1100 */
[----:B------:R-:W4:Y:S01]  /*7e70*/  @!P2 LDG.E.U8 R14, desc[UR8][R12.64+0x9] ;  /* 0x000009080c0ea981 */ /* 0x000f22000c1e1100 */
[----:B---3--:R-:W-:-:S04]  /*7e80*/  @!P0 ISETP.NE.AND P1, PT, R0, 0x31, PT ;  /* 0x000000310000880c */ /* 0x008fc80003f25270 */
[----:B------:R-:W-:Y:S02]  /*7e90*/  @!P0 SEL R2, RZ, 0x1, P1 ;  /* 0x00000001ff028807 */ /* 0x000fe40000800000 */
[----:B------:R-:W-:Y:S02]  /*7ea0*/  ISETP.NE.AND P1, PT, R16, RZ, PT ;  /* 0x000000ff1000720c */ /* 0x000fe40003f25270 */
[----:B------:R-:W3:Y:S11]  /*7eb0*/  @!P4 LDG.E.U8 R16, desc[UR8][R12.64+0xb] ;  /* 0x00000b080c10c981 */ /* 0x000ef6000c1e1100 */
[----:B------:R-:W2:Y:S01]  /*7ec0*/  @!P1 LDG.E.U8 R0, desc[UR8][R12.64+0x8] ;  /* 0x000008080c009981 */ /* 0x000ea2000c1e1100 */
[----:B------:R-:W-:-:S02]  /*7ed0*/  IMAD.IADD R35, R8, 0x1, R9 ;  /* 0x0000000108237824 */ /* 0x000fc400078e0209 */
[----:B------:R-:W-:Y:S02]  /*7ee0*/  IMAD.MOV.U32 R31, RZ, RZ, 0x1 ;  /* 0x00000001ff1f7424 */ /* 0x000fe400078e00ff */
        /* <DEDUP_REMOVED lines=10> */
[----:B--2---:R-:W-:Y:S01]  /*7f90*/  @!P1 ISETP.NE.AND P0, PT, R0, 0x31, PT ;  /* 0x000000310000980c */ /* 0x004fe20003f05270 */
[----:B------:R-:W-:-:S03]  /*7fa0*/  IMAD.MOV.U32 R0, RZ, RZ, 0x1 ;  /* 0x00000001ff007424 */ /* 0x000fc600078e00ff */
[----:B------:R-:W-:Y:S02]  /*7fb0*/  @!P1 SEL R0, RZ, 0x1, P0 ;  /* 0x00000001ff009807 */ /* 0x000fe40000000000 */
[----:B----4-:R-:W-:Y:S02]  /*7fc0*/  @!P2 ISETP.NE.AND P1, PT, R14, 0x31, PT ;  /* 0x000000310e00a80c */ /* 0x010fe40003f25270 */
[----:B------:R-:W-:-:S04]  /*7fd0*/  IADD3 R14, PT, PT, R6, R7, R35 ;  /* 0x00000007060e7210 */ /* 0x000fc80007ffe023 */
[----:B------:R-:W-:Y:S02]  /*7fe0*/  IADD3 R14, PT, PT, R4, R5, R14 ;  /* 0x00000005040e7210 */ /* 0x000fe40007ffe00e */
[----:B------:R-:W-:Y:S02]  /*7ff0*/  @!P3 ISETP.NE.AND P0, PT, R15, 0x31, PT ;  /* 0x000000310f00b80c */ /* 0x000fe40003f05270 */
[----:B------:R-:W-:Y:S02]  /*8000*/  @!P2 SEL R31, RZ, 0x1, P1 ;  /* 0x00000001ff1fa807 */ /* 0x000fe40000800000 */
[----:B---3--:R-:W-:Y:S02]  /*8010*/  @!P4 ISETP.NE.AND P2, PT, R16, 0x31, PT ;  /* 0x000000311000c80c */ /* 0x008fe40003f45270 */
[----:B------:R-:W-:Y:S02]  /*8020*/  IADD3 R14, PT, PT, R2, R3, R14 ;  /* 0x00000003020e7210 */ /* 0x000fe40007ffe00e */
        /* <DEDUP_REMOVED lines=27> */
[----:B0-----:R-:W-:-:S04]  /*81e0*/  IMAD.IADD R21, R20, 0x1, R21 ;  /* 0x0000000114157824 */ /* 0x001fc800078e0215 */
[----:B------:R-:W-:Y:S01]  /*81f0*/  IMAD.IADD R22, R22, 0x1, R21 ;  /* 0x0000000116167824 */ /* 0x000fe200078e0215 */
[----:B------:R-:W-:Y:S02]  /*8200*/  SEL R20, R21, R20, !P0 ;  /* 0x0000001415147207 */ /* 0x000fe40004000000 */
[----:B------:R-:W-:Y:S01]  /*8210*/  ISETP.NE.AND P0, PT, R45, 0x3, PT ;  /* 0x000000032d00780c */ /* 0x000fe20003f05270 */
[----:B------:R-:W-:-:S03]  /*8220*/  IMAD.IADD R23, R23, 0x1, R22 ;  /* 0x0000000117177824 */ /* 0x000fc600078e0216 */
[----:B------:R-:W-:Y:S02]  /*8230*/  SEL R20, R22, R20, !P0 ;  /* 0x0000001416147207 */ /* 0x000fe40004000000 */
[----:B------:R-:W-:Y:S01]  /*8240*/  ISETP.NE.AND P0, PT, R45, 0x4, PT ;  /* 0x000000042d00780c */ /* 0x000fe20003f05270 */
[----:B-1----:R-:W-:-:S03]  /*8250*/  IMAD.IADD R12, R23, 0x1, R12 ;  /* 0x00000001170c7824 */ /* 0x002fc600078e020c */
[----:B------:R-:W-:Y:S02]  /*8260*/  SEL R20, R23, R20, !P0 ;  /* 0x0000001417147207 */ /* 0x000fe40004000000 */
[----:B------:R-:W-:-:S04]  /*8270*/  ISETP.NE.AND P0, PT, R45, 0x5, PT ;  /* 0x000000052d00780c */ /* 0x000fc80003f05270 */
[----:B------:R-:W-:Y:S02]  /*8280*/  SEL R47, R12, R20, !P0 ;  /* 0x000000140c2f7207 */ /* 0x000fe40004000000 */
[----:B------:R-:W0:Y:S01]  /*8290*/  LDS.128 R20, [UR5+0x30] ;  /* 0x00003005ff147984 */ /* 0x000e220008000c00 */
[----:B------:R-:W-:Y:S01]  /*82a0*/  IMAD.IADD R13, R13, 0x1, R12 ;  /* 0x000000010d0d7824 */ /* 0x000fe200078e020c */
[----:B------:R-:W-:-:S03]  /*82b0*/  ISETP.NE.AND P0, PT, R45, 0x6, PT ;  /* 0x000000062d00780c */ /* 0x000fc60003f05270 */
[----:B------:R-:W-:Y:S01]  /*82c0*/  IMAD.IADD R14, R14, 0x1, R13 ;  /* 0x000000010e0e7824 */ /* 0x000fe200078e020d */
[----:B------:R-:W-:Y:S02]  /*82d0*/  SEL R47, R13, R47, !P0 ;  /* 0x0000002f0d2f7207 */ /* 0x000fe40004000000 */
[----:B------:R-:W-:Y:S01]  /*82e0*/  ISETP.NE.AND P0, PT, R45, 0x7, PT ;  /* 0x000000072d00780c */ /* 0x000fe20003f05270 */
[----:B------:R-:W-:-:S03]  /*82f0*/  IMAD.IADD R15, R15, 0x1, R14 ;  /* 0x000000010f0f7824 */ /* 0x000fc600078e020e */
[----:B------:R-:W-:Y:S02]  /*8300*/  SEL R47, R14, R47, !P0 ;  /* 0x0000002f0e2f7207 */ /* 0x000fe40004000000 */
[----:B------:R-:W-:Y:S01]  /*8310*/  ISETP.NE.AND P0, PT, R45, 0x8, PT ;  /* 0x000000082d00780c */ /* 0x000fe20003f05270 */
[----:B--2---:R-:W-:-:S03]  /*8320*/  IMAD.IADD R16, R15, 0x1, R16 ;  /* 0x000000010f107824 */ /* 0x004fc600078e0210 */
[----:B------:R-:W-:Y:S02]  /*8330*/  SEL R47, R15, R47, !P0 ;  /* 0x0000002f0f2f7207 */ /* 0x000fe40004000000 */
[----:B------:R-:W-:Y:S01]  /*8340*/  ISETP.NE.AND P0, PT, R45, 0x9, PT ;  /* 0x000000092d00780c */ /* 0x000fe20003f05270 */
[----:B------:R-:W-:-:S03]  /*8350*/  IMAD.IADD R17, R17, 0x1, R16 ;  /* 0x0000000111117824 */ /* 0x000fc600078e0210 */
        /* <DEDUP_REMOVED lines=8> */
[----:B0-----:R-:W-:Y:S01]  /*83e0*/  IMAD.IADD R20, R19, 0x1, R20 ;  /* 0x0000000113147824 */ /* 0x001fe200078e0214 */
[----:B------:R-:W-:Y:S02]  /*83f0*/  ISETP.NE.AND P1, PT, R45, 0xd, PT ;  /* 0x0000000d2d00780c */ /* 0x000fe40003f25270 */
[----:B------:R-:W-:Y:S01]  /*8400*/  SEL R47, R19, R47, !P0 ;  /* 0x0000002f132f7207 */ /* 0x000fe20004000000 */
[----:B------:R-:W-:Y:S01]  /*8410*/  IMAD.IADD R21, R21, 0x1, R20 ;  /* 0x0000000115157824 */ /* 0x000fe200078e0214 */
[C---:B------:R-:W-:Y:S02]  /*8420*/  ISETP.NE.AND P0, PT, R45.reuse, 0xe, PT ;  /* 0x0000000e2d00780c */ /* 0x040fe40003f05270 */
[----:B------:R-:W-:Y:S01]  /*8430*/  SEL R47, R20, R47, !P1 ;  /* 0x0000002f142f7207 */ /* 0x000fe20004800000 */
[----:B------:R-:W-:Y:S01]  /*8440*/  IMAD.IADD R22, R22, 0x1, R21 ;  /* 0x0000000116167824 */ /* 0x000fe200078e0215 */
[----:B------:R-:W-:-:S02]  /*8450*/  ISETP.NE.AND P1, PT, R45, 0xf, PT ;  /* 0x0000000f2d00780c */ /* 0x000fc40003f25270 */
[----:B------:R-:W-:Y:S01]  /*8460*/  SEL R47, R21, R47, !P0 ;  /* 0x0000002f152f7207 */ /* 0x000fe20004000000 */
[----:B------:R-:W-:Y:S01]  /*8470*/  IMAD.IADD R41, R48, 0x1, -R41 ;  /* 0x0000000130297824 */ /* 0x000fe200078e0a29 */
[----:B------:R-:W-:Y:S02]  /*8480*/  ISETP.NE.AND P2, PT, R46, RZ, PT ;  /* 0x000000ff2e00720c */ /* 0x000fe40003f45270 */
[----:B------:R-:W-:Y:S02]  /*8490*/  SEL R47, R22, R47, !P1 ;  /* 0x0000002f162f7207 */ /* 0x000fe40004800000 */
[C---:B------:R-:W-:Y:S02]  /*84a0*/  ISETP.GT.U32.AND P1, PT, R30.reuse, 0x1f, PT ;  /* 0x0000001f1e00780c */ /* 0x040fe40003f24070 */
[----:B------:R-:W-:Y:S02]  /*84b0*/  SEL R12, R41, RZ, P2 ;  /* 0x000000ff290c7207 */ /* 0x000fe40001000000 */
[----:B------:R-:W-:-:S03]  /*84c0*/  ISETP.GE.U32.AND P0, PT, R30, 0x20, PT ;  /* 0x000000201e00780c */ /* 0x000fc60003f06070 */
[----:B------:R-:W-:Y:S02]  /*84d0*/  IMAD.IADD R16, R47, 0x1, R12 ;  /* 0x000000012f107824 */ /* 0x000fe400078e020c */
[----:B------:R-:W-:-:S03]  /*84e0*/  IMAD.IADD R23, R23, 0x1, R22 ;  /* 0x0000000117177824 */ /* 0x000fc600078e0216 */
[----:B------:R-:W-:Y:S01]  /*84f0*/  SEL R45, R41, R16, !P0 ;  /* 0x00000010292d7207 */ /* 0x000fe20004000000 */
[----:B------:R-:W-:Y:S06]  /*8500*/  @P1 BRA `(.L_x_580) ;  /* 0x0000000800b41947 */ /* 0x000fec0003800000 */
        /* <DEDUP_REMOVED lines=15> */
.L_x_673:
[----:B------:R-:W-:Y:S05]  /*8600*/  @!P0 BRA `(.L_x_582) ;  /* 0x0000000000748947 */ /* 0x000fea0003800000 */
[----:B------:R-:W-:-:S07]  /*8610*/  IMAD.MOV.U32 R19, RZ, RZ, 0x1a6 ;  /* 0x000001a6ff137424 */ /* 0x000fce00078e00ff */
.L_x_584:
        /* <DEDUP_REMOVED lines=27> */
.L_x_676:
[----:B------:R-:W-:Y:S05]  /*87d0*/  @P0 BRA `(.L_x_584) ;  /* 0xfffffffc00900947 */ /* 0x000fea000383ffff */
.L_x_582:
[----:B------:R-:W-:Y:S01]  /*87e0*/  UMOV UR6, 0xffffffff ;  /* 0xffffffff00067882 */ /* 0x000fe20000000000 */
[----:B------:R-:W-:Y:S02]  /*87f0*/  ISETP.NE.AND P0, PT, R16, 0x65, PT ;  /* 0x000000651000780c */ /* 0x000fe40003f05270 */
[----:B------:R-:W-:Y:S11]  /*8800*/  BRA.DIV UR6, `(.L_x_585) ;  /* 0x0000002e06487947 */ /* 0x000ff6000b800000 */
[----:B------:R-:W0:Y:S01]  /*8810*/  S2R R52, SR_GEMASK ;  /* 0x0000000000347919 */ /* 0x000e220000003c00 */
[----:B------:R-:W-:Y:S01]  /*8820*/  VOTE.ANY R18, PT, !P0 ;  /* 0x0000000000127806 */ /* 0x000fe200040e0100 */
[C---:B------:R-:W-:Y:S02]  /*8830*/  VIADD R48, R46.reuse, 0x2 ;  /* 0x000000022e307836 */ /* 0x040fe40000000000 */
        /* <DEDUP_REMOVED lines=12> */
[----:B------:R-:W-:Y:S02]  /*8900*/  IMAD.IADD R20, R12, 0x1, R17 ;  /* 0x000000010c147824 */ /* 0x000fe400078e0211 */
[----:B------:R-:W0:Y:S03]  /*8910*/  LDC.64 R12, c[0x0][0x3a0] ;  /* 0x0000e800ff0c7b82 */ /* 0x000e260000000a00 */
[----:B------:R-:W1:Y:S02]  /*8920*/  SHFL.DOWN PT, R19, R20, 0x2, R51 ;  /* 0x0840000014137989 */ /* 0x000e6400000e0033 */
[----:B-1----:R-:W-:Y:S02]  /*8930*/  SEL R19, R19, RZ, !P0 ;  /* 0x000000ff13137207 */ /* 0x002fe40004000000 */
[----:B------:R-:W-:-:S03]  /*8940*/  ISETP.GT.AND P0, PT, R47, R51, PT ;  /* 0x000000332f00720c */ /* 0x000fc60003f04270 */
[----:B------:R-:W-:Y:S01]  /*8950*/  IMAD.IADD R50, R20, 0x1, R19 ;  /* 0x0000000114327824 */ /* 0x000fe200078e0213 */
[----:B0-----:R-:W-:-:S04]  /*8960*/  IADD3 R20, P2, PT, R12, 0x100, RZ ;  /* 0x000001000c147810 */ /* 0x001fc80007f5e0ff */
[----:B------:R-:W0:Y:S02]  /*8970*/  SHFL.DOWN PT, R19, R50, 0x4, R51 ;  /* 0x0880000032137989 */ /* 0x000e2400000e0033 */
[----:B0-----:R-:W-:Y:S02]  /*8980*/  SEL R19, R19, RZ, !P0 ;  /* 0x000000ff13137207 */ /* 0x001fe40004000000 */
[----:B------:R-:W-:-:S03]  /*8990*/  ISETP.GT.AND P0, PT, R22, R51, PT ;  /* 0x000000331600720c */ /* 0x000fc60003f04270 */
[----:B------:R-:W-:Y:S02]  /*89a0*/  IMAD.IADD R54, R50, 0x1, R19 ;  /* 0x0000000132367824 */ /* 0x000fe400078e0213 */
[----:B------:R-:W-:-:S03]  /*89b0*/  IMAD.X R50, RZ, RZ, R13, P2 ;  /* 0x000000ffff327224 */ /* 0x000fc600010e060d */
[----:B------:R-:W0:Y:S02]  /*89c0*/  SHFL.DOWN PT, R19, R54, 0x8, R51 ;  /* 0x0900000036137989 */ /* 0x000e2400000e0033 */
[----:B0-----:R-:W-:Y:S02]  /*89d0*/  SEL R19, R19, RZ, !P0 ;  /* 0x000000ff13137207 */ /* 0x001fe40004000000 */
[----:B------:R-:W-:-:S03]  /*89e0*/  ISETP.NE.AND P0, PT, R16, 0x65, PT ;  /* 0x000000651000780c */ /* 0x000fc60003f05270 */
[----:B------:R-:W-:-:S05]  /*89f0*/  IMAD.IADD R56, R54, 0x1, R19 ;  /* 0x0000000136387824 */ /* 0x000fca00078e0213 */
[----:B------:R-:W0:Y:S05]  /*8a00*/  SHFL.DOWN PT, R19, R56, 0x10, R51 ;  /* 0x0a00000038137989 */ /* 0x000e2a00000e0033 */
[----:B------:R-:W-:Y:S02]  /*8a10*/  VOTE.ALL P0, P0 ;  /* 0x0000000000ff7806 */ /* 0x000fe40000000000 */
[----:B0-----:R-:W-:-:S05]  /*8a20*/  SEL R19, R19, RZ, !P1 ;  /* 0x000000ff13137207 */ /* 0x001fca0004800000 */
[----:B------:R-:W-:-:S07]  /*8a30*/  IMAD.IADD R21, R56, 0x1, R19 ;  /* 0x0000000138157824 */ /* 0x000fce00078e0213 */
.L_x_685:
[----:B------:R-:W-:Y:S05]  /*8a40*/  @!P0 BRA `(.L_x_586) ;  /* 0x0000000400248947 */ /* 0x000fea0003800000 */
[----:B------:R-:W-:-:S07]  /*8a50*/  IMAD.MOV.U32 R51, RZ, RZ, 0x1a6 ;  /* 0x000001a6ff337424 */ /* 0x000fce00078e00ff */
.L_x_592:
        /* <DEDUP_REMOVED lines=10> */
.L_x_688:
[----:B------:R-:W-:Y:S05]  /*8b00*/  @!P0 BRA `(.L_x_588) ;  /* 0x0000000000748947 */ /* 0x000fea0003800000 */
[----:B------:R-:W-:-:S07]  /*8b10*/  IMAD.MOV.U32 R19, RZ, RZ, R51 ;  /* 0x000000ffff137224 */ /* 0x000fce00078e0033 */
.L_x_590:
        /* <DEDUP_REMOVED lines=27> */
.L_x_691:
[----:B------:R-:W-:Y:S05]  /*8cd0*/  @P0 BRA `(.L_x_590) ;  /* 0xfffffffc00900947 */ /* 0x000fea000383ffff */
.L_x_588:
        /* <DEDUP_REMOVED lines=31> */
.L_x_700:
[----:B------:R-:W-:Y:S05]  /*8ed0*/  @P0 BRA `(.L_x_592) ;  /* 0xfffffff800e00947 */ /* 0x000fea000383ffff */
.L_x_586:
        /* <DEDUP_REMOVED lines=9> */
[----:B0-----:R-:W-:Y:S02]  /*8f70*/  @!P0 LEA R12, R13, R12, 0x18 ;  /* 0x0000000c0d0c8211 */ /* 0x001fe400078ec0ff */
[----:B-1----:R-:W-:-:S03]  /*8f80*/  @!P1 LEA R18, R17, R16, 0x18 ;  /* 0x0000001011129211 */ /* 0x002fc600078ec0ff */
[----:B------:R2:W-:Y:S01]  /*8f90*/  @!P0 STS [R12+0x68], R23 ;  /* 0x000068170c008388 */ /* 0x0005e20000000800 */
[----:B------:R-:W-:Y:S02]  /*8fa0*/  IMAD.MOV.U32 R16, RZ, RZ, R45 ;  /* 0x000000ffff107224 */ /* 0x000fe400078e002d */
[----:B------:R-:W-:Y:S01]  /*8fb0*/  @!P1 IMAD.MOV.U32 R16, RZ, RZ, R21 ;  /* 0x000000ffff109224 */ /* 0x000fe200078e0015 */
[----:B------:R2:W-:Y:S04]  /*8fc0*/  @!P0 STS [R12+0x64], R21 ;  /* 0x000064150c008388 */ /* 0x0005e80000000800 */
[----:B------:R2:W-:Y:S02]  /*8fd0*/  @!P1 STS [R18+0x50], R21 ;  /* 0x0000501512009388 */ /* 0x0005e40000000800 */
.L_x_580:
[----:B------:R-:W-:Y:S05]  /*8fe0*/  WARPSYNC.ALL ;  /* 0x0000000000007948 */ /* 0x000fea0003800000 */
[----:B------:R-:W0:Y:S08]  /*8ff0*/  S2UR UR6, SR_CgaCtaId ;  /* 0x00000000000679c3 */ /* 0x000e300000008800 */
[----:B------:R-:W-:Y:S01]  /*9000*/  BAR.SYNC.DEFER_BLOCKING 0x0 ;  /* 0x0000000000007b1d */ /* 0x000fe20000010000 */
[----:B------:R-:W-:Y:S01]  /*9010*/  ISETP.NE.AND P0, PT, R30, RZ, PT ;  /* 0x000000ff1e00720c */ /* 0x000fe20003f05270 */
[----:B------:R-:W-:-:S04]  /*9020*/  UIADD3 UR4, UPT, UPT, -UR4, 0x1c00, URZ ;  /* 0x00001c0004047890 */ /* 0x000fc8000fffe1ff */
[----:B------:R-:W-:Y:S02]  /*9030*/  UMOV UR5, 0x400 ;  /* 0x0000040000057882 */ /* 0x000fe40000000000 */
[----:B0-----:R-:W-:-:S09]  /*9040*/  ULEA UR5, UR6, UR5, 0x18 ;  /* 0x0000000506057291 */ /* 0x001fd2000f8ec0ff */
[----:B--2---:R-:W0:Y:S02]  /*9050*/  LDS R12, [UR5+0x50] ;  /* 0x00005005ff0c7984 */ /* 0x004e240008000800 */
[----:B0-----:R-:W-:Y:S02]  /*9060*/  SEL R17, R12, RZ, P0 ;  /* 0x000000ff0c117207 */ /* 0x001fe40000000000 */
[----:B------:R-:W0:Y:S03]  /*9070*/  LDS.128 R12, [UR5+0x60] ;  /* 0x00006005ff0c7984 */ /* 0x000e260008000c00 */
[----:B------:R-:W-:-:S04]  /*9080*/  IMAD.IADD R48, R17, 0x1, R16 ;  /* 0x0000000111307824 */ /* 0x000fc800078e0210 */
[----:B------:R-:W-:Y:S02]  /*9090*/  IMAD.IADD R46, R35, 0x1, R48 ;  /* 0x00000001232e7824 */ /* 0x000fe400078e0230 */
[----:B------:R-:W-:Y:S02]  /*90a0*/  IMAD.IADD R47, R48, 0x1, R9 ;  /* 0x00000001302f7824 */ /* 0x000fe400078e0209 */
[----:B------:R-:W-:-:S04]  /*90b0*/  IMAD.IADD R41, R46, 0x1, R7 ;  /* 0x000000012e297824 */ /* 0x000fc800078e0207 */
[----:B0-----:R-:W-:Y:S02]  /*90c0*/  IMAD.IADD R12, R41, 0x1, R6 ;  /* 0x00000001290c7824 */ /* 0x001fe400078e0206 */
[----:B------:R-:W-:Y:S02]  /*90d0*/  VIADD R45, R15, -UR4 ;  /* 0x800000040f2d7c36 */ /* 0x000fe40008000000 */
[----:B------:R-:W-:Y:S02]  /*90e0*/  IMAD.IADD R16, R12, 0x1, R5 ;  /* 0x000000010c107824 */ /* 0x000fe400078e0205 */
[----:B------:R-:W-:Y:S01]  /*90f0*/  VIADD R35, R14, -UR4 ;  /* 0x800000040e237c36 */ /* 0x000fe20008000000 */
[----:B------:R-:W-:Y:S01]  /*9100*/  ISETP.GT.AND P0, PT, R45, 0x200, PT ;  /* 0x000002002d00780c */ /* 0x000fe20003f04270 */
[----:B------:R-:W-:-:S04]  /*9110*/  IMAD.IADD R17, R16, 0x1, R4 ;  /* 0x0000000110117824 */ /* 0x000fc800078e0204 */
[----:B------:R-:W-:-:S04]  /*9120*/  IMAD.IADD R18, R17, 0x1, R3 ;  /* 0x0000000111127824 */ /* 0x000fc800078e0203 */
[----:B------:R-:W-:-:S04]  /*9130*/  IMAD.IADD R19, R18, 0x1, R2 ;  /* 0x0000000112137824 */ /* 0x000fc800078e0202 */
[----:B------:R-:W-:-:S04]  /*9140*/  IMAD.IADD R20, R19, 0x1, R0 ;  /* 0x0000000113147824 */ /* 0x000fc800078e0200 */
[----:B------:R-:W-:-:S04]  /*9150*/  IMAD.IADD R21, R20, 0x1, R31 ;  /* 0x0000000114157824 */ /* 0x000fc800078e021f */
[----:B------:R-:W-:-:S04]  /*9160*/  IMAD.IADD R22, R21, 0x1, R32 ;  /* 0x0000000115167824 */ /* 0x000fc800078e0220 */
[----:B------:R-:W-:-:S04]  /*9170*/  IMAD.IADD R23, R22, 0x1, R33 ;  /* 0x0000000116177824 */ /* 0x000fc800078e0221 */
[----:B------:R-:W-:Y:S01]  /*9180*/  IMAD.IADD R38, R23, 0x1, R34 ;  /* 0x0000000117267824 */ /* 0x000fe200078e0222 */
[----:B------:R-:W-:Y:S06]  /*9190*/  @P0 BRA `(.L_x_593) ;  /* 0x0000000c00800947 */ /* 0x000fec0003800000 */
[----:B------:R-:W-:Y:S01]  /*91a0*/  ISETP.GE.AND P0, PT, R48, R35, PT ;  /* 0x000000233000720c */ /* 0x000fe20003f06270 */
[----:B------:R-:W0:Y:S01]  /*91b0*/  LDCU.U8 UR4, c[0x0][0x3b8] ;  /* 0x00007700ff0477ac */ /* 0x000e220008000000 */
[----:B------:R-:W-:Y:S02]  /*91c0*/  BSSY.RECONVERGENT B0, `(.L_x_594) ;  /* 0x000000e000007945 */ /* 0x000fe40003800200 */
[----:B------:R-:W-:-:S13]  /*91d0*/  ISETP.NE.AND P0, PT, R9, RZ, !P0 ;  /* 0x000000ff0900720c */ /* 0x000fda0004705270 */
[----:B------:R-:W-:Y:S05]  /*91e0*/  @!P0 BRA `(.L_x_595) ;  /* 0x00000000002c8947 */ /* 0x000fea0003800000 */
[----:B0-----:R-:W-:Y:S01]  /*91f0*/  UISETP.NE.AND UP0, UPT, UR4, URZ, UPT ;  /* 0x000000ff0400728c */ /* 0x001fe2000bf05270 */
[----:B------:R-:W-:Y:S01]  /*9200*/  CS2R R14, SRZ ;  /* 0x00000000000e7805 */ /* 0x000fe2000001ff00 */
[----:B------:R-:W0:Y:S07]  /*9210*/  LDCU.64 UR12, c[0x0][0x390] ;  /* 0x00007200ff0c77ac */ /* 0x000e2e0008000a00 */
[----:B------:R-:W-:Y:S05]  /*9220*/  BRA.U UP0, `(.L_x_596) ;  /* 0x0000000100087547 */ /* 0x000fea000b800000 */
[----:B------:R-:W1:Y:S02]  /*9230*/  LDC.64 R14, c[0x0][0x3d0] ;  /* 0x0000f400ff0e7b82 */ /* 0x000e640000000a00 */
[----:B-1----:R-:W5:Y:S02]  /*9240*/  LDG.E.64 R14, desc[UR8][R14.64] ;  /* 0x000000080e0e7981 */ /* 0x002f64000c1e1b00 */
.L_x_596:
[----:B-----5:R-:W-:-:S04]  /*9250*/  IADD3 R9, P0, PT, R48, R14, RZ ;  /* 0x0000000e30097210 */ /* 0x020fc80007f1e0ff */
[----:B------:R-:W-:Y:S02]  /*9260*/  LEA.HI.X.SX32 R30, R48, R15, 0x1, P0 ;  /* 0x0000000f301e7211 */ /* 0x000fe400000f0eff */
[----:B0-----:R-:W-:-:S04]  /*9270*/  LEA R14, P0, R9, UR12, 0x2 ;  /* 0x0000000c090e7c11 */ /* 0x001fc8000f8010ff */
[----:B------:R-:W-:-:S05]  /*9280*/  LEA.HI.X R15, R9, UR13, R30, 0x2, P0 ;  /* 0x0000000d090f7c11 */ /* 0x000fca00080f141e */
[----:B------:R1:W-:Y:S04]  /*9290*/  STG.E desc[UR8][R14.64], R44 ;  /* 0x0000002c0e007986 */ /* 0x0003e8000c101908 */
.L_x_595:
[----:B0-----:R-:W-:Y:S05]  /*92a0*/  BSYNC.RECONVERGENT B0 ;  /* 0x0000000000007941 */ /* 0x001fea0003800200 */
.L_x_594:
        /* <DEDUP_REMOVED lines=8> */
[----:B------:R-:W2:Y:S02]  /*9330*/  LDC.64 R8, c[0x0][0x3d0] ;  /* 0x0000f400ff087b82 */ /* 0x000ea40000000a00 */
[----:B--2---:R-:W5:Y:S02]  /*9340*/  LDG.E.64 R8, desc[UR8][R8.64] ;  /* 0x0000000808087981 */ /* 0x004f64000c1e1b00 */
.L_x_599:
[----:B-----5:R-:W-:-:S04]  /*9350*/  IADD3 R13, P0, PT, R47, R8, RZ ;  /* 0x000000082f0d7210 */ /* 0x020fc80007f1e0ff */
[----:B-1----:R-:W-:Y:S02]  /*9360*/  LEA.HI.X.SX32 R14, R47, R9, 0x1, P0 ;  /* 0x000000092f0e7211 */ /* 0x002fe400000f0eff */
[----:B0-----:R-:W-:-:S04]  /*9370*/  LEA R8, P0, R13, UR12, 0x2 ;  /* 0x0000000c0d087c11 */ /* 0x001fc8000f8010ff */
[----:B------:R-:W-:-:S05]  /*9380*/  LEA.HI.X R9, R13, UR13, R14, 0x2, P0 ;  /* 0x0000000d0d097c11 */ /* 0x000fca00080f140e */
[----:B------:R0:W-:Y:S04]  /*9390*/  STG.E desc[UR8][R8.64], R43 ;  /* 0x0000002b08007986 */ /* 0x0001e8000c101908 */
.L_x_598:
[----:B------:R-:W-:Y:S05]  /*93a0*/  BSYNC.RECONVERGENT B0 ;  /* 0x0000000000007941 */ /* 0x000fea0003800200 */
.L_x_597:
        /* <DEDUP_REMOVED lines=8> */
[----:B------:R-:W2:Y:S02]  /*9430*/  LDC.64 R8, c[0x0][0x3d0] ;  /* 0x0000f400ff087b82 */ /* 0x000ea40000000a00 */
[----:B--2---:R-:W5:Y:S02]  /*9440*/  LDG.E.64 R8, desc[UR8][R8.64] ;  /* 0x0000000808087981 */ /* 0x004f64000c1e1b00 */
.L_x_602:
[----:B-----5:R-:W-:-:S04]  /*9450*/  IADD3 R7, P0, PT, R46, R8, RZ ;  /* 0x000000082e077210 */ /* 0x020fc80007f1e0ff */
[----:B------:R-:W-:Y:S02]  /*9460*/  LEA.HI.X.SX32 R46, R46, R9, 0x1, P0 ;  /* 0x000000092e2e7211 */ /* 0x000fe400000f0eff */
[----:B0-----:R-:W-:-:S04]  /*9470*/  LEA R8, P0, R7, UR12, 0x2 ;  /* 0x0000000c07087c11 */ /* 0x001fc8000f8010ff */
[----:B------:R-:W-:-:S05]  /*9480*/  LEA.HI.X R9, R7, UR13, R46, 0x2, P0 ;  /* 0x0000000d07097c11 */ /* 0x000fca00080f142e */
[----:B------:R2:W-:Y:S04]  /*9490*/  STG.E desc[UR8][R8.64], R42 ;  /* 0x0000002a08007986 */ /* 0x0005e8000c101908 */
.L_x_601:
[----:B------:R-:W-:Y:S05]  /*94a0*/  BSYNC.RECONVERGENT B0 ;  /* 0x0000000000007941 */ /* 0x000fea0003800200 */
.L_x_600:
[----:B------:R-:W-:Y:S01]  /*94b0*/  ISETP.GE.AND P0, PT, R41, R35, PT ;  /* 0x000000232900720c */ /* 0x000fe20003f06270 */
[----:B------:R-:W-:Y:S03]  /*94c0*/  BSSY.RECONVERGENT B0, `(.L_x_603) ;  /* 0x000000e000007945 */ /* 0x000fe60003800200 */
[----:B------:R-:W-:-:S13]  /*94d0*/  ISETP.EQ.OR P0, PT, R6, RZ, P0 ;  /* 0x000000ff0600720c */ /* 0x000fda0000702670 */
[----:B------:R-:W-:Y:S05]  /*94e0*/  @P0 BRA `(.L_x_604) ;  /* 0x00000000002c0947 */ /* 0x000fea0003800000 */
[----:B------:R-:W-:Y:S01]  /*94f0*/  UISETP.NE.AND UP0, UPT, UR4, URZ, UPT ;  /* 0x000000ff0400728c */ /* 0x000fe2000bf05270 */
[----:B------:R-:W-:Y:S01]  /*9500*/  CS2R R6, SRZ ;  /* 0x0000000000067805 */ /* 0x000fe2000001ff00 */
[----:B------:R-:W3:Y:S07]  /*9510*/  LDCU.64 UR12, c[0x0][0x390] ;  /* 0x00007200ff0c77ac */ /* 0x000eee0008000a00 */
[----:B------:R-:W-:Y:S05]  /*9520*/  BRA.U UP0, `(.L_x_605) ;  /* 0x0000000100087547 */ /* 0x000fea000b800000 */
[----:B------:R-:W4:Y:S02]  /*9530*/  LDC.64 R6, c[0x0][0x3d0] ;  /* 0x0000f400ff067b82 */ /* 0x000f240000000a00 */
[----:B----4-:R-:W5:Y:S02]  /*9540*/  LDG.E.64 R6, desc[UR8][R6.64] ;  /* 0x0000000806067981 */ /* 0x010f64000c1e1b00 */
.L_x_605:
[----:B0-2--5:R-:W-:-:S04]  /*9550*/  IADD3 R8, P0, PT, R41, R6, RZ ;  /* 0x0000000629087210 */ /* 0x025fc80007f1e0ff */
[----:B------:R-:W-:Y:S02]  /*9560*/  LEA.HI.X.SX32 R7, R41, R7, 0x1, P0 ;  /* 0x0000000729077211 */ /* 0x000fe400000f0eff */
[----:B---3--:R-:W-:-:S04]  /*9570*/  LEA R6, P0, R8, UR12, 0x2 ;  /* 0x0000000c08067c11 */ /* 0x008fc8000f8010ff */
[----:B------:R-:W-:-:S05]  /*9580*/  LEA.HI.X R7, R8, UR13, R7, 0x2, P0 ;  /* 0x0000000d08077c11 */ /* 0x000fca00080f1407 */
[----:B------:R3:W-:Y:S04]  /*9590*/  STG.E desc[UR8][R6.64], R40 ;  /* 0x0000002806007986 */ /* 0x0007e8000c101908 */
.L_x_604:
[----:B------:R-:W-:Y:S05]  /*95a0*/  BSYNC.RECONVERGENT B0 ;  /* 0x0000000000007941 */ /* 0x000fea0003800200 */
.L_x_603:
[----:B------:R-:W-:Y:S01]  /*95b0*/  ISETP.GE.AND P0, PT, R12, R35, PT ;  /* 0x000000230c00720c */ /* 0x000fe20003f06270 */
[----:B------:R-:W-:Y:S03]  /*95c0*/  BSSY.RECONVERGENT B0, `(.L_x_606) ;  /* 0x000000e000007945 */ /* 0x000fe60003800200 */
[----:B------:R-:W-:-:S13]  /*95d0*/  ISETP.EQ.OR P0, PT, R5, RZ, P0 ;  /* 0x000000ff0500720c */ /* 0x000fda0000702670 */
[----:B------:R-:W-:Y:S05]  /*95e0*/  @P0 BRA `(.L_x_607) ;  /* 0x00000000002c0947 */ /* 0x000fea0003800000 */
[----:B------:R-:W-:Y:S01]  /*95f0*/  UISETP.NE.AND UP0, UPT, UR4, URZ, UPT ;  /* 0x000000ff0400728c */ /* 0x000fe2000bf05270 */
[----:B---3--:R-:W-:Y:S01]  /*9600*/  CS2R R6, SRZ ;  /* 0x0000000000067805 */ /* 0x008fe2000001ff00 */
[----:B------:R-:W3:Y:S07]  /*9610*/  LDCU.64 UR12, c[0x0][0x390] ;  /* 0x00007200ff0c77ac */ /* 0x000eee0008000a00 */
[----:B------:R-:W-:Y:S05]  /*9620*/  BRA.U UP0, `(.L_x_608) ;  /* 0x0000000100087547 */ /* 0x000fea000b800000 */
[----:B------:R-:W4:Y:S02]  /*9630*/  LDC.64 R6, c[0x0][0x3d0] ;  /* 0x0000f400ff067b82 */ /* 0x000f240000000a00 */
[----:B----4-:R-:W5:Y:S02]  /*9640*/  LDG.E.64 R6, desc[UR8][R6.64] ;  /* 0x0000000806067981 */ /* 0x010f64000c1e1b00 */
.L_x_608:
[----:B-----5:R-:W-:-:S04]  /*9650*/  IADD3 R5, P0, PT, R12, R6, RZ ;  /* 0x000000060c057210 */ /* 0x020fc80007f1e0ff */
[----:B------:R-:W-:Y:S02]  /*9660*/  LEA.HI.X.SX32 R12, R12, R7, 0x1, P0 ;  /* 0x000000070c0c7211 */ /* 0x000fe400000f0eff */
[----:B---3--:R-:W-:-:S04]  /*9670*/  LEA R6, P0, R5, UR12, 0x2 ;  /* 0x0000000c05067c11 */ /* 0x008fc8000f8010ff */
[----:B------:R-:W-:-:S05]  /*9680*/  LEA.HI.X R7, R5, UR13, R12, 0x2, P0 ;  /* 0x0000000d05077c11 */ /* 0x000fca00080f140c */
[----:B------:R4:W-:Y:S04]  /*9690*/  STG.E desc[UR8][R6.64], R39 ;  /* 0x0000002706007986 */ /* 0x0009e8000c101908 */
.L_x_607:
[----:B------:R-:W-:Y:S05]  /*96a0*/  BSYNC.RECONVERGENT B0 ;  /* 0x0000000000007941 */ /* 0x000fea0003800200 */
.L_x_606:
        /* <DEDUP_REMOVED lines=10> */
.L_x_611:
[----:B---345:R-:W-:-:S04]  /*9750*/  IADD3 R6, P0, PT, R16, R4, RZ ;  /* 0x0000000410067210 */ /* 0x038fc80007f1e0ff */
[----:B------:R-:W-:Y:S02]  /*9760*/  LEA.HI.X.SX32 R5, R16, R5, 0x1, P0 ;  /* 0x0000000510057211 */ /* 0x000fe400000f0eff */
[----:B0-----:R-:W-:-:S04]  /*9770*/  LEA R4, P0, R6, UR12, 0x2 ;  /* 0x0000000c06047c11 */ /* 0x001fc8000f8010ff */
[----:B------:R-:W-:-:S05]  /*9780*/  LEA.HI.X R5, R6, UR13, R5, 0x2, P0 ;  /* 0x0000000d06057c11 */ /* 0x000fca00080f1405 */
[----:B------:R0:W-:Y:S04]  /*9790*/  STG.E desc[UR8][R4.64], R37 ;  /* 0x0000002504007986 */ /* 0x0001e8000c101908 */
.L_x_610:
[----:B------:R-:W-:Y:S05]  /*97a0*/  BSYNC.RECONVERGENT B0 ;  /* 0x0000000000007941 */ /* 0x000fea0003800200 */
.L_x_609:
        /* <DEDUP_REMOVED lines=10> */
.L_x_614:
[----:B-----5:R-:W-:-:S04]  /*9850*/  IADD3 R3, P0, PT, R17, R4, RZ ;  /* 0x0000000411037210 */ /* 0x020fc80007f1e0ff */
[----:B---34-:R-:W-:Y:S02]  /*9860*/  LEA.HI.X.SX32 R6, R17, R5, 0x1, P0 ;  /* 0x0000000511067211 */ /* 0x018fe400000f0eff */
[----:B0-----:R-:W-:-:S04]  /*9870*/  LEA R4, P0, R3, UR12, 0x2 ;  /* 0x0000000c03047c11 */ /* 0x001fc8000f8010ff */
[----:B------:R-:W-:-:S05]  /*9880*/  LEA.HI.X R5, R3, UR13, R6, 0x2, P0 ;  /* 0x0000000d03057c11 */ /* 0x000fca00080f1406 */
[----:B------:R0:W-:Y:S04]  /*9890*/  STG.E desc[UR8][R4.64], R29 ;  /* 0x0000001d04007986 */ /* 0x0001e8000c101908 */
.L_x_613:
[----:B------:R-:W-:Y:S05]  /*98a0*/  BSYNC.RECONVERGENT B0 ;  /* 0x0000000000007941 */ /* 0x000fea0003800200 */
.L_x_612:
        /* <DEDUP_REMOVED lines=10> */
.L_x_617:
[----:B0----5:R-:W-:-:S04]  /*9950*/  IADD3 R4, P0, PT, R18, R2, RZ ;  /* 0x0000000212047210 */ /* 0x021fc80007f1e0ff */
[----:B------:R-:W-:Y:S02]  /*9960*/  LEA.HI.X.SX32 R3, R18, R3, 0x1, P0 ;  /* 0x0000000312037211 */ /* 0x000fe400000f0eff */
[----:B------:R-:W-:-:S04]  /*9970*/  LEA R2, P0, R4, UR12, 0x2 ;  /* 0x0000000c04027c11 */ /* 0x000fc8000f8010ff */
[----:B------:R-:W-:-:S05]  /*9980*/  LEA.HI.X R3, R4, UR13, R3, 0x2, P0 ;  /* 0x0000000d04037c11 */ /* 0x000fca00080f1403 */
[----:B------:R0:W-:Y:S04]  /*9990*/  STG.E desc[UR8][R2.64], R28 ;  /* 0x0000001c02007986 */ /* 0x0001e8000c101908 */
.L_x_616:
[----:B------:R-:W-:Y:S05]  /*99a0*/  BSYNC.RECONVERGENT B0 ;  /* 0x0000000000007941 */ /* 0x000fea0003800200 */
.L_x_615:
        /* <DEDUP_REMOVED lines=10> */
.L_x_620:
[----:B-----5:R-:W-:-:S04]  /*9a50*/  IADD3 R0, P0, PT, R19, R2, RZ ;  /* 0x0000000213007210 */ /* 0x020fc80007f1e0ff */
[----:B------:R-:W-:Y:S02]  /*9a60*/  LEA.HI.X.SX32 R3, R19, R3, 0x1, P0 ;  /* 0x0000000313037211 */ /* 0x000fe400000f0eff */
[----:B0-----:R-:W-:-:S04]  /*9a70*/  LEA R2, P0, R0, UR12, 0x2 ;  /* 0x0000000c00027c11 */ /* 0x001fc8000f8010ff */
[----:B------:R-:W-:-:S05]  /*9a80*/  LEA.HI.X R3, R0, UR13, R3, 0x2, P0 ;  /* 0x0000000d00037c11 */ /* 0x000fca00080f1403 */
[----:B------:R0:W-:Y:S04]  /*9a90*/  STG.E desc[UR8][R2.64], R27 ;  /* 0x0000001b02007986 */ /* 0x0001e8000c101908 */
.L_x_619:
[----:B------:R-:W-:Y:S05]  /*9aa0*/  BSYNC.RECONVERGENT B0 ;  /* 0x0000000000007941 */ /* 0x000fea0003800200 */
.L_x_618:
        /* <DEDUP_REMOVED lines=10> */
.L_x_623:
[----:B-----5:R-:W-:-:S04]  /*9b50*/  IADD3 R0, P0, PT, R20, R2, RZ ;  /* 0x0000000214007210 */ /* 0x020fc80007f1e0ff */
[----:B------:R-:W-:Y:S02]  /*9b60*/  LEA.HI.X.SX32 R3, R20, R3, 0x1, P0 ;  /* 0x0000000314037211 */ /* 0x000fe400000f0eff */
[----:B0-----:R-:W-:-:S04]  /*9b70*/  LEA R2, P0, R0, UR12, 0x2 ;  /* 0x0000000c00027c11 */ /* 0x001fc8000f8010ff */
[----:B------:R-:W-:-:S05]  /*9b80*/  LEA.HI.X R3, R0, UR13, R3, 0x2, P0 ;  /* 0x0000000d00037c11 */ /* 0x000fca00080f1403 */
[----:B------:R0:W-:Y:S04]  /*9b90*/  STG.E desc[UR8][R2.64], R26 ;  /* 0x0000001a02007986 */ /* 0x0001e8000c101908 */
.L_x_622:
[----:B------:R-:W-:Y:S05]  /*9ba0*/  BSYNC.RECONVERGENT B0 ;  /* 0x0000000000007941 */ /* 0x000fea0003800200 */
.L_x_621:
        /* <DEDUP_REMOVED lines=10> */
.L_x_626:
[----:B-----5:R-:W-:-:S04]  /*9c50*/  IADD3 R0, P0, PT, R21, R2, RZ ;  /* 0x0000000215007210 */ /* 0x020fc80007f1e0ff */
[----:B------:R-:W-:Y:S02]  /*9c60*/  LEA.HI.X.SX32 R3, R21, R3, 0x1, P0 ;  /* 0x0000000315037211 */ /* 0x000fe400000f0eff */
[----:B0-----:R-:W-:-:S04]  /*9c70*/  LEA R2, P0, R0, UR12, 0x2 ;  /* 0x0000000c00027c11 */ /* 0x001fc8000f8010ff */
[----:B------:R-:W-:-:S05]  /*9c80*/  LEA.HI.X R3, R0, UR13, R3, 0x2, P0 ;  /* 0x0000000d00037c11 */ /* 0x000fca00080f1403 */
[----:B------:R0:W-:Y:S04]  /*9c90*/  STG.E desc[UR8][R2.64], R25 ;  /* 0x0000001902007986 */ /* 0x0001e8000c101908 */
.L_x_625:
[----:B------:R-:W-:Y:S05]  /*9ca0*/  BSYNC.RECONVERGENT B0 ;  /* 0x0000000000007941 */ /* 0x000fea0003800200 */
.L_x_624:
        /* <DEDUP_REMOVED lines=10> */
.L_x_629:
[----:B-----5:R-:W-:-:S04]  /*9d50*/  IADD3 R0, P0, PT, R22, R2, RZ ;  /* 0x0000000216007210 */ /* 0x020fc80007f1e0ff */
[----:B------:R-:W-:Y:S02]  /*9d60*/  LEA.HI.X.SX32 R3, R22, R3, 0x1, P0 ;  /* 0x0000000316037211 */ /* 0x000fe400000f0eff */
[----:B0-----:R-:W-:-:S04]  /*9d70*/  LEA R2, P0, R0, UR12, 0x2 ;  /* 0x0000000c00027c11 */ /* 0x001fc8000f8010ff */
[----:B------:R-:W-:-:S05]  /*9d80*/  LEA.HI.X R3, R0, UR13, R3, 0x2, P0 ;  /* 0x0000000d00037c11 */ /* 0x000fca00080f1403 */
[----:B------:R0:W-:Y:S04]  /*9d90*/  STG.E desc[UR8][R2.64], R24 ;  /* 0x0000001802007986 */ /* 0x0001e8000c101908 */
.L_x_628:
[----:B------:R-:W-:Y:S05]  /*9da0*/  BSYNC.RECONVERGENT B0 ;  /* 0x0000000000007941 */ /* 0x000fea0003800200 */
.L_x_627:
        /* <DEDUP_REMOVED lines=10> */
.L_x_632:
[----:B-----5:R-:W-:-:S04]  /*9e50*/  IADD3 R0, P0, PT, R23, R2, RZ ;  /* 0x0000000217007210 */ /* 0x020fc80007f1e0ff */
[----:B------:R-:W-:Y:S02]  /*9e60*/  LEA.HI.X.SX32 R3, R23, R3, 0x1, P0 ;  /* 0x0000000317037211 */ /* 0x000fe400000f0eff */
[----:B0-----:R-:W-:-:S04]  /*9e70*/  LEA R2, P0, R0, UR12, 0x2 ;  /* 0x0000000c00027c11 */ /* 0x001fc8000f8010ff */
[----:B------:R-:W-:-:S05]  /*9e80*/  LEA.HI.X R3, R0, UR13, R3, 0x2, P0 ;  /* 0x0000000d00037c11 */ /* 0x000fca00080f1403 */
[----:B------:R0:W-:Y:S04]  /*9e90*/  STG.E desc[UR8][R2.64], R11 ;  /* 0x0000000b02007986 */ /* 0x0001e8000c101908 */
.L_x_631:
[----:B------:R-:W-:Y:S05]  /*9ea0*/  BSYNC.RECONVERGENT B0 ;  /* 0x0000000000007941 */ /* 0x000fea0003800200 */
.L_x_630:
[----:B------:R-:W-:-:S04]  /*9eb0*/  ISETP.GE.AND P0, PT, R38, R35, PT ;  /* 0x000000232600720c */ /* 0x000fc80003f06270 */
        /* <DEDUP_REMOVED lines=8> */
.L_x_633:
[----:B-----5:R-:W-:-:S04]  /*9f40*/  IADD3 R0, P0, PT, R38, R2, RZ ;  /* 0x0000000226007210 */ /* 0x020fc80007f1e0ff */
[----:B------:R-:W-:Y:S02]  /*9f50*/  LEA.HI.X.SX32 R3, R38, R3, 0x1, P0 ;  /* 0x0000000326037211 */ /* 0x000fe400000f0eff */
[----:B0-----:R-:W-:-:S04]  /*9f60*/  LEA R2, P0, R0, UR12, 0x2 ;  /* 0x0000000c00027c11 */ /* 0x001fc8000f8010ff */
[----:B------:R-:W-:-:S05]  /*9f70*/  LEA.HI.X R3, R0, UR13, R3, 0x2, P0 ;  /* 0x0000000d00037c11 */ /* 0x000fca00080f1403 */
[----:B------:R0:W-:Y:S01]  /*9f80*/  STG.E desc[UR8][R2.64], R10 ;  /* 0x0000000a02007986 */ /* 0x0001e2000c101908 */
[----:B------:R-:W-:Y:S05]  /*9f90*/  BRA `(.L_x_579) ;  /* 0x00000008004c7947 */ /* 0x000fea0003800000 */
.L_x_593:
[----:B------:R-:W-:Y:S01]  /*9fa0*/  BAR.SYNC.DEFER_BLOCKING 0x0 ;  /* 0x0000000000007b1d */ /* 0x000fe20000010000 */
[----:B------:R-:W-:Y:S02]  /*9fb0*/  ISETP.NE.AND P0, PT, R9, RZ, PT ;  /* 0x000000ff0900720c */ /* 0x000fe40003f05270 */
[----:B------:R-:W-:Y:S02]  /*9fc0*/  ISETP.NE.AND P4, PT, R8, RZ, PT ;  /* 0x000000ff0800720c */ /* 0x000fe40003f85270 */
[----:B------:R-:W-:Y:S01]  /*9fd0*/  ISETP.NE.AND P3, PT, R7, RZ, PT ;  /* 0x000000ff0700720c */ /* 0x000fe20003f65270 */
[----:B------:R-:W0:Y:S01]  /*9fe0*/  LDCU.64 UR14, c[0x0][0x390] ;  /* 0x00007200ff0e77ac */ /* 0x000e220008000a00 */
[----:B------:R-:W-:Y:S02]  /*9ff0*/  ISETP.NE.AND P6, PT, R6, RZ, PT ;  /* 0x000000ff0600720c */ /* 0x000fe40003fc5270 */
[----:B------:R-:W-:Y:S01]  /*a000*/  ISETP.NE.AND P5, PT, R5, RZ, PT ;  /* 0x000000ff0500720c */ /* 0x000fe20003fa5270 */
[----:B------:R-:W1:Y:S01]  /*a010*/  LDCU.64 UR12, c[0x0][0x390] ;  /* 0x00007200ff0c77ac */ /* 0x000e620008000a00 */
[----:B------:R-:W-:-:S02]  /*a020*/  ISETP.NE.AND P2, PT, R4, RZ, PT ;  /* 0x000000ff0400720c */ /* 0x000fc40003f45270 */
[----:B------:R-:W-:Y:S01]  /*a030*/  ISETP.NE.AND P1, PT, R3, RZ, PT ;  /* 0x000000ff0300720c */ /* 0x000fe20003f25270 */
[--C-:B------:R-:W-:Y:S02]  /*a040*/  @P0 IMAD.IADD R6, R48, 0x1, -R13.reuse ;  /* 0x0000000130060824 */ /* 0x100fe400078e0a0d */
[--C-:B------:R-:W-:Y:S02]  /*a050*/  @P4 IMAD.IADD R4, R47, 0x1, -R13.reuse ;  /* 0x000000012f044824 */ /* 0x100fe400078e0a0d */
[--C-:B------:R-:W-:Y:S01]  /*a060*/  @P3 IMAD.IADD R46, R46, 0x1, -R13.reuse ;  /* 0x000000012e2e3824 */ /* 0x100fe200078e0a0d */
[----:B------:R-:W-:Y:S01]  /*a070*/  @P0 LEA R5, R6, UR5, 0x2 ;  /* 0x0000000506050c11 */ /* 0x000fe2000f8e10ff */
[--C-:B------:R-:W-:Y:S01]  /*a080*/  @P6 IMAD.IADD R41, R41, 0x1, -R13.reuse ;  /* 0x0000000129296824 */ /* 0x100fe200078e0a0d */
[----:B------:R-:W-:Y:S01]  /*a090*/  @P4 LEA R4, R4, UR5, 0x2 ;  /* 0x0000000504044c11 */ /* 0x000fe2000f8e10ff */
[--C-:B------:R-:W-:Y:S01]  /*a0a0*/  @P5 IMAD.IADD R12, R12, 0x1, -R13.reuse ;  /* 0x000000010c0c5824 */ /* 0x100fe200078e0a0d */
[----:B------:R-:W-:Y:S01]  /*a0b0*/  @P3 LEA R3, R46, UR5, 0x2 ;  /* 0x000000052e033c11 */ /* 0x000fe2000f8e10ff */
[----:B-----5:R-:W-:Y:S01]  /*a0c0*/  @P0 STS [R5], R44 ;  /* 0x0000002c05000388 */ /* 0x020fe20000000800 */
[----:B------:R-:W-:Y:S01]  /*a0d0*/  ISETP.NE.AND P0, PT, R2, RZ, PT ;  /* 0x000000ff0200720c */ /* 0x000fe20003f05270 */
[--C-:B------:R-:W-:Y:S01]  /*a0e0*/  @P2 IMAD.IADD R16, R16, 0x1, -R13.reuse ;  /* 0x0000000110102824 */ /* 0x100fe200078e0a0d */
[----:B------:R-:W-:Y:S01]  /*a0f0*/  @P6 LEA R41, R41, UR5, 0x2 ;  /* 0x0000000529296c11 */ /* 0x000fe2000f8e10ff */
[----:B------:R-:W-:Y:S01]  /*a100*/  @P1 IMAD.IADD R17, R17, 0x1, -R13 ;  /* 0x0000000111111824 */ /* 0x000fe200078e0a0d */
[----:B------:R-:W-:Y:S01]  /*a110*/  @P4 STS [R4], R43 ;  /* 0x0000002b04004388 */ /* 0x000fe20000000800 */
[----:B------:R-:W-:-:S02]  /*a120*/  @P5 LEA R12, R12, UR5, 0x2 ;  /* 0x000000050c0c5c11 */ /* 0x000fc4000f8e10ff */
[----:B------:R-:W-:Y:S01]  /*a130*/  ISETP.NE.AND P4, PT, R0, RZ, PT ;  /* 0x000000ff0000720c */ /* 0x000fe20003f85270 */
[----:B------:R2:W-:Y:S01]  /*a140*/  @P3 STS [R3], R42 ;  /* 0x0000002a03003388 */ /* 0x0005e20000000800 */
[----:B------:R-:W-:Y:S02]  /*a150*/  @P2 LEA R16, R16, UR5, 0x2 ;  /* 0x0000000510102c11 */ /* 0x000fe4000f8e10ff */
[----:B------:R-:W-:Y:S01]  /*a160*/  @P1 LEA R0, R17, UR5, 0x2 ;  /* 0x0000000511001c11 */ /* 0x000fe2000f8e10ff */
[----:B------:R-:W-:Y:S01]  /*a170*/  @P6 STS [R41], R40 ;  /* 0x0000002829006388 */ /* 0x000fe20000000800 */
[----:B------:R-:W-:Y:S01]  /*a180*/  ISETP.NE.AND P3, PT, R31, RZ, PT ;  /* 0x000000ff1f00720c */ /* 0x000fe20003f65270 */
[----:B------:R-:W-:Y:S01]  /*a190*/  @P0 IMAD.IADD R18, R18, 0x1, -R13 ;  /* 0x0000000112120824 */ /* 0x000fe200078e0a0d */
[----:B------:R-:W-:Y:S01]  /*a1a0*/  ISETP.NE.AND P6, PT, R32, RZ, PT ;  /* 0x000000ff2000720c */ /* 0x000fe20003fc5270 */
[----:B------:R-:W-:Y:S01]  /*a1b0*/  @P5 STS [R12], R39 ;  /* 0x000000270c005388 */ /* 0x000fe20000000800 */
[----:B------:R-:W-:-:S02]  /*a1c0*/  ISETP.NE.AND P5, PT, R33, RZ, PT ;  /* 0x000000ff2100720c */ /* 0x000fc40003fa5270 */
[----:B--2---:R-:W-:Y:S01]  /*a1d0*/  @P0 LEA R3, R18, UR5, 0x2 ;  /* 0x0000000512030c11 */ /* 0x004fe2000f8e10ff */
[----:B------:R-:W-:Y:S01]  /*a1e0*/  @P2 STS [R16], R37 ;  /* 0x0000002510002388 */ /* 0x000fe20000000800 */
[----:B------:R-:W-:Y:S01]  /*a1f0*/  ISETP.NE.AND P2, PT, R34, RZ, PT ;  /* 0x000000ff2200720c */ /* 0x000fe20003f45270 */
[--C-:B------:R-:W-:Y:S02]  /*a200*/  @P4 IMAD.IADD R19, R19, 0x1, -R13.reuse ;  /* 0x0000000113134824 */ /* 0x100fe400078e0a0d */
[----:B------:R2:W-:Y:S01]  /*a210*/  @P1 STS [R0], R29 ;  /* 0x0000001d00001388 */ /* 0x0005e20000000800 */
[----:B------:R-:W-:Y:S01]  /*a220*/  ISETP.NE.AND P1, PT, R36, RZ, PT ;  /* 0x000000ff2400720c */ /* 0x000fe20003f25270 */
[--C-:B------:R-:W-:Y:S01]  /*a230*/  @P3 IMAD.IADD R20, R20, 0x1, -R13.reuse ;  /* 0x0000000114143824 */ /* 0x100fe200078e0a0d */
[----:B------:R-:W-:Y:S01]  /*a240*/  @P4 LEA R2, R19, UR5, 0x2 ;  /* 0x0000000513024c11 */ /* 0x000fe2000f8e10ff */
[--C-:B------:R-:W-:Y:S01]  /*a250*/  @P6 IMAD.IADD R21, R21, 0x1, -R13.reuse ;  /* 0x0000000115156824 */ /* 0x100fe200078e0a0d */
[----:B------:R3:W-:Y:S01]  /*a260*/  @P0 STS [R3], R28 ;  /* 0x0000001c03000388 */ /* 0x0007e20000000800 */
[----:B------:R-:W-:Y:S01]  /*a270*/  @P5 IMAD.IADD R22, R22, 0x1, -R13 ;  /* 0x0000000116165824 */ /* 0x000fe200078e0a0d */
[----:B------:R-:W-:-:S02]  /*a280*/  ISETP.GE.AND P0, PT, R30, R45, PT ;  /* 0x0000002d1e00720c */ /* 0x000fc40003f06270 */
[----:B------:R-:W-:Y:S01]  /*a290*/  @P3 LEA R5, R20, UR5, 0x2 ;  /* 0x0000000514053c11 */ /* 0x000fe2000f8e10ff */
[--C-:B------:R-:W-:Y:S01]  /*a2a0*/  @P2 IMAD.IADD R23, R23, 0x1, -R13.reuse ;  /* 0x0000000117172824 */ /* 0x100fe200078e0a0d */
[----:B--2---:R-:W-:Y:S01]  /*a2b0*/  @P6 LEA R0, R21, UR5, 0x2 ;  /* 0x0000000515006c11 */ /* 0x004fe2000f8e10ff */
[----:B------:R2:W-:Y:S01]  /*a2c0*/  @P4 STS [R2], R27 ;  /* 0x0000001b02004388 */ /* 0x0005e20000000800 */
[----:B------:R-:W-:Y:S01]  /*a2d0*/  @P5 LEA R7, R22, UR5, 0x2 ;  /* 0x0000000516075c11 */ /* 0x000fe2000f8e10ff */
[----:B------:R-:W-:Y:S01]  /*a2e0*/  @P1 IMAD.IADD R38, R38, 0x1, -R13 ;  /* 0x0000000126261824 */ /* 0x000fe200078e0a0d */
[----:B------:R-:W-:Y:S01]  /*a2f0*/  @P2 LEA R4, R23, UR5, 0x2 ;  /* 0x0000000517042c11 */ /* 0x000fe2000f8e10ff */
[----:B------:R2:W-:Y:S03]  /*a300*/  @P3 STS [R5], R26 ;  /* 0x0000001a05003388 */ /* 0x0005e60000000800 */
[----:B---3--:R-:W-:Y:S01]  /*a310*/  @P1 LEA R3, R38, UR5, 0x2 ;  /* 0x0000000526031c11 */ /* 0x008fe2000f8e10ff */
[----:B------:R2:W-:Y:S04]  /*a320*/  @P6 STS [R0], R25 ;  /* 0x0000001900006388 */ /* 0x0005e80000000800 */
[----:B------:R2:W-:Y:S04]  /*a330*/  @P5 STS [R7], R24 ;  /* 0x0000001807005388 */ /* 0x0005e80000000800 */
[----:B------:R2:W-:Y:S04]  /*a340*/  @P2 STS [R4], R11 ;  /* 0x0000000b04002388 */ /* 0x0005e80000000800 */
[----:B------:R2:W-:Y:S01]  /*a350*/  @P1 STS [R3], R10 ;  /* 0x0000000a03001388 */ /* 0x0005e20000000800 */
[----:B------:R-:W-:Y:S06]  /*a360*/  BAR.SYNC.DEFER_BLOCKING 0x0 ;  /* 0x0000000000007b1d */ /* 0x000fec0000010000 */
[----:B01----:R-:W-:Y:S05]  /*a370*/  @P0 BRA `(.L_x_579) ;  /* 0x0000000400540947 */ /* 0x003fea0003800000 */
[----:B------:R-:W0:Y:S01]  /*a380*/  LDCU UR4, c[0x0][0x3ac] ;  /* 0x00007580ff0477ac */ /* 0x000e220008000800 */
[----:B--2---:R-:W-:Y:S01]  /*a390*/  VIADD R0, R30, UR7 ;  /* 0x000000071e007c36 */ /* 0x004fe20008000000 */
[----:B------:R-:W1:Y:S01]  /*a3a0*/  LDC.U8 R12, c[0x0][0x3b8] ;  /* 0x0000ee00ff0c7b82 */ /* 0x000e620000000000 */
[----:B------:R-:W-:Y:S03]  /*a3b0*/  BSSY.RECONVERGENT B0, `(.L_x_634) ;  /* 0x000001e000007945 */ /* 0x000fe60003800200 */
[----:B0-----:R-:W-:-:S05]  /*a3c0*/  IADD3 R0, PT, PT, -R0, UR4, R15 ;  /* 0x0000000400007c10 */ /* 0x001fca000fffe10f */
[----:B------:R-:W-:-:S05]  /*a3d0*/  VIADD R0, R0, 0xffffe3ff ;  /* 0xffffe3ff00007836 */ /* 0x000fca0000000000 */
[C---:B------:R-:W-:Y:S02]  /*a3e0*/  LOP3.LUT R2, R0.reuse, 0x600, RZ, 0xc0, !PT ;  /* 0x0000060000027812 */ /* 0x040fe400078ec0ff */
[----:B------:R-:W-:Y:S02]  /*a3f0*/  ISETP.GE.U32.AND P1, PT, R0, 0x600, PT ;  /* 0x000006000000780c */ /* 0x000fe40003f26070 */
[----:B------:R-:W-:-:S13]  /*a400*/  ISETP.NE.AND P0, PT, R2, 0x600, PT ;  /* 0x000006000200780c */ /* 0x000fda0003f05270 */
[----:B------:R-:W-:Y:S05]  /*a410*/  @!P0 BRA `(.L_x_635) ;  /* 0x00000000005c8947 */ /* 0x000fea0003800000 */
[----:B------:R-:W-:Y:S01]  /*a420*/  LEA.HI R0, R0, 0x1, RZ, 0x17 ;  /* 0x0000000100007811 */ /* 0x000fe200078fb8ff */
[C---:B------:R-:W-:Y:S01]  /*a430*/  IMAD.IADD R7, R30.reuse, 0x1, R13 ;  /* 0x000000011e077824 */ /* 0x040fe200078e020d */
[----:B------:R-:W-:Y:S02]  /*a440*/  LEA R6, R30, UR5, 0x2 ;  /* 0x000000051e067c11 */ /* 0x000fe4000f8e10ff */
[----:B-1----:R-:W-:Y:S01]  /*a450*/  ISETP.NE.AND P2, PT, R12, RZ, PT ;  /* 0x000000ff0c00720c */ /* 0x002fe20003f45270 */
[C---:B------:R-:W-:Y:S01]  /*a460*/  IMAD.SHL.U32 R2, R0.reuse, 0x200, RZ ;  /* 0x0000020000027824 */ /* 0x040fe200078e00ff */
[----:B------:R-:W-:-:S04]  /*a470*/  LOP3.LUT R0, R0, 0x3, RZ, 0xc0, !PT ;  /* 0x0000000300007812 */ /* 0x000fc800078ec0ff */
[----:B------:R-:W-:Y:S01]  /*a480*/  LOP3.LUT R3, R2, 0x600, RZ, 0xc0, !PT ;  /* 0x0000060002037812 */ /* 0x000fe200078ec0ff */
[----:B------:R-:W-:-:S04]  /*a490*/  IMAD.MOV R0, RZ, RZ, -R0 ;  /* 0x000000ffff007224 */ /* 0x000fc800078e0a00 */
[----:B------:R-:W-:-:S07]  /*a4a0*/  IMAD.IADD R30, R30, 0x1, R3 ;  /* 0x000000011e1e7824 */ /* 0x000fce00078e0203 */
.L_x_636:
        /* <DEDUP_REMOVED lines=14> */
.L_x_635:
[----:B------:R-:W-:Y:S05]  /*a590*/  BSYNC.RECONVERGENT B0 ;  /* 0x0000000000007941 */ /* 0x000fea0003800200 */
.L_x_634:
[----:B------:R-:W-:Y:S05]  /*a5a0*/  @!P1 BRA `(.L_x_579) ;  /* 0x0000000000c89947 */ /* 0x000fea0003800000 */
[----:B------:R-:W2:Y:S01]  /*a5b0*/  S2UR UR6, SR_CgaCtaId ;  /* 0x00000000000679c3 */ /* 0x000ea20000008800 */
[----:B------:R-:W-:Y:S01]  /*a5c0*/  UMOV UR4, 0x400 ;  /* 0x0000040000047882 */ /* 0x000fe20000000000 */
[----:B-1----:R-:W-:Y:S01]  /*a5d0*/  ISETP.NE.AND P0, PT, R12, RZ, PT ;  /* 0x000000ff0c00720c */ /* 0x002fe20003f05270 */
[----:B------:R-:W-:Y:S01]  /*a5e0*/  IMAD.IADD R13, R30, 0x1, R13 ;  /* 0x000000011e0d7824 */ /* 0x000fe200078e020d */
[----:B--2---:R-:W-:-:S06]  /*a5f0*/  ULEA UR4, UR6, UR4, 0x18 ;  /* 0x0000000406047291 */ /* 0x004fcc000f8ec0ff */
[----:B------:R-:W-:-:S05]  /*a600*/  LEA R0, R30, UR4, 0x2 ;  /* 0x000000041e007c11 */ /* 0x000fca000f8e10ff */
[----:B------:R-:W-:-:S07]  /*a610*/  VIADD R0, R0, 0x1000 ;  /* 0x0000100000007836 */ /* 0x000fce0000000000 */
.L_x_637:
[----:B----4-:R-:W1:Y:S01]  /*a620*/  @!P0 LDC.64 R6, c[0x0][0x3d0] ;  /* 0x0000f400ff068b82 */ /* 0x010e620000000a00 */
[----:B0-----:R-:W-:Y:S01]  /*a630*/  CS2R R2, SRZ ;  /* 0x0000000000027805 */ /* 0x001fe2000001ff00 */
[----:B------:R-:W0:Y:S01]  /*a640*/  LDS R15, [R0+-0x1000] ;  /* 0xfff00000000f7984 */ /* 0x000e220000000800 */
[----:B------:R-:W-:-:S03]  /*a650*/  SHF.R.S32.HI R19, RZ, 0x1f, R13 ;  /* 0x0000001fff137819 */ /* 0x000fc6000001140d */
[----:B------:R-:W2:Y:S04]  /*a660*/  LDS R17, [R0+-0x800] ;  /* 0xfff8000000117984 */ /* 0x000ea80000000800 */
[----:B-1----:R-:W3:Y:S01]  /*a670*/  @!P0 LDG.E.64 R2, desc[UR8][R6.64] ;  /* 0x0000000806028981 */ /* 0x002ee2000c1e1b00 */
[----:B------:R-:W-:-:S13]  /*a680*/  ISETP.NE.AND P0, PT, R12, RZ, PT ;  /* 0x000000ff0c00720c */ /* 0x000fda0003f05270 */
        /* <DEDUP_REMOVED lines=25> */
[----:B-1----:R-:W2:Y:S01]  /*a820*/  @!P0 LDG.E.64 R2, desc[UR8][R8.64] ;  /* 0x0000000808028981 */ /* 0x002ea2000c1e1b00 */
[----:B------:R-:W-:Y:S02]  /*a830*/  VIADD R30, R30, 0x800 ;  /* 0x000008001e1e7836 */ /* 0x000fe40000000000 */
[----:B---3--:R-:W-:Y:S01]  /*a840*/  VIADD R0, R0, 0x2000 ;  /* 0x0000200000007836 */ /* 0x008fe20000000000 */
[C---:B--2---:R-:W-:Y:S01]  /*a850*/  IADD3 R6, P1, PT, R13.reuse, R2, RZ ;  /* 0x000000020d067210 */ /* 0x044fe20007f3e0ff */
[----:B------:R-:W-:-:S04]  /*a860*/  VIADD R13, R13, 0x800 ;  /* 0x000008000d0d7836 */ /* 0x000fc80000000000 */
[----:B------:R-:W-:Y:S01]  /*a870*/  IMAD.X R3, R19, 0x1, R3, P1 ;  /* 0x0000000113037824 */ /* 0x000fe200008e0603 */
[----:B------:R-:W-:-:S04]  /*a880*/  LEA R2, P1, R6, UR14, 0x2 ;  /* 0x0000000e06027c11 */ /* 0x000fc8000f8210ff */
[----:B------:R-:W-:Y:S02]  /*a890*/  LEA.HI.X R3, R6, UR15, R3, 0x2, P1 ;  /* 0x0000000f06037c11 */ /* 0x000fe400088f1403 */
[----:B------:R-:W-:-:S03]  /*a8a0*/  ISETP.GE.AND P1, PT, R30, R45, PT ;  /* 0x0000002d1e00720c */ /* 0x000fc60003f26270 */
[----:B-----5:R4:W-:Y:S10]  /*a8b0*/  STG.E desc[UR8][R2.64+0x1800], R7 ;  /* 0x0018000702007986 */ /* 0x0209f4000c101908 */
[----:B------:R-:W-:Y:S05]  /*a8c0*/  @!P1 BRA `(.L_x_637) ;  /* 0xfffffffc00549947 */ /* 0x000fea000383ffff */
.L_x_579:
[----:B------:R-:W-:Y:S05]  /*a8d0*/  BSYNC.RECONVERGENT B1 ;  /* 0x0000000000017941 */ /* 0x000fea0003800200 */
.L_x_530:
[----:B012--5:R-:W0:Y:S02]  /*a8e0*/  S2R R0, SR_TID.X ;  /* 0x0000000000007919 */ /* 0x027e240000002100 */
[----:B0-----:R-:W-:-:S13]  /*a8f0*/  ISETP.NE.AND P0, PT, R0, RZ, PT ;  /* 0x000000ff0000720c */ /* 0x001fda0003f05270 */
[----:B------:R-:W-:Y:S05]  /*a900*/  @P0 EXIT ;  /* 0x000000000000094d */ /* 0x000fea0003800000 */
[----:B------:R-:W0:Y:S02]  /*a910*/  LDCU.U8 UR4, c[0x0][0x3b9] ;  /* 0x00007720ff0477ac */ /* 0x000e240008000000 */
[----:B0-----:R-:W-:-:S09]  /*a920*/  UISETP.NE.AND UP0, UPT, UR4, URZ, UPT ;  /* 0x000000ff0400728c */ /* 0x001fd2000bf05270 */
[----:B------:R-:W-:Y:S05]  /*a930*/  BRA.U !UP0, `(.L_x_638) ;  /* 0x00000001082c7547 */ /* 0x000fea000b800000 */
[----:B------:R-:W0:Y:S01]  /*a940*/  LDCU.U8 UR4, c[0x0][0x3b8] ;  /* 0x00007700ff0477ac */ /* 0x000e220008000000 */
[----:B----4-:R-:W1:Y:S01]  /*a950*/  LDC.64 R4, c[0x0][0x398] ;  /* 0x0000e600ff047b82 */ /* 0x010e620000000a00 */
[----:B------:R-:W-:Y:S01]  /*a960*/  CS2R R2, SRZ ;  /* 0x0000000000027805 */ /* 0x000fe2000001ff00 */
[----:B0-----:R-:W-:-:S09]  /*a970*/  UISETP.NE.AND UP0, UPT, UR4, URZ, UPT ;  /* 0x000000ff0400728c */ /* 0x001fd2000bf05270 */
[----:B------:R-:W-:Y:S05]  /*a980*/  BRA.U UP0, `(.L_x_639) ;  /* 0x0000000100087547 */ /* 0x000fea000b800000 */
[----:B------:R-:W0:Y:S02]  /*a990*/  LDC.64 R2, c[0x0][0x3d0] ;  /* 0x0000f400ff027b82 */ /* 0x000e240000000a00 */
[----:B0-----:R-:W5:Y:S02]  /*a9a0*/  LDG.E.64 R2, desc[UR8][R2.64] ;  /* 0x0000000802027981 */ /* 0x001f64000c1e1b00 */
.L_x_639:
[----:B-----5:R-:W-:-:S04]  /*a9b0*/  IADD3 R2, P0, PT, R35, R2, RZ ;  /* 0x0000000223027210 */ /* 0x020fc80007f1e0ff */
[----:B------:R-:W-:-:S05]  /*a9c0*/  LEA.HI.X.SX32 R3, R35, R3, 0x1, P0 ;  /* 0x0000000323037211 */ /* 0x000fca00000f0eff */
[----:B-1----:R-:W-:Y:S01]  /*a9d0*/  STG.E.64 desc[UR8][R4.64], R2 ;  /* 0x0000000204007986 */ /* 0x002fe2000c101b08 */
[----:B------:R-:W-:Y:S05]  /*a9e0*/  EXIT ;  /* 0x000000000000794d */ /* 0x000fea0003800000 */
.L_x_638:
[----:B------:R-:W0:Y:S01]  /*a9f0*/  LDCU.U8 UR4, c[0x0][0x3b8] ;  /* 0x00007700ff0477ac */ /* 0x000e220008000000 */
[----:B----4-:R-:W1:Y:S01]  /*aa00*/  LDC.64 R4, c[0x0][0x3d8] ;  /* 0x0000f600ff047b82 */ /* 0x010e620000000a00 */
[----:B------:R-:W-:Y:S01]  /*aa10*/  CS2R R2, SRZ ;  /* 0x0000000000027805 */ /* 0x000fe2000001ff00 */
[----:B0-----:R-:W-:-:S09]  /*aa20*/  UISETP.NE.AND UP0, UPT, UR4, URZ, UPT ;  /* 0x000000ff0400728c */ /* 0x001fd2000bf05270 */
[----:B------:R-:W-:Y:S05]  /*aa30*/  BRA.U UP0, `(.L_x_640) ;  /* 0x0000000100087547 */ /* 0x000fea000b800000 */
[----:B------:R-:W0:Y:S02]  /*aa40*/  LDC.64 R2, c[0x0][0x3d0] ;  /* 0x0000f400ff027b82 */ /* 0x000e240000000a00 */
[----:B0-----:R-:W5:Y:S02]  /*aa50*/  LDG.E.64 R2, desc[UR8][R2.64] ;  /* 0x0000000802027981 */ /* 0x001f64000c1e1b00 */
.L_x_640:
[----:B-----5:R-:W-:-:S04]  /*aa60*/  IADD3 R2, P0, PT, R35, R2, RZ ;  /* 0x0000000223027210 */ /* 0x020fc80007f1e0ff */
[----:B------:R-:W-:-:S05]  /*aa70*/  LEA.HI.X.SX32 R3, R35, R3, 0x1, P0 ;  /* 0x0000000323037211 */ /* 0x000fca00000f0eff */
[----:B-1----:R-:W-:Y:S01]  /*aa80*/  STG.E.64 desc[UR8][R4.64], R2 ;  /* 0x0000000204007986 */ /* 0x002fe2000c101b08 */
[----:B------:R-:W-:Y:S05]  /*aa90*/  EXIT ;  /* 0x000000000000794d */ /* 0x000fea0003800000 */
.L_x_473:
[----:B------:R-:W-:Y:S01]  /*aaa0*/  BSSY B0, `(.L_x_641) ;  /* 0x0000006000007945 */ /* 0x000fe20003800000 */
[----:B------:R-:W-:Y:S01]  /*aab0*/  PLOP3.LUT P0, PT, P0, PT, PT, 0x8, 0x80 ;  /* 0x000000000080781c */ /* 0x000fe2000070e170 */
[----:B------:R-:W-:-:S12]  /*aac0*/  IMAD.MOV.U32 R18, RZ, RZ, -0x1 ;  /* 0xffffffffff127424 */ /* 0x000fd800078e00ff */
[----:B-----5:R-:W-:Y:S05]  /*aad0*/  WARPSYNC.COLLECTIVE R18, `(.L_x_642) ;  /* 0x0000000012087348 */ /* 0x020fea0003c00000 */
[----:B------:R-:W-:Y:S01]  /*aae0*/  VOTE.ANY P0, P0 ;  /* 0x0000000000ff7806 */ /* 0x000fe20000000100 */
[----:B-----5:R-:W-:-:S12]  /*aaf0*/  ENDCOLLECTIVE ;  /* 0x000000000000791b */ /* 0x020fd80003800000 */
.L_x_642:
[----:B------:R-:W-:Y:S05]  /*ab00*/  BSYNC B0 ;  /* 0x0000000000007941 */ /* 0x000fea0003800000 */
.L_x_641:
[----:B------:R-:W-:Y:S05]  /*ab10*/  BRA `(.L_x_643) ;  /* 0xffffff8400307947 */ /* 0x000fea000383ffff */
.L_x_475:
[----:B------:R-:W-:Y:S01]  /*ab20*/  BSSY B0, `(.L_x_644) ;  /* 0x0000006000007945 */ /* 0x000fe20003800000 */
[----:B------:R-:W-:Y:S01]  /*ab30*/  PLOP3.LUT P0, PT, P0, PT, PT, 0x8, 0x80 ;  /* 0x000000000080781c */ /* 0x000fe2000070e170 */
[----:B------:R-:W-:-:S12]  /*ab40*/  IMAD.MOV.U32 R18, RZ, RZ, -0x1 ;  /* 0xffffffffff127424 */ /* 0x000fd800078e00ff */
[----:B-----5:R-:W-:Y:S05]  /*ab50*/  WARPSYNC.COLLECTIVE R18, `(.L_x_645) ;  /* 0x0000000012087348 */ /* 0x020fea0003c00000 */
[----:B------:R-:W-:Y:S01]  /*ab60*/  VOTE.ANY P0, P0 ;  /* 0x0000000000ff7806 */ /* 0x000fe20000000100 */
[----:B-----5:R-:W-:-:S12]  /*ab70*/  ENDCOLLECTIVE ;  /* 0x000000000000791b */ /* 0x020fd80003800000 */
.L_x_645:
[----:B------:R-:W-:Y:S05]  /*ab80*/  BSYNC B0 ;  /* 0x0000000000007941 */ /* 0x000fea0003800000 */
.L_x_644:
[----:B------:R-:W-:Y:S05]  /*ab90*/  BRA `(.L_x_646) ;  /* 0xffffff8400847947 */ /* 0x000fea000383ffff */
.L_x_477:
[----:B------:R-:W0:Y:S01]  /*aba0*/  S2R R59, SR_GEMASK ;  /* 0x00000000003b7919 */ /* 0x000e220000003c00 */
[----:B------:R-:W-:Y:S01]  /*abb0*/  BSSY B0, `(.L_x_647) ;  /* 0x0000006000007945 */ /* 0x000fe20003800000 */
[----:B------:R-:W-:Y:S01]  /*abc0*/  PLOP3.LUT P0, PT, P0, PT, PT, 0x8, 0x80 ;  /* 0x000000000080781c */ /* 0x000fe2000070e170 */
[----:B------:R-:W-:-:S12]  /*abd0*/  IMAD.MOV.U32 R18, RZ, RZ, -0x1 ;  /* 0xffffffffff127424 */ /* 0x000fd800078e00ff */
[----:B0----5:R-:W-:Y:S05]  /*abe0*/  WARPSYNC.COLLECTIVE R18, `(.L_x_648) ;  /* 0x0000000012087348 */ /* 0x021fea0003c00000 */
[----:B------:R-:W-:Y:S01]  /*abf0*/  VOTE.ANY R18, PT, P0 ;  /* 0x0000000000127806 */ /* 0x000fe200000e0100 */
[----:B0----5:R-:W-:Y:S06]  /*ac00*/  ENDCOLLECTIVE ;  /* 0x000000000000791b */ /* 0x021fec0003800000 */
.L_x_648:
[----:B------:R-:W-:Y:S05]  /*ac10*/  BSYNC B0 ;  /* 0x0000000000007941 */ /* 0x000fea0003800000 */
.L_x_647:
[----:B------:R-:W-:Y:S01]  /*ac20*/  LOP3.LUT R18, R18, 0x80000000, R59, 0xec, !PT ;  /* 0x8000000012127812 */ /* 0x000fe200078eec3b */
[C---:B------:R-:W-:Y:S02]  /*ac30*/  VIADD R46, R58.reuse, 0x2 ;  /* 0x000000023a2e7836 */ /* 0x040fe40000000000 */
[----:B------:R-:W-:Y:S02]  /*ac40*/  VIADD R45, R58, 0x4 ;  /* 0x000000043a2d7836 */ /* 0x000fe40000000000 */
[----:B------:R-:W-:-:S05]  /*ac50*/  VIADD R13, R18, 0xffffffff ;  /* 0xffffffff120d7836 */ /* 0x000fca0000000000 */
[----:B------:R-:W-:Y:S01]  /*ac60*/  LOP3.LUT R60, R18, R13, RZ, 0xc, !PT ;  /* 0x0000000d123c7212 */ /* 0x000fe200078e0cff */
[----:B------:R-:W-:Y:S02]  /*ac70*/  IMAD.MOV.U32 R13, RZ, RZ, 0x1 ;  /* 0x00000001ff0d7424 */ /* 0x000fe400078e00ff */
[----:B------:R-:W-:-:S03]  /*ac80*/  IMAD.MOV.U32 R18, RZ, RZ, -0x1 ;  /* 0xffffffffff127424 */ /* 0x000fc600078e00ff */
[----:B------:R-:W0:Y:S02]  /*ac90*/  POPC R60, R60 ;  /* 0x0000003c003c7309 */ /* 0x000e240000000000 */
[----:B0-----:R-:W-:Y:S01]  /*aca0*/  IMAD.MOV.U32 R12, RZ, RZ, R60 ;  /* 0x000000ffff0c7224 */ /* 0x001fe200078e003c */
[----:B------:R-:W-:-:S13]  /*acb0*/  ISETP.GE.AND P0, PT, R58, R60, PT ;  /* 0x0000003c3a00720c */ /* 0x000fda0003f06270 */
[----:B------:R-:W-:Y:S05]  /*acc0*/  WARPSYNC.COLLECTIVE R18, `(.L_x_649) ;  /* 0x0000000012087348 */ /* 0x000fea0003c00000 */
[----:B------:R0:W1:Y:S02]  /*acd0*/  SHFL.DOWN P2, R19, R17, R13, R12 ;  /* 0x0800000d11137389 */ /* 0x000064000004000c */
[----:B01----:R-:W-:Y:S05]  /*ace0*/  ENDCOLLECTIVE ;  /* 0x000000000000791b */ /* 0x003fea0003800000 */
.L_x_649:
[----:B------:R-:W-:Y:S01]  /*acf0*/  IMAD.MOV.U32 R13, RZ, RZ, 0x2 ;  /* 0x00000002ff0d7424 */ /* 0x000fe200078e00ff */
[----:B------:R-:W-:Y:S02]  /*ad00*/  SEL R22, R19, RZ, !P0 ;  /* 0x000000ff13167207 */ /* 0x000fe40004000000 */
[----:B------:R-:W-:-:S03]  /*ad10*/  ISETP.GT.AND P0, PT, R46, R60, PT ;  /* 0x0000003c2e00720c */ /* 0x000fc60003f04270 */
[----:B------:R-:W-:-:S04]  /*ad20*/  IMAD.IADD R47, R22, 0x1, R17 ;  /* 0x00000001162f7824 */ /* 0x000fc800078e0211 */
[----:B------:R-:W-:-:S07]  /*ad30*/  IMAD.MOV.U32 R17, RZ, RZ, R47 ;  /* 0x000000ffff117224 */ /* 0x000fce00078e002f */
[----:B------:R-:W-:Y:S05]  /*ad40*/  WARPSYNC.COLLECTIVE R18, `(.L_x_650) ;  /* 0x0000000012087348 */ /* 0x000fea0003c00000 */
[----:B------:R0:W1:Y:S02]  /*ad50*/  SHFL.DOWN P2, R19, R17, R13, R12 ;  /* 0x0800000d11137389 */ /* 0x000064000004000c */
[----:B01----:R-:W-:Y:S05]  /*ad60*/  ENDCOLLECTIVE ;  /* 0x000000000000791b */ /* 0x003fea0003800000 */
.L_x_650:
[----:B------:R-:W-:Y:S01]  /*ad70*/  IMAD.MOV.U32 R13, RZ, RZ, 0x4 ;  /* 0x00000004ff0d7424 */ /* 0x000fe200078e00ff */
[----:B------:R-:W-:Y:S02]  /*ad80*/  SEL R22, R19, RZ, !P0 ;  /* 0x000000ff13167207 */ /* 0x000fe40004000000 */
[----:B------:R-:W-:-:S03]  /*ad90*/  ISETP.GT.AND P0, PT, R45, R60, PT ;  /* 0x0000003c2d00720c */ /* 0x000fc60003f04270 */
[----:B------:R-:W-:Y:S02]  /*ada0*/  IMAD.IADD R49, R47, 0x1, R22 ;  /* 0x000000012f317824 */ /* 0x000fe400078e0216 */
[----:B------:R-:W-:Y:S02]  /*adb0*/  VIADD R47, R58, 0x10 ;  /* 0x000000103a2f7836 */ /* 0x000fe40000000000 */
[----:B------:R-:W-:-:S03]  /*adc0*/  IMAD.MOV.U32 R17, RZ, RZ, R49 ;  /* 0x000000ffff117224 */ /* 0x000fc600078e0031 */
[----:B------:R-:W-:-:S13]  /*add0*/  ISETP.GT.AND P1, PT, R47, R60, PT ;  /* 0x0000003c2f00720c */ /* 0x000fda0003f24270 */
[----:B------:R-:W-:Y:S05]  /*ade0*/  WARPSYNC.COLLECTIVE R18, `(.L_x_651) ;  /* 0x0000000012087348 */ /* 0x000fea0003c00000 */
[----:B------:R0:W1:Y:S02]  /*adf0*/  SHFL.DOWN P2, R19, R17, R13, R12 ;  /* 0x0800000d11137389 */ /* 0x000064000004000c */
[----:B01----:R-:W-:Y:S05]  /*ae00*/  ENDCOLLECTIVE ;  /* 0x000000000000791b */ /* 0x003fea0003800000 */
.L_x_651:
[----:B------:R-:W-:Y:S01]  /*ae10*/  IMAD.MOV.U32 R13, RZ, RZ, 0x8 ;  /* 0x00000008ff0d7424 */ /* 0x000fe200078e00ff */
[----:B------:R-:W-:-:S05]  /*ae20*/  SEL R22, R19, RZ, !P0 ;  /* 0x000000ff13167207 */ /* 0x000fca0004000000 */
[----:B------:R-:W-:Y:S02]  /*ae30*/  IMAD.IADD R61, R49, 0x1, R22 ;  /* 0x00000001313d7824 */ /* 0x000fe400078e0216 */
[----:B------:R-:W-:Y:S02]  /*ae40*/  VIADD R22, R58, 0x8 ;  /* 0x000000083a167836 */ /* 0x000fe40000000000 */
[----:B------:R-:W-:-:S03]  /*ae50*/  IMAD.MOV.U32 R17, RZ, RZ, R61 ;  /* 0x000000ffff117224 */ /* 0x000fc600078e003d */
[----:B------:R-:W-:-:S13]  /*ae60*/  ISETP.GT.AND P0, PT, R22, R60, PT ;  /* 0x0000003c1600720c */ /* 0x000fda0003f04270 */
[----:B------:R-:W-:Y:S05]  /*ae70*/  WARPSYNC.COLLECTIVE R18, `(.L_x_652) ;  /* 0x0000000012087348 */ /* 0x000fea0003c00000 */
[----:B------:R0:W1:Y:S02]  /*ae80*/  SHFL.DOWN P2, R19, R17, R13, R12 ;  /* 0x0800000d11137389 */ /* 0x000064000004000c */
[----:B01----:R-:W-:Y:S05]  /*ae90*/  ENDCOLLECTIVE ;  /* 0x000000000000791b */ /* 0x003fea0003800000 */
.L_x_652:
[----:B------:R-:W-:Y:S01]  /*aea0*/  IMAD.MOV.U32 R13, RZ, RZ, 0x10 ;  /* 0x00000010ff0d7424 */ /* 0x000fe200078e00ff */
[----:B------:R-:W-:Y:S02]  /*aeb0*/  SEL R48, R19, RZ, !P0 ;  /* 0x000000ff13307207 */ /* 0x000fe40004000000 */
[----:B------:R-:W-:-:S03]  /*aec0*/  ISETP.NE.AND P0, PT, R16, 0x65, PT ;  /* 0x000000651000780c */ /* 0x000fc60003f05270 */
[----:B------:R-:W-:-:S04]  /*aed0*/  IMAD.IADD R51, R61, 0x1, R48 ;  /* 0x000000013d337824 */ /* 0x000fc800078e0230 */
[----:B------:R-:W-:-:S07]  /*aee0*/  IMAD.MOV.U32 R17, RZ, RZ, R51 ;  /* 0x000000ffff117224 */ /* 0x000fce00078e0033 */
[----:B------:R-:W-:Y:S05]  /*aef0*/  WARPSYNC.COLLECTIVE R18, `(.L_x_653) ;  /* 0x0000000012087348 */ /* 0x000fea0003c00000 */
[----:B------:R0:W1:Y:S02]  /*af00*/  SHFL.DOWN P2, R19, R17, R13, R12 ;  /* 0x0800000d11137389 */ /* 0x000064000004000c */
[----:B01----:R-:W-:Y:S05]  /*af10*/  ENDCOLLECTIVE ;  /* 0x000000000000791b */ /* 0x003fea0003800000 */
.L_x_653:
[----:B------:R-:W-:Y:S05]  /*af20*/  WARPSYNC.COLLECTIVE R18, `(.L_x_654) ;  /* 0x0000000012087348 */ /* 0x000fea0003c00000 */
[----:B------:R-:W-:Y:S01]  /*af30*/  VOTE.ALL P0, P0 ;  /* 0x0000000000ff7806 */ /* 0x000fe20000000000 */
[----:B------:R-:W-:-:S12]  /*af40*/  ENDCOLLECTIVE ;  /* 0x000000000000791b */ /* 0x000fd80003800000 */
.L_x_654:
[----:B------:R-:W0:Y:S01]  /*af50*/  LDC.64 R12, c[0x0][0x3a0] ;  /* 0x0000e800ff0c7b82 */ /* 0x000e220000000a00 */
[----:B------:R-:W-:-:S05]  /*af60*/  SEL R48, R19, RZ, !P1 ;  /* 0x000000ff13307207 */ /* 0x000fca0004800000 */
[----:B------:R-:W-:Y:S01]  /*af70*/  IMAD.IADD R48, R51, 0x1, R48 ;  /* 0x0000000133307824 */ /* 0x000fe200078e0230 */
[----:B0-----:R-:W-:-:S05]  /*af80*/  IADD3 R49, P2, PT, R12, 0x100, RZ ;  /* 0x000001000c317810 */ /* 0x001fca0007f5e0ff */
[----:B------:R-:W-:Y:S01]  /*af90*/  IMAD.X R50, RZ, RZ, R13, P2 ;  /* 0x000000ffff327224 */ /* 0x000fe200010e060d */
[----:B------:R-:W-:Y:S07]  /*afa0*/  BRA `(.L_x_655) ;  /* 0xffffff84001c7947 */ /* 0x000fee000383ffff */
.L_x_479:
[----:B------:R-:W-:Y:S01]  /*afb0*/  BSSY B0, `(.L_x_656) ;  /* 0x0000006000007945 */ /* 0x000fe20003800000 */
[----:B------:R-:W-:Y:S01]  /*afc0*/  PLOP3.LUT P0, PT, P0, PT, PT, 0x8, 0x80 ;  /* 0x000000000080781c */ /* 0x000fe2000070e170 */
[----:B------:R-:W-:-:S12]  /*afd0*/  IMAD.MOV.U32 R18, RZ, RZ, -0x1 ;  /* 0xffffffffff127424 */ /* 0x000fd800078e00ff */
[----:B-----5:R-:W-:Y:S05]  /*afe0*/  WARPSYNC.COLLECTIVE R18, `(.L_x_657) ;  /* 0x0000000012087348 */ /* 0x020fea0003c00000 */
[----:B------:R-:W-:Y:S01]  /*aff0*/  VOTE.ANY P0, P0 ;  /* 0x0000000000ff7806 */ /* 0x000fe20000000100 */
[----:B-----5:R-:W-:-:S12]  /*b000*/  ENDCOLLECTIVE ;  /* 0x000000000000791b */ /* 0x020fd80003800000 */
.L_x_657:
[----:B------:R-:W-:Y:S05]  /*b010*/  BSYNC B0 ;  /* 0x0000000000007941 */ /* 0x000fea0003800000 */
.L_x_656:
[----:B------:R-:W-:Y:S05]  /*b020*/  BRA `(.L_x_658) ;  /* 0xffffff84002c7947 */ /* 0x000fea000383ffff */
.L_x_481:
[----:B------:R-:W-:Y:S01]  /*b030*/  BSSY B0, `(.L_x_659) ;  /* 0x0000006000007945 */ /* 0x000fe20003800000 */
[----:B------:R-:W-:Y:S01]  /*b040*/  PLOP3.LUT P0, PT, P0, PT, PT, 0x8, 0x80 ;  /* 0x000000000080781c */ /* 0x000fe2000070e170 */
[----:B------:R-:W-:-:S12]  /*b050*/  IMAD.MOV.U32 R18, RZ, RZ, -0x1 ;  /* 0xffffffffff127424 */ /* 0x000fd800078e00ff */
[----:B-----5:R-:W-:Y:S05]  /*b060*/  WARPSYNC.COLLECTIVE R18, `(.L_x_660) ;  /* 0x0000000012087348 */ /* 0x020fea0003c00000 */
[----:B------:R-:W-:Y:S01]  /*b070*/  VOTE.ANY P0, P0 ;  /* 0x0000000000ff7806 */ /* 0x000fe20000000100 */
[----:B-----5:R-:W-:-:S12]  /*b080*/  ENDCOLLECTIVE ;  /* 0x000000000000791b */ /* 0x020fd80003800000 */
.L_x_660:
[----:B------:R-:W-:Y:S05]  /*b090*/  BSYNC B0 ;  /* 0x0000000000007941 */ /* 0x000fea0003800000 */
.L_x_659:
[----:B------:R-:W-:Y:S05]  /*b0a0*/  BRA `(.L_x_661) ;  /* 0xffffff8400807947 */ /* 0x000fea000383ffff */
.L_x_483:
[----:B------:R-:W-:Y:S01]  /*b0b0*/  BSSY B0, `(.L_x_662) ;  /* 0x0000006000007945 */ /* 0x000fe20003800000 */
[----:B------:R-:W-:Y:S01]  /*b0c0*/  PLOP3.LUT P0, PT, P0, PT, PT, 0x8, 0x80 ;  /* 0x000000000080781c */ /* 0x000fe2000070e170 */
[----:B------:R-:W-:-:S12]  /*b0d0*/  IMAD.MOV.U32 R18, RZ, RZ, -0x1 ;  /* 0xffffffffff127424 */ /* 0x000fd800078e00ff */
[----:B-----5:R-:W-:Y:S05]  /*b0e0*/  WARPSYNC.COLLECTIVE R18, `(.L_x_663) ;  /* 0x0000000012087348 */ /* 0x020fea0003c00000 */
[----:B------:R-:W-:Y:S01]  /*b0f0*/  VOTE.ANY R18, PT, P0 ;  /* 0x0000000000127806 */ /* 0x000fe200000e0100 */
[----:B-----5:R-:W-:Y:S06]  /*b100*/  ENDCOLLECTIVE ;  /* 0x000000000000791b */ /* 0x020fec0003800000 */
.L_x_663:
[----:B------:R-:W-:Y:S05]  /*b110*/  BSYNC B0 ;  /* 0x0000000000007941 */ /* 0x000fea0003800000 */
.L_x_662:
[----:B------:R-:W-:Y:S01]  /*b120*/  LOP3.LUT R18, R18, 0x80000000, R59, 0xec, !PT ;  /* 0x8000000012127812 */ /* 0x000fe200078eec3b */
[----:B------:R-:W-:-:S04]  /*b130*/  VIADD R21, R21, 0xffffffe0 ;  /* 0xffffffe015157836 */ /* 0x000fc80000000000 */
[----:B------:R-:W-:-:S05]  /*b140*/  VIADD R13, R18, 0xffffffff ;  /* 0xffffffff120d7836 */ /* 0x000fca0000000000 */
[----:B------:R-:W-:Y:S01]  /*b150*/  LOP3.LUT R60, R18, R13, RZ, 0xc, !PT ;  /* 0x0000000d123c7212 */ /* 0x000fe200078e0cff */
[----:B------:R-:W-:Y:S02]  /*b160*/  IMAD.MOV.U32 R13, RZ, RZ, 0x1 ;  /* 0x00000001ff0d7424 */ /* 0x000fe400078e00ff */
[----:B------:R-:W-:Y:S01]  /*b170*/  IMAD.MOV.U32 R18, RZ, RZ, -0x1 ;  /* 0xffffffffff127424 */ /* 0x000fe200078e00ff */
[----:B------:R0:W1:Y:S06]  /*b180*/  POPC R12, R60 ;  /* 0x0000003c000c7309 */ /* 0x00006c0000000000 */
[----:B01----:R-:W-:Y:S05]  /*b190*/  WARPSYNC.COLLECTIVE R18, `(.L_x_664) ;  /* 0x0000000012087348 */ /* 0x003fea0003c00000 */
[----:B-1----:R1:W2:Y:S02]  /*b1a0*/  SHFL.DOWN P2, R19, R17, R13, R12 ;  /* 0x0800000d11137389 */ /* 0x0022a4000004000c */
[----:B012---:R-:W-:Y:S05]  /*b1b0*/  ENDCOLLECTIVE ;  /* 0x000000000000791b */ /* 0x007fea0003800000 */
.L_x_664:
[----:B------:R-:W-:Y:S01]  /*b1c0*/  ISETP.GE.AND P0, PT, R58, R12, PT ;  /* 0x0000000c3a00720c */ /* 0x000fe20003f06270 */
[----:B------:R-:W-:-:S03]  /*b1d0*/  IMAD.MOV.U32 R13, RZ, RZ, 0x2 ;  /* 0x00000002ff0d7424 */ /* 0x000fc600078e00ff */
[----:B------:R-:W-:Y:S02]  /*b1e0*/  SEL R19, R19, RZ, !P0 ;  /* 0x000000ff13137207 */ /* 0x000fe40004000000 */
[----:B------:R-:W-:-:S03]  /*b1f0*/  ISETP.GT.AND P0, PT, R46, R12, PT ;  /* 0x0000000c2e00720c */ /* 0x000fc60003f04270 */
[----:B------:R-:W-:-:S04]  /*b200*/  IMAD.IADD R61, R19, 0x1, R17 ;  /* 0x00000001133d7824 */ /* 0x000fc800078e0211 */
[----:B------:R-:W-:-:S07]  /*b210*/  IMAD.MOV.U32 R17, RZ, RZ, R61 ;  /* 0x000000ffff117224 */ /* 0x000fce00078e003d */
[----:B------:R-:W-:Y:S05]  /*b220*/  WARPSYNC.COLLECTIVE R18, `(.L_x_665) ;  /* 0x0000000012087348 */ /* 0x000fea0003c00000 */
[----:B------:R0:W1:Y:S02]  /*b230*/  SHFL.DOWN P2, R19, R17, R13, R12 ;  /* 0x0800000d11137389 */ /* 0x000064000004000c */
[----:B01----:R-:W-:Y:S05]  /*b240*/  ENDCOLLECTIVE ;  /* 0x000000000000791b */ /* 0x003fea0003800000 */
.L_x_665:
        /* <DEDUP_REMOVED lines=8> */
.L_x_666:
[----:B------:R-:W-:Y:S01]  /*b2d0*/  IMAD.MOV.U32 R13, RZ, RZ, 0x8 ;  /* 0x00000008ff0d7424 */ /* 0x000fe200078e00ff */
[----:B------:R-:W-:Y:S02]  /*b2e0*/  SEL R19, R19, RZ, !P0 ;  /* 0x000000ff13137207 */ /* 0x000fe40004000000 */
[----:B------:R-:W-:-:S03]  /*b2f0*/  ISETP.GT.AND P0, PT, R22, R12, PT ;  /* 0x0000000c1600720c */ /* 0x000fc60003f04270 */
[----:B------:R-:W-:-:S10]  /*b300*/  IMAD.IADD R17, R60, 0x1, R19 ;  /* 0x000000013c117824 */ /* 0x000fd400078e0213 */
[----:B------:R-:W-:Y:S05]  /*b310*/  WARPSYNC.COLLECTIVE R18, `(.L_x_667) ;  /* 0x0000000012087348 */ /* 0x000fea0003c00000 */
[----:B------:R0:W1:Y:S02]  /*b320*/  SHFL.DOWN P2, R19, R17, R13, R12 ;  /* 0x0800000d11137389 */ /* 0x000064000004000c */
[----:B01----:R-:W-:Y:S05]  /*b330*/  ENDCOLLECTIVE ;  /* 0x000000000000791b */ /* 0x003fea0003800000 */
.L_x_667:
        /* <DEDUP_REMOVED lines=8> */
.L_x_668:
[----:B------:R-:W-:Y:S02]  /*b3c0*/  SEL R19, R19, RZ, !P0 ;  /* 0x000000ff13137207 */ /* 0x000fe40004000000 */
[----:B------:R-:W-:Y:S02]  /*b3d0*/  ISETP.NE.AND P0, PT, R16, 0x65, PT ;  /* 0x000000651000780c */ /* 0x000fe40003f05270 */
[----:B------:R-:W-:-:S11]  /*b3e0*/  IADD3 R48, PT, PT, R61, R19, R48 ;  /* 0x000000133d307210 */ /* 0x000fd60007ffe030 */
[----:B------:R-:W-:Y:S05]  /*b3f0*/  WARPSYNC.COLLECTIVE R18, `(.L_x_669) ;  /* 0x0000000012087348 */ /* 0x000fea0003c00000 */
[----:B------:R-:W-:Y:S01]  /*b400*/  VOTE.ALL P0, P0 ;  /* 0x0000000000ff7806 */ /* 0x000fe20000000000 */
[----:B------:R-:W-:-:S12]  /*b410*/  ENDCOLLECTIVE ;  /* 0x000000000000791b */ /* 0x000fd80003800000 */
.L_x_669:
[----:B------:R-:W-:Y:S05]  /*b420*/  BRA `(.L_x_670) ;  /* 0xffffff8400207947 */ /* 0x000fea000383ffff */
.L_x_581:
[----:B------:R-:W-:Y:S01]  /*b430*/  BSSY B0, `(.L_x_671) ;  /* 0x0000006000007945 */ /* 0x000fe20003800000 */
[----:B------:R-:W-:Y:S01]  /*b440*/  PLOP3.LUT P0, PT, P0, PT, PT, 0x8, 0x80 ;  /* 0x000000000080781c */ /* 0x000fe2000070e170 */
[----:B------:R-:W-:-:S12]  /*b450*/  IMAD.MOV.U32 R18, RZ, RZ, -0x1 ;  /* 0xffffffffff127424 */ /* 0x000fd800078e00ff */
[----:B-----5:R-:W-:Y:S05]  /*b460*/  WARPSYNC.COLLECTIVE R18, `(.L_x_672) ;  /* 0x0000000012087348 */ /* 0x020fea0003c00000 */
[----:B------:R-:W-:Y:S01]  /*b470*/  VOTE.ANY P0, P0 ;  /* 0x0000000000ff7806 */ /* 0x000fe20000000100 */
[----:B-----5:R-:W-:-:S12]  /*b480*/  ENDCOLLECTIVE ;  /* 0x000000000000791b */ /* 0x020fd80003800000 */
.L_x_672:
[----:B------:R-:W-:Y:S05]  /*b490*/  BSYNC B0 ;  /* 0x0000000000007941 */ /* 0x000fea0003800000 */
.L_x_671:
[----:B------:R-:W-:Y:S05]  /*b4a0*/  BRA `(.L_x_673) ;  /* 0xffffffd000547947 */ /* 0x000fea000383ffff */
.L_x_583:
[----:B------:R-:W-:Y:S01]  /*b4b0*/  BSSY B0, `(.L_x_674) ;  /* 0x0000006000007945 */ /* 0x000fe20003800000 */
[----:B------:R-:W-:Y:S01]  /*b4c0*/  PLOP3.LUT P0, PT, P0, PT, PT, 0x8, 0x80 ;  /* 0x000000000080781c */ /* 0x000fe2000070e170 */
[----:B------:R-:W-:-:S12]  /*b4d0*/  IMAD.MOV.U32 R18, RZ, RZ, -0x1 ;  /* 0xffffffffff127424 */ /* 0x000fd800078e00ff */
[----:B-----5:R-:W-:Y:S05]  /*b4e0*/  WARPSYNC.COLLECTIVE R18, `(.L_x_675) ;  /* 0x0000000012087348 */ /* 0x020fea0003c00000 */
[----:B------:R-:W-:Y:S01]  /*b4f0*/  VOTE.ANY P0, P0 ;  /* 0x0000000000ff7806 */ /* 0x000fe20000000100 */
[----:B-----5:R-:W-:-:S12]  /*b500*/  ENDCOLLECTIVE ;  /* 0x000000000000791b */ /* 0x020fd80003800000 */
.L_x_675:
[----:B------:R-:W-:Y:S05]  /*b510*/  BSYNC B0 ;  /* 0x0000000000007941 */ /* 0x000fea0003800000 */
.L_x_674:
[----:B------:R-:W-:Y:S05]  /*b520*/  BRA `(.L_x_676) ;  /* 0xffffffd000a87947 */ /* 0x000fea000383ffff */
.L_x_585:
[----:B------:R-:W0:Y:S01]  /*b530*/  S2R R52, SR_GEMASK ;  /* 0x0000000000347919 */ /* 0x000e220000003c00 */
[----:B------:R-:W-:Y:S01]  /*b540*/  BSSY B0, `(.L_x_677) ;  /* 0x0000006000007945 */ /* 0x000fe20003800000 */
[----:B------:R-:W-:Y:S01]  /*b550*/  PLOP3.LUT P0, PT, P0, PT, PT, 0x8, 0x80 ;  /* 0x000000000080781c */ /* 0x000fe2000070e170 */
[----:B------:R-:W-:-:S12]  /*b560*/  IMAD.MOV.U32 R18, RZ, RZ, -0x1 ;  /* 0xffffffffff127424 */ /* 0x000fd800078e00ff */
[----:B0----5:R-:W-:Y:S05]  /*b570*/  WARPSYNC.COLLECTIVE R18, `(.L_x_678) ;  /* 0x0000000012087348 */ /* 0x021fea0003c00000 */
[----:B------:R-:W-:Y:S01]  /*b580*/  VOTE.ANY R18, PT, P0 ;  /* 0x0000000000127806 */ /* 0x000fe200000e0100 */
[----:B0----5:R-:W-:Y:S06]  /*b590*/  ENDCOLLECTIVE ;  /* 0x000000000000791b */ /* 0x021fec0003800000 */
.L_x_678:
[----:B------:R-:W-:Y:S05]  /*b5a0*/  BSYNC B0 ;  /* 0x0000000000007941 */ /* 0x000fea0003800000 */
.L_x_677:
[----:B------:R-:W-:Y:S01]  /*b5b0*/  LOP3.LUT R18, R18, 0x80000000, R52, 0xec, !PT ;  /* 0x8000000012127812 */ /* 0x000fe200078eec34 */
[C---:B------:R-:W-:Y:S02]  /*b5c0*/  VIADD R48, R46.reuse, 0x2 ;  /* 0x000000022e307836 */ /* 0x040fe40000000000 */
[----:B------:R-:W-:Y:S02]  /*b5d0*/  VIADD R47, R46, 0x4 ;  /* 0x000000042e2f7836 */ /* 0x000fe40000000000 */
[----:B------:R-:W-:Y:S02]  /*b5e0*/  VIADD R13, R18, 0xffffffff ;  /* 0xffffffff120d7836 */ /* 0x000fe40000000000 */
[C---:B------:R-:W-:Y:S02]  /*b5f0*/  VIADD R22, R46.reuse, 0x8 ;  /* 0x000000082e167836 */ /* 0x040fe40000000000 */
[----:B------:R-:W-:Y:S01]  /*b600*/  VIADD R49, R46, 0x10 ;  /* 0x000000102e317836 */ /* 0x000fe20000000000 */
[----:B------:R-:W-:Y:S01]  /*b610*/  LOP3.LUT R51, R18, R13, RZ, 0xc, !PT ;  /* 0x0000000d12337212 */ /* 0x000fe200078e0cff */
[----:B------:R-:W-:-:S02]  /*b620*/  IMAD.MOV.U32 R13, RZ, RZ, 0x1 ;  /* 0x00000001ff0d7424 */ /* 0x000fc400078e00ff */
[----:B------:R-:W-:-:S03]  /*b630*/  IMAD.MOV.U32 R18, RZ, RZ, -0x1 ;  /* 0xffffffffff127424 */ /* 0x000fc600078e00ff */
[----:B------:R-:W0:Y:S02]  /*b640*/  POPC R51, R51 ;  /* 0x0000003300337309 */ /* 0x000e240000000000 */
[----:B0-----:R-:W-:Y:S01]  /*b650*/  IMAD.MOV.U32 R12, RZ, RZ, R51 ;  /* 0x000000ffff0c7224 */ /* 0x001fe200078e0033 */
[-C--:B------:R-:W-:Y:S02]  /*b660*/  ISETP.GE.AND P0, PT, R46, R51.reuse, PT ;  /* 0x000000332e00720c */ /* 0x080fe40003f06270 */
[----:B------:R-:W-:-:S13]  /*b670*/  ISETP.GT.AND P1, PT, R49, R51, PT ;  /* 0x000000333100720c */ /* 0x000fda0003f24270 */
[----:B------:R-:W-:Y:S05]  /*b680*/  WARPSYNC.COLLECTIVE R18, `(.L_x_679) ;  /* 0x0000000012087348 */ /* 0x000fea0003c00000 */
[----:B------:R0:W1:Y:S02]  /*b690*/  SHFL.DOWN P2, R19, R17, R13, R12 ;  /* 0x0800000d11137389 */ /* 0x000064000004000c */
[----:B01----:R-:W-:Y:S05]  /*b6a0*/  ENDCOLLECTIVE ;  /* 0x000000000000791b */ /* 0x003fea0003800000 */
.L_x_679:
        /* <DEDUP_REMOVED lines=8> */
.L_x_680:
[----:B------:R-:W-:Y:S01]  /*b730*/  IMAD.MOV.U32 R13, RZ, RZ, 0x4 ;  /* 0x00000004ff0d7424 */ /* 0x000fe200078e00ff */
[----:B------:R-:W-:Y:S02]  /*b740*/  SEL R19, R19, RZ, !P0 ;  /* 0x000000ff13137207 */ /* 0x000fe40004000000 */
[----:B------:R-:W-:-:S03]  /*b750*/  ISETP.GT.AND P0, PT, R47, R51, PT ;  /* 0x000000332f00720c */ /* 0x000fc60003f04270 */
[----:B------:R-:W-:Y:S02]  /*b760*/  IMAD.IADD R50, R20, 0x1, R19 ;  /* 0x0000000114327824 */ /* 0x000fe400078e0213 */
[----:B------:R-:W0:Y:S02]  /*b770*/  LDC.64 R20, c[0x0][0x3a0] ;  /* 0x0000e800ff147b82 */ /* 0x000e240000000a00 */
[----:B------:R-:W-:-:S07]  /*b780*/  IMAD.MOV.U32 R17, RZ, RZ, R50 ;  /* 0x000000ffff117224 */ /* 0x000fce00078e0032 */
[----:B0-----:R-:W-:Y:S05]  /*b790*/  WARPSYNC.COLLECTIVE R18, `(.L_x_681) ;  /* 0x0000000012087348 */ /* 0x001fea0003c00000 */
[----:B------:R1:W2:Y:S02]  /*b7a0*/  SHFL.DOWN P2, R19, R17, R13, R12 ;  /* 0x0800000d11137389 */ /* 0x0002a4000004000c */
[----:B012---:R-:W-:Y:S05]  /*b7b0*/  ENDCOLLECTIVE ;  /* 0x000000000000791b */ /* 0x007fea0003800000 */
.L_x_681:
        /* <DEDUP_REMOVED lines=8> */
.L_x_682:
        /* <DEDUP_REMOVED lines=8> */
.L_x_683:
[----:B------:R-:W-:Y:S05]  /*b8c0*/  WARPSYNC.COLLECTIVE R18, `(.L_x_684) ;  /* 0x0000000012087348 */ /* 0x000fea0003c00000 */
[----:B------:R-:W-:Y:S01]  /*b8d0*/  VOTE.ALL P0, P0 ;  /* 0x0000000000ff7806 */ /* 0x000fe20000000000 */
[----:B------:R-:W-:-:S12]  /*b8e0*/  ENDCOLLECTIVE ;  /* 0x000000000000791b */ /* 0x000fd80003800000 */
.L_x_684:
[----:B------:R-:W-:Y:S02]  /*b8f0*/  IADD3 R20, P2, PT, R20, 0x100, RZ ;  /* 0x0000010014147810 */ /* 0x000fe40007f5e0ff */
[----:B------:R-:W-:-:S03]  /*b900*/  SEL R19, R19, RZ, !P1 ;  /* 0x000000ff13137207 */ /* 0x000fc60004800000 */
[----:B------:R-:W-:Y:S02]  /*b910*/  IMAD.X R50, RZ, RZ, R21, P2 ;  /* 0x000000ffff327224 */ /* 0x000fe400010e0615 */
[----:B------:R-:W-:Y:S01]  /*b920*/  IMAD.IADD R21, R56, 0x1, R19 ;  /* 0x0000000138157824 */ /* 0x000fe200078e0213 */
[----:B------:R-:W-:Y:S06]  /*b930*/  BRA `(.L_x_685) ;  /* 0xffffffd000407947 */ /* 0x000fec000383ffff */
.L_x_587:
[----:B------:R-:W-:Y:S01]  /*b940*/  BSSY B0, `(.L_x_686) ;  /* 0x0000006000007945 */ /* 0x000fe20003800000 */
[----:B------:R-:W-:Y:S01]  /*b950*/  PLOP3.LUT P0, PT, P0, PT, PT, 0x8, 0x80 ;  /* 0x000000000080781c */ /* 0x000fe2000070e170 */
[----:B------:R-:W-:-:S12]  /*b960*/  IMAD.MOV.U32 R18, RZ, RZ, -0x1 ;  /* 0xffffffffff127424 */ /* 0x000fd800078e00ff */
[----:B-----5:R-:W-:Y:S05]  /*b970*/  WARPSYNC.COLLECTIVE R18, `(.L_x_687) ;  /* 0x0000000012087348 */ /* 0x020fea0003c00000 */
[----:B------:R-:W-:Y:S01]  /*b980*/  VOTE.ANY P0, P0 ;  /* 0x0000000000ff7806 */ /* 0x000fe20000000100 */
[----:B-----5:R-:W-:-:S12]  /*b990*/  ENDCOLLECTIVE ;  /* 0x000000000000791b */ /* 0x020fd80003800000 */
.L_x_687:
[----:B------:R-:W-:Y:S05]  /*b9a0*/  BSYNC B0 ;  /* 0x0000000000007941 */ /* 0x000fea0003800000 */
.L_x_686:
[----:B------:R-:W-:Y:S05]  /*b9b0*/  BRA `(.L_x_688) ;  /* 0xffffffd000507947 */ /* 0x000fea000383ffff */
.L_x_589:
[----:B------:R-:W-:Y:S01]  /*b9c0*/  BSSY B0, `(.L_x_689) ;  /* 0x0000006000007945 */ /* 0x000fe20003800000 */
[----:B------:R-:W-:Y:S01]  /*b9d0*/  PLOP3.LUT P0, PT, P0, PT, PT, 0x8, 0x80 ;  /* 0x000000000080781c */ /* 0x000fe2000070e170 */
[----:B------:R-:W-:-:S12]  /*b9e0*/  IMAD.MOV.U32 R18, RZ, RZ, -0x1 ;  /* 0xffffffffff127424 */ /* 0x000fd800078e00ff */
[----:B-----5:R-:W-:Y:S05]  /*b9f0*/  WARPSYNC.COLLECTIVE R18, `(.L_x_690) ;  /* 0x0000000012087348 */ /* 0x020fea0003c00000 */
[----:B------:R-:W-:Y:S01]  /*ba00*/  VOTE.ANY P0, P0 ;  /* 0x0000000000ff7806 */ /* 0x000fe20000000100 */
[----:B-----5:R-:W-:-:S12]  /*ba10*/  ENDCOLLECTIVE ;  /* 0x000000000000791b */ /* 0x020fd80003800000 */
.L_x_690:
[----:B------:R-:W-:Y:S05]  /*ba20*/  BSYNC B0 ;  /* 0x0000000000007941 */ /* 0x000fea0003800000 */
.L_x_689:
[----:B------:R-:W-:Y:S05]  /*ba30*/  BRA `(.L_x_691) ;  /* 0xffffffd000a47947 */ /* 0x000fea000383ffff */
.L_x_591:
[----:B------:R-:W-:Y:S01]  /*ba40*/  BSSY B0, `(.L_x_692) ;  /* 0x0000006000007945 */ /* 0x000fe20003800000 */
[----:B------:R-:W-:Y:S01]  /*ba50*/  PLOP3.LUT P0, PT, P0, PT, PT, 0x8, 0x80 ;  /* 0x000000000080781c */ /* 0x000fe2000070e170 */
[----:B------:R-:W-:-:S12]  /*ba60*/  IMAD.MOV.U32 R18, RZ, RZ, -0x1 ;  /* 0xffffffffff127424 */ /* 0x000fd800078e00ff */
[----:B-----5:R-:W-:Y:S05]  /*ba70*/  WARPSYNC.COLLECTIVE R18, `(.L_x_693) ;  /* 0x0000000012087348 */ /* 0x020fea0003c00000 */
[----:B------:R-:W-:Y:S01]  /*ba80*/  VOTE.ANY R18, PT, P0 ;  /* 0x0000000000127806 */ /* 0x000fe200000e0100 */
[----:B-----5:R-:W-:Y:S06]  /*ba90*/  ENDCOLLECTIVE ;  /* 0x000000000000791b */ /* 0x020fec0003800000 */
.L_x_693:
[----:B------:R-:W-:Y:S05]  /*baa0*/  BSYNC B0 ;  /* 0x0000000000007941 */ /* 0x000fea0003800000 */
.L_x_692:
        /* <DEDUP_REMOVED lines=10> */
.L_x_694:
[-C--:B------:R-:W-:Y:S02]  /*bb50*/  ISETP.GE.AND P0, PT, R46, R12.reuse, PT ;  /* 0x0000000c2e00720c */ /* 0x080fe40003f06270 */
[-C--:B------:R-:W-:Y:S01]  /*bb60*/  ISETP.GT.AND P1, PT, R49, R12.reuse, PT ;  /* 0x0000000c3100720c */ /* 0x080fe20003f24270 */
        /* <DEDUP_REMOVED lines=8> */
.L_x_695:
        /* <DEDUP_REMOVED lines=8> */
.L_x_696:
        /* <DEDUP_REMOVED lines=8> */
.L_x_697:
        /* <DEDUP_REMOVED lines=8> */
.L_x_698:
[----:B------:R-:W-:Y:S05]  /*bd70*/  WARPSYNC.COLLECTIVE R18, `(.L_x_699) ;  /* 0x0000000012087348 */ /* 0x000fea0003c00000 */
[----:B------:R-:W-:Y:S01]  /*bd80*/  VOTE.ALL P0, P0 ;  /* 0x0000000000ff7806 */ /* 0x000fe20000000000 */
[----:B------:R-:W-:-:S12]  /*bd90*/  ENDCOLLECTIVE ;  /* 0x000000000000791b */ /* 0x000fd80003800000 */
.L_x_699:
[----:B------:R-:W-:-:S04]  /*bda0*/  SEL R19, R19, RZ, !P1 ;  /* 0x000000ff13137207 */ /* 0x000fc80004800000 */
[----:B------:R-:W-:Y:S01]  /*bdb0*/  IADD3 R21, PT, PT, R54, R19, R21 ;  /* 0x0000001336157210 */ /* 0x000fe20007ffe015 */
[----:B------:R-:W-:Y:S06]  /*bdc0*/  BRA `(.L_x_700) ;  /* 0xffffffd000407947 */ /* 0x000fec000383ffff */
.L_x_701:
        /* <DEDUP_REMOVED lines=11> */
.L_x_799:


//--------------------- .text._ZN3cub18CUB_300001_SM_10006detail4scan23DeviceCompactInitKernelINS0_13ScanTileStateIiLb1EEEPlEEvT_iT0_ --------------------------
	.section	.text._ZN3cub18CUB_300001_SM_10006detail4scan23DeviceCompactInitKernelINS0_13ScanTileStateIiLb1EEEPlEEvT_iT0_,"ax",@progbits
	.align	128
        .global         _ZN3cub18CUB_300001_SM_10006detail4scan23DeviceCompactInitKernelINS0_13ScanTileStateIiLb1EEEPlEEvT_iT0_
        .type           _ZN3cub18CUB_300001_SM_10006detail4scan23DeviceCompactInitKernelINS0_13ScanTileStateIiLb1EEEPlEEvT_iT0_,@function
        .size           _ZN3cub18CUB_300001_SM_10006detail4scan23DeviceCompactInitKernelINS0_13ScanTileStateIiLb1EEEPlEEvT_iT0_,(.L_x_800 - _ZN3cub18CUB_300001_SM_10006detail4scan23DeviceCompactInitKernelINS0_13ScanTileStateIiLb1EEEPlEEvT_iT0_)
        .other          _ZN3cub18CUB_300001_SM_10006detail4scan23DeviceCompactInitKernelINS0_13ScanTileStateIiLb1EEEPlEEvT_iT0_,@"STO_CUDA_ENTRY STV_DEFAULT"
_ZN3cub18CUB_300001_SM_10006detail4scan23DeviceCompactInitKernelINS0_13ScanTileStateIiLb1EEEPlEEvT_iT0_:
.text._ZN3cub18CUB_300001_SM_10006detail4scan23DeviceCompactInitKernelINS0_13ScanTileStateIiLb1EEEPlEEvT_iT0_:
[----:B------:R-:W-:Y:S01]  /*0000*/  LDC R1, c[0x0][0x37c] ;  /* 0x0000df00ff017b82 */ /* 0x000fe20000000800 */
[----:B------:R-:W0:Y:S07]  /*0010*/  S2R R0, SR_TID.X ;  /* 0x0000000000007919 */ /* 0x000e2e0000002100 */
[----:B------:R-:W1:Y:S01]  /*0020*/  S2UR UR6, SR_CTAID.X ;  /* 0x00000000000679c3 */ /* 0x000e620000002500 */
[----:B------:R-:W2:Y:S07]  /*0030*/  LDCU UR4, c[0x0][0x388] ;  /* 0x00007100ff0477ac */ /* 0x000eae0008000800 */
[----:B------:R-:W1:Y:S01]  /*0040*/  LDC R7, c[0x0][0x360] ;  /* 0x0000d800ff077b82 */ /* 0x000e620000000800 */
[C---:B0-----:R-:W-:Y:S01]  /*0050*/  ISETP.GT.U32.AND P0, PT, R0.reuse, 0x1f, PT ;  /* 0x0000001f0000780c */ /* 0x041fe20003f04070 */
[----:B-1----:R-:W-:Y:S01]  /*0060*/  IMAD R7, R7, UR6, R0 ;  /* 0x0000000607077c24 */ /* 0x002fe2000f8e0200 */
[----:B------:R-:W-:-:S02]  /*0070*/  LOP3.LUT P2, RZ, R0, UR6, RZ, 0xfc, !PT ;  /* 0x0000000600ff7c12 */ /* 0x000fc4000f84fcff */
[----:B------:R-:W-:Y:S02]  /*0080*/  ISETP.NE.OR P0, PT, RZ, UR6, P0 ;  /* 0x00000006ff007c0c */ /* 0x000fe40008705670 */
[----:B--2---:R-:W-:Y:S01]  /*0090*/  ISETP.GE.AND P1, PT, R7, UR4, PT ;  /* 0x0000000407007c0c */ /* 0x004fe2000bf26270 */
[----:B------:R-:W0:Y:S10]  /*00a0*/  LDCU.64 UR4, c[0x0][0x358] ;  /* 0x00006b00ff0477ac */ /* 0x000e340008000a00 */
[----:B------:R-:W1:Y:S02]  /*00b0*/  @!P0 LDC.64 R4, c[0x0][0x380] ;  /* 0x0000e000ff048b82 */ /* 0x000e640000000a00 */
[----:B------:R-:W-:-:S06]  /*00c0*/  @!P1 MOV R6, 0x63 ;  /* 0x0000006300069802 */ /* 0x000fcc0000000f00 */
[----:B------:R-:W2:Y:S01]  /*00d0*/  @!P1 LDC.64 R2, c[0x0][0x380] ;  /* 0x0000e000ff029b82 */ /* 0x000ea20000000a00 */
[----:B-1----:R-:W-:-:S04]  /*00e0*/  @!P0 IMAD.WIDE.U32 R4, R0, 0x8, R4 ;  /* 0x0000000800048825 */ /* 0x002fc800078e0004 */
[----:B--2---:R-:W-:-:S04]  /*00f0*/  @!P1 IMAD.WIDE R2, R7, 0x8, R2 ;  /* 0x0000000807029825 */ /* 0x004fc800078e0202 */
[----:B------:R-:W-:-:S05]  /*0100*/  IMAD.MOV.U32 R7, RZ, RZ, RZ ;  /* 0x000000ffff077224 */ /* 0x000fca00078e00ff */
[----:B0-----:R0:W-:Y:S04]  /*0110*/  @!P1 STG.E.64 desc[UR4][R2.64+0x100], R6 ;  /* 0x0001000602009986 */ /* 0x0011e8000c101b04 */
[----:B------:R0:W-:Y:S01]  /*0120*/  @!P0 STG.E.64 desc[UR4][R4.64], RZ ;  /* 0x000000ff04008986 */ /* 0x0001e2000c101b04 */
[----:B------:R-:W-:Y:S05]  /*0130*/  @P2 EXIT ;  /* 0x000000000000294d */ /* 0x000fea0003800000 */
[----:B0-----:R-:W0:Y:S02]  /*0140*/  LDC.64 R2, c[0x0][0x390] ;  /* 0x0000e400ff027b82 */ /* 0x001e240000000a00 */
[----:B0-----:R-:W-:Y:S01]  /*0150*/  STG.E.64 desc[UR4][R2.64], RZ ;  /* 0x000000ff02007986 */ /* 0x001fe2000c101b04 */
[----:B------:R-:W-:Y:S05]  /*0160*/  EXIT ;  /* 0x000000000000794d */ /* 0x000fea0003800000 */
.L_x_702:
        /* <DEDUP_REMOVED lines=9> */
.L_x_800:


//--------------------- .text._ZN3cub18CUB_300001_SM_10006detail8for_each13static_kernelINS2_12policy_hub_t12policy_500_tElN6thrust24THRUST_300001_SM_1000_NS8cuda_cub6__fill7functorINS7_10device_ptrIlEEiEEEEvT0_T1_ --------------------------
	.section	.text._ZN3cub18CUB_300001_SM_10006detail8for_each13static_kernelINS2_12policy_hub_t12policy_500_tElN6thrust24THRUST_300001_SM_1000_NS8cuda_cub6__fill7functorINS7_10device_ptrIlEEiEEEEvT0_T1_,"ax",@progbits
	.align	128
        .global         _ZN3cub18CUB_300001_SM_10006detail8for_each13static_kernelINS2_12policy_hub_t12policy_500_tElN6thrust24THRUST_300001_SM_1000_NS8cuda_cub6__fill7functorINS7_10device_ptrIlEEiEEEEvT0_T1_
        .type           _ZN3cub18CUB_300001_SM_10006detail8for_each13static_kernelINS2_12policy_hub_t12policy_500_tElN6thrust24THRUST_300001_SM_1000_NS8cuda_cub6__fill7functorINS7_10device_ptrIlEEiEEEEvT0_T1_,@function
        .size           _ZN3cub18CUB_300001_SM_10006detail8for_each13static_kernelINS2_12policy_hub_t12policy_500_tElN6thrust24THRUST_300001_SM_1000_NS8cuda_cub6__fill7functorINS7_10device_ptrIlEEiEEEEvT0_T1_,(.L_x_801 - _ZN3cub18CUB_300001_SM_10006detail8for_each13static_kernelINS2_12policy_hub_t12policy_500_tElN6thrust24THRUST_300001_SM_1000_NS8cuda_cub6__fill7functorINS7_10device_ptrIlEEiEEEEvT0_T1_)
        .other          _ZN3cub18CUB_300001_SM_10006detail8for_each13static_kernelINS2_12policy_hub_t12policy_500_tElN6thrust24THRUST_300001_SM_1000_NS8cuda_cub6__fill7functorINS7_10device_ptrIlEEiEEEEvT0_T1_,@"STO_CUDA_ENTRY STV_DEFAULT"
_ZN3cub18CUB_300001_SM_10006detail8for_each13static_kernelINS2_12policy_hub_t12policy_500_tElN6thrust24THRUST_300001_SM_1000_NS8cuda_cub6__fill7functorINS7_10device_ptrIlEEiEEEEvT0_T1_:
.text._ZN3cub18CUB_300001_SM_10006detail8for_each13static_kernelINS2_12policy_hub_t12policy_500_tElN6thrust24THRUST_300001_SM_1000_NS8cuda_cub6__fill7functorINS7_10device_ptrIlEEiEEEEvT0_T1_:
[----:B------:R-:W-:Y:S08]  /*0000*/  LDC R1, c[0x0][0x37c] ;  /* 0x0000df00ff017b82 */ /* 0x000ff00000000800 */
[----:B------:R-:W0:Y:S01]  /*0010*/  S2UR UR4, SR_CTAID.X ;  /* 0x00000000000479c3 */ /* 0x000e220000002500 */
[----:B------:R-:W1:Y:S01]  /*0020*/  LDCU.64 UR6, c[0x0][0x380] ;  /* 0x00007000ff0677ac */ /* 0x000e620008000a00 */
[----:B------:R-:W2:Y:S01]  /*0030*/  LDCU.64 UR8, c[0x0][0x358] ;  /* 0x00006b00ff0877ac */ /* 0x000ea20008000a00 */
[----:B0-----:R-:W-:-:S04]  /*0040*/  UIMAD.WIDE.U32 UR4, UR4, 0x200, URZ ;  /* 0x00000200040478a5 */ /* 0x001fc8000f8e00ff */
[----:B-1----:R-:W-:-:S04]  /*0050*/  UIADD3 UR6, UP0, UPT, -UR4, UR6, URZ ;  /* 0x0000000604067290 */ /* 0x002fc8000ff1e1ff */
[----:B------:R-:W-:Y:S02]  /*0060*/  UIADD3.X UR7, UPT, UPT, ~UR5, UR7, URZ, UP0, !UPT ;  /* 0x0000000705077290 */ /* 0x000fe400087fe5ff */
[----:B------:R-:W-:-:S04]  /*0070*/  UISETP.GE.U32.AND UP0, UPT, UR6, 0x200, UPT ;  /* 0x000002000600788c */ /* 0x000fc8000bf06070 */
[----:B------:R-:W-:-:S09]  /*0080*/  UISETP.GE.AND.EX UP0, UPT, UR7, URZ, UPT, UP0 ;  /* 0x000000ff0700728c */ /* 0x000fd2000bf06300 */
[----:B--2---:R-:W-:Y:S05]  /*0090*/  BRA.U !UP0, `(.L_x_703) ;  /* 0x0000000108347547 */ /* 0x004fea000b800000 */
[----:B------:R-:W0:Y:S01]  /*00a0*/  S2R R0, SR_TID.X ;  /* 0x0000000000007919 */ /* 0x000e220000002100 */
[----:B------:R-:W1:Y:S01]  /*00b0*/  LDCU UR6, c[0x0][0x390] ;  /* 0x00007200ff0677ac */ /* 0x000e620008000800 */
[----:B------:R-:W2:Y:S01]  /*00c0*/  LDCU.64 UR10, c[0x0][0x388] ;  /* 0x00007100ff0a77ac */ /* 0x000ea20008000a00 */
[----:B-1----:R-:W-:Y:S01]  /*00d0*/  IMAD.U32 R2, RZ, RZ, UR6 ;  /* 0x00000006ff027e24 */ /* 0x002fe2000f8e00ff */
[----:B0-----:R-:W-:Y:S01]  /*00e0*/  IADD3 R0, P0, PT, R0, UR4, RZ ;  /* 0x0000000400007c10 */ /* 0x001fe2000ff1e0ff */
[----:B------:R-:W-:-:S04]  /*00f0*/  USHF.R.S32.HI UR4, URZ, 0x1f, UR6 ;  /* 0x0000001fff047899 */ /* 0x000fc80008011406 */
[----:B------:R-:W-:Y:S01]  /*0100*/  IMAD.X R5, RZ, RZ, UR5, P0 ;  /* 0x00000005ff057e24 */ /* 0x000fe200080e06ff */
[----:B--2---:R-:W-:Y:S01]  /*0110*/  LEA R4, P0, R0, UR10, 0x3 ;  /* 0x0000000a00047c11 */ /* 0x004fe2000f8018ff */
[----:B------:R-:W-:-:S03]  /*0120*/  IMAD.U32 R3, RZ, RZ, UR4 ;  /* 0x00000004ff037e24 */ /* 0x000fc6000f8e00ff */
[----:B------:R-:W-:-:S05]  /*0130*/  LEA.HI.X R5, R0, UR11, R5, 0x3, P0 ;  /* 0x0000000b00057c11 */ /* 0x000fca00080f1c05 */
[----:B------:R-:W-:Y:S04]  /*0140*/  STG.E.64 desc[UR8][R4.64], R2 ;  /* 0x0000000204007986 */ /* 0x000fe8000c101b08 */
[----:B------:R-:W-:Y:S01]  /*0150*/  STG.E.64 desc[UR8][R4.64+0x800], R2 ;  /* 0x0008000204007986 */ /* 0x000fe2000c101b08 */
[----:B------:R-:W-:Y:S05]  /*0160*/  EXIT ;  /* 0x000000000000794d */ /* 0x000fea0003800000 */
.L_x_703:
[----:B------:R-:W0:Y:S01]  /*0170*/  S2R R0, SR_TID.X ;  /* 0x0000000000007919 */ /* 0x000e220000002100 */
[----:B------:R-:W1:Y:S01]  /*0180*/  LDCU UR10, c[0x0][0x390] ;  /* 0x00007200ff0a77ac */ /* 0x000e620008000800 */
[----:B------:R-:W2:Y:S01]  /*0190*/  LDCU.64 UR12, c[0x0][0x388] ;  /* 0x00007100ff0c77ac */ /* 0x000ea20008000a00 */
[----:B------:R-:W-:-:S06]  /*01a0*/  USHF.R.S32.HI UR7, URZ, 0x1f, UR6 ;  /* 0x0000001fff077899 */ /* 0x000fcc0008011406 */
[----:B------:R-:W-:Y:S02]  /*01b0*/  IMAD.U32 R3, RZ, RZ, UR7 ;  /* 0x00000007ff037e24 */ /* 0x000fe4000f8e00ff */
[C---:B0-----:R-:W-:Y:S01]  /*01c0*/  VIADD R2, R0.reuse, 0x100 ;  /* 0x0000010000027836 */ /* 0x041fe20000000000 */
[C---:B------:R-:W-:Y:S02]  /*01d0*/  ISETP.LT.U32.AND P0, PT, R0.reuse, UR6, PT ;  /* 0x0000000600007c0c */ /* 0x040fe4000bf01070 */
[----:B------:R-:W-:Y:S01]  /*01e0*/  IADD3 R0, P2, PT, R0, UR4, RZ ;  /* 0x0000000400007c10 */ /* 0x000fe2000ff5e0ff */
[----:B-1----:R-:W-:Y:S01]  /*01f0*/  USHF.R.S32.HI UR4, URZ, 0x1f, UR10 ;  /* 0x0000001fff047899 */ /* 0x002fe2000801140a */
[----:B------:R-:W-:Y:S01]  /*0200*/  ISETP.LT.U32.AND P1, PT, R2, UR6, PT ;  /* 0x0000000602007c0c */ /* 0x000fe2000bf21070 */
[----:B------:R-:W-:Y:S01]  /*0210*/  IMAD.U32 R2, RZ, RZ, UR7 ;  /* 0x00000007ff027e24 */ /* 0x000fe2000f8e00ff */
[----:B------:R-:W-:Y:S01]  /*0220*/  ISETP.GT.AND.EX P0, PT, R3, RZ, PT, P0 ;  /* 0x000000ff0300720c */ /* 0x000fe20003f04300 */
[----:B------:R-:W-:Y:S01]  /*0230*/  IMAD.X R5, RZ, RZ, UR5, P2 ;  /* 0x00000005ff057e24 */ /* 0x000fe200090e06ff */
[----:B--2---:R-:W-:Y:S01]  /*0240*/  LEA R4, P2, R0, UR12, 0x3 ;  /* 0x0000000c00047c11 */ /* 0x004fe2000f8418ff */
[----:B------:R-:W-:Y:S01]  /*0250*/  IMAD.U32 R3, RZ, RZ, UR4 ;  /* 0x00000004ff037e24 */ /* 0x000fe2000f8e00ff */
[----:B------:R-:W-:Y:S01]  /*0260*/  ISETP.GT.AND.EX P1, PT, R2, RZ, PT, P1 ;  /* 0x000000ff0200720c */ /* 0x000fe20003f24310 */
[----:B------:R-:W-:Y:S01]  /*0270*/  IMAD.U32 R2, RZ, RZ, UR10 ;  /* 0x0000000aff027e24 */ /* 0x000fe2000f8e00ff */
[----:B------:R-:W-:-:S07]  /*0280*/  LEA.HI.X R5, R0, UR13, R5, 0x3, P2 ;  /* 0x0000000d00057c11 */ /* 0x000fce00090f1c05 */
[----:B------:R0:W-:Y:S04]  /*0290*/  @P0 STG.E.64 desc[UR8][R4.64], R2 ;  /* 0x0000000204000986 */ /* 0x0001e8000c101b08 */
[----:B------:R-:W-:Y:S05]  /*02a0*/  @!P1 EXIT ;  /* 0x000000000000994d */ /* 0x000fea0003800000 */
[----:B------:R-:W-:Y:S01]  /*02b0*/  STG.E.64 desc[UR8][R4.64+0x800], R2 ;  /* 0x0008000204007986 */ /* 0x000fe2000c101b08 */
[----:B------:R-:W-:Y:S05]  /*02c0*/  EXIT ;  /* 0x000000000000794d */ /* 0x000fea0003800000 */
.L_x_704:
        /* <DEDUP_REMOVED lines=11> */
.L_x_801:


//--------------------- .text._ZN3cub18CUB_300001_SM_10006detail11EmptyKernelIvEEvv --------------------------
	.section	.text._ZN3cub18CUB_300001_SM_10006detail11EmptyKernelIvEEvv,"ax",@progbits
	.align	128
        .global         _ZN3cub18CUB_300001_SM_10006detail11EmptyKernelIvEEvv
        .type           _ZN3cub18CUB_300001_SM_10006detail11EmptyKernelIvEEvv,@function
        .size           _ZN3cub18CUB_300001_SM_10006detail11EmptyKernelIvEEvv,(.L_x_802 - _ZN3cub18CUB_300001_SM_10006detail11EmptyKernelIvEEvv)
        .other          _ZN3cub18CUB_300001_SM_10006detail11EmptyKernelIvEEvv,@"STO_CUDA_ENTRY STV_DEFAULT"
_ZN3cub18CUB_300001_SM_10006detail11EmptyKernelIvEEvv:
.text._ZN3cub18CUB_300001_SM_10006detail11EmptyKernelIvEEvv:
[----:B------:R-:W-:Y:S01]  /*0000*/  LDC R1, c[0x0][0x37c] ;  /* 0x0000df00ff017b82 */ /* 0x000fe20000000800 */
[----:B------:R-:W-:Y:S05]  /*0010*/  EXIT ;  /* 0x000000000000794d */ /* 0x000fea0003800000 */
.L_x_705:
        /* <DEDUP_REMOVED lines=14> */
.L_x_802:


//--------------------- .text.gt_assign           --------------------------
	.section	.text.gt_assign,"ax",@progbits
	.align	128
        .global         gt_assign
        .type           gt_assign,@function
        .size           gt_assign,(.L_x_803 - gt_assign)
        .other          gt_assign,@"STO_CUDA_ENTRY STV_DEFAULT"
gt_assign:
.text.gt_assign:
[----:B------:R-:W-:Y:S01]  /*0000*/  LDC R1, c[0x0][0x37c] ;  /* 0x0000df00ff017b82 */ /* 0x000fe20000000800 */
[----:B------:R-:W0:Y:S02]  /*0010*/  LDCU UR4, c[0x0][0x398] ;  /* 0x00007300ff0477ac */ /* 0x000e240008000800 */
[----:B0-----:R-:W-:-:S05]  /*0020*/  IMAD.U32 R0, RZ, RZ, UR4 ;  /* 0x00000004ff007e24 */ /* 0x001fca000f8e00ff */
[----:B------:R-:W-:-:S13]  /*0030*/  ISETP.GE.AND P0, PT, R0, 0x1, PT ;  /* 0x000000010000780c */ /* 0x000fda0003f06270 */
[----:B------:R-:W-:Y:S05]  /*0040*/  @!P0 EXIT ;  /* 0x000000000000894d */ /* 0x000fea0003800000 */
[----:B------:R-:W0:Y:S01]  /*0050*/  S2R R13, SR_CTAID.X ;  /* 0x00000000000d7919 */ /* 0x000e220000002500 */
[----:B------:R-:W1:Y:S01]  /*0060*/  LDC.64 R6, c[0x0][0x388] ;  /* 0x0000e200ff067b82 */ /* 0x000e620000000a00 */
[C---:B------:R-:W-:Y:S01]  /*0070*/  ISETP.GE.U32.AND P0, PT, R0.reuse, 0xc01, PT ;  /* 0x00000c010000780c */ /* 0x040fe20003f06070 */
[----:B------:R-:W-:Y:S01]  /*0080*/  VIADD R2, R0, 0x3ff ;  /* 0x000003ff00027836 */ /* 0x000fe20000000000 */
[----:B------:R-:W2:Y:S01]  /*0090*/  S2R R12, SR_TID.X ;  /* 0x00000000000c7919 */ /* 0x000ea20000002100 */
[----:B------:R-:W3:Y:S01]  /*00a0*/  LDCU.64 UR4, c[0x0][0x358] ;  /* 0x00006b00ff0477ac */ /* 0x000ee20008000a00 */
[----:B------:R-:W-:Y:S02]  /*00b0*/  IMAD.MOV.U32 R14, RZ, RZ, RZ ;  /* 0x000000ffff0e7224 */ /* 0x000fe400078e00ff */
[----:B------:R-:W-:Y:S01]  /*00c0*/  SHF.R.U32.HI R10, RZ, 0xa, R2 ;  /* 0x0000000aff0a7819 */ /* 0x000fe20000011602 */
[----:B------:R-:W-:-:S03]  /*00d0*/  IMAD.MOV.U32 R9, RZ, RZ, RZ ;  /* 0x000000ffff097224 */ /* 0x000fc600078e00ff */
[----:B------:R-:W-:Y:S02]  /*00e0*/  LOP3.LUT R15, R10, 0x3, RZ, 0xc0, !PT ;  /* 0x000000030a0f7812 */ /* 0x000fe400078ec0ff */
[C---:B0-----:R-:W-:Y:S01]  /*00f0*/  IADD3 R8, PT, PT, R13.reuse, 0x1, RZ ;  /* 0x000000010d087810 */ /* 0x041fe20007ffe0ff */
[----:B-1----:R-:W-:Y:S01]  /*0100*/  IMAD.WIDE.U32 R6, R13, 0x4, R6 ;  /* 0x000000040d067825 */ /* 0x002fe200078e0006 */
[----:B--23--:R-:W-:Y:S06]  /*0110*/  @!P0 BRA `(.L_x_706) ;  /* 0x0000000000e88947 */ /* 0x00cfec0003800000 */
[----:B------:R-:W0:Y:S01]  /*0120*/  LDC R18, c[0x0][0x398] ;  /* 0x0000e600ff127b82 */ /* 0x000e220000000800 */
[----:B------:R-:W-:Y:S01]  /*0130*/  LOP3.LUT R14, R10, 0x1ffffc, RZ, 0xc0, !PT ;  /* 0x001ffffc0a0e7812 */ /* 0x000fe200078ec0ff */
[----:B------:R-:W-:Y:S01]  /*0140*/  IMAD R19, R13, R0, R12 ;  /* 0x000000000d137224 */ /* 0x000fe200078e020c */
[----:B------:R-:W-:Y:S02]  /*0150*/  LOP3.LUT R21, R12, 0x800, RZ, 0xfc, !PT ;  /* 0x000008000c157812 */ /* 0x000fe400078efcff */
[----:B------:R-:W-:-:S03]  /*0160*/  IADD3 R20, PT, PT, -R14, RZ, RZ ;  /* 0x000000ff0e147210 */ /* 0x000fc60007ffe1ff */
[----:B------:R-:W1:Y:S08]  /*0170*/  LDC.64 R4, c[0x0][0x380] ;  /* 0x0000e000ff047b82 */ /* 0x000e700000000a00 */
[----:B------:R-:W2:Y:S02]  /*0180*/  LDC.64 R2, c[0x0][0x390] ;  /* 0x0000e400ff027b82 */ /* 0x000ea40000000a00 */
.L_x_715:
[----:B0-----:R-:W-:Y:S01]  /*0190*/  IMAD.MOV.U32 R0, RZ, RZ, R18 ;  /* 0x000000ffff007224 */ /* 0x001fe200078e0012 */
[C---:B------:R-:W-:Y:S01]  /*01a0*/  IADD3 R17, PT, PT, R21.reuse, 0x400, RZ ;  /* 0x0000040015117810 */ /* 0x040fe20007ffe0ff */
[C---:B------:R-:W-:Y:S01]  /*01b0*/  VIADD R23, R21.reuse, 0xfffff800 ;  /* 0xfffff80015177836 */ /* 0x040fe20000000000 */
[----:B------:R-:W-:Y:S01]  /*01c0*/  BSSY.RECONVERGENT B0, `(.L_x_707) ;  /* 0x0000010000007945 */ /* 0x000fe20003800200 */
[----:B--234-:R-:W-:Y:S01]  /*01d0*/  VIADD R11, R21, 0xfffffc00 ;  /* 0xfffffc00150b7836 */ /* 0x01cfe20000000000 */
[-C--:B------:R-:W-:Y:S01]  /*01e0*/  ISETP.GE.U32.AND P1, PT, R17, R0.reuse, PT ;  /* 0x000000001100720c */ /* 0x080fe20003f26070 */
[----:B------:R-:W-:Y:S01]  /*01f0*/  VIADD R20, R20, 0x4 ;  /* 0x0000000414147836 */ /* 0x000fe20000000000 */
[-C--:B------:R-:W-:Y:S02]  /*0200*/  ISETP.GE.U32.AND P4, PT, R23, R0.reuse, PT ;  /* 0x000000001700720c */ /* 0x080fe40003f86070 */
[----:B------:R-:W-:Y:S02]  /*0210*/  ISETP.GE.U32.AND P0, PT, R11, R0, PT ;  /* 0x000000000b00720c */ /* 0x000fe40003f06070 */
[----:B------:R-:W-:-:S02]  /*0220*/  ISETP.NE.AND P2, PT, R20, RZ, PT ;  /* 0x000000ff1400720c */ /* 0x000fc40003f45270 */
[----:B------:R-:W-:-:S07]  /*0230*/  ISETP.GE.U32.AND P3, PT, R21, R0, PT ;  /* 0x000000001500720c */ /* 0x000fce0003f66070 */
[----:B------:R-:W-:Y:S06]  /*0240*/  @P4 BRA `(.L_x_708) ;  /* 0x00000000001c4947 */ /* 0x000fec0003800000 */
[----:B-1----:R-:W-:Y:S01]  /*0250*/  IMAD.WIDE.U32 R10, R19, 0x4, R4 ;  /* 0x00000004130a7825 */ /* 0x002fe200078e0004 */
[----:B------:R-:W3:Y:S05]  /*0260*/  LDG.E.CONSTANT R17, desc[UR4][R6.64] ;  /* 0x0000000406117981 */ /* 0x000eea000c1e9900 */
[----:B------:R-:W3:Y:S02]  /*0270*/  LDG.E.CONSTANT R10, desc[UR4][R10.64] ;  /* 0x000000040a0a7981 */ /* 0x000ee4000c1e9900 */
[----:B---3--:R-:W-:-:S13]  /*0280*/  FSETP.NEU.AND P4, PT, R10, R17, PT ;  /* 0x000000110a00720b */ /* 0x008fda0003f8d000 */
[----:B------:R-:W0:Y:S02]  /*0290*/  @!P4 LDC.64 R16, c[0x0][0x390] ;  /* 0x0000e400ff10cb82 */ /* 0x000e240000000a00 */
[----:B0-----:R-:W-:-:S05]  /*02a0*/  @!P4 IMAD.WIDE.U32 R16, R23, 0x8, R16 ;  /* 0x000000081710c825 */ /* 0x001fca00078e0010 */
[----:B------:R0:W-:Y:S02]  /*02b0*/  @!P4 STG.E.64 desc[UR4][R16.64], R8 ;  /* 0x000000081000c986 */ /* 0x0001e4000c101b04 */
.L_x_708:
[----:B------:R-:W-:Y:S05]  /*02c0*/  BSYNC.RECONVERGENT B0 ;  /* 0x0000000000007941 */ /* 0x000fea0003800200 */
.L_x_707:
[----:B------:R-:W-:Y:S01]  /*02d0*/  BSSY.RECONVERGENT B0, `(.L_x_709) ;  /* 0x0000009000007945 */ /* 0x000fe20003800200 */
[----:B--2---:R-:W-:-:S03]  /*02e0*/  IMAD.WIDE.U32 R10, R23, 0x8, R2 ;  /* 0x00000008170a7825 */ /* 0x004fc600078e0002 */
[----:B------:R-:W-:Y:S05]  /*02f0*/  @P0 BRA `(.L_x_710) ;  /* 0x0000000000180947 */ /* 0x000fea0003800000 */
[----:B0-----:R-:W-:Y:S01]  /*0300*/  IADD3 R17, PT, PT, R19, 0x400, RZ ;  /* 0x0000040013117810 */ /* 0x001fe20007ffe0ff */
[----:B------:R-:W2:Y:S04]  /*0310*/  LDG.E.CONSTANT R23, desc[UR4][R6.64] ;  /* 0x0000000406177981 */ /* 0x000ea8000c1e9900 */
[----:B-1----:R-:W-:-:S06]  /*0320*/  IMAD.WIDE.U32 R16, R17, 0x4, R4 ;  /* 0x0000000411107825 */ /* 0x002fcc00078e0004 */
[----:B------:R-:W2:Y:S02]  /*0330*/  LDG.E.CONSTANT R16, desc[UR4][R16.64] ;  /* 0x0000000410107981 */ /* 0x000ea4000c1e9900 */
[----:B--2---:R-:W-:-:S13]  /*0340*/  FSETP.NEU.AND P0, PT, R16, R23, PT ;  /* 0x000000171000720b */ /* 0x004fda0003f0d000 */
[----:B------:R2:W-:Y:S02]  /*0350*/  @!P0 STG.E.64 desc[UR4][R10.64+0x2000], R8 ;  /* 0x002000080a008986 */ /* 0x0005e4000c101b04 */
.L_x_710:
[----:B------:R-:W-:Y:S05]  /*0360*/  BSYNC.RECONVERGENT B0 ;  /* 0x0000000000007941 */ /* 0x000fea0003800200 */
.L_x_709:
[----:B------:R-:W-:Y:S04]  /*0370*/  BSSY.RECONVERGENT B0, `(.L_x_711) ;  /* 0x0000008000007945 */ /* 0x000fe80003800200 */
[----:B------:R-:W-:Y:S05]  /*0380*/  @P3 BRA `(.L_x_712) ;  /* 0x0000000000183947 */ /* 0x000fea0003800000 */
[----:B0-----:R-:W-:Y:S01]  /*0390*/  VIADD R17, R19, 0x800 ;  /* 0x0000080013117836 */ /* 0x001fe20000000000 */
[----:B------:R-:W3:Y:S03]  /*03a0*/  LDG.E.CONSTANT R23, desc[UR4][R6.64] ;  /* 0x0000000406177981 */ /* 0x000ee6000c1e9900 */
[----:B-1----:R-:W-:-:S06]  /*03b0*/  IMAD.WIDE.U32 R16, R17, 0x4, R4 ;  /* 0x0000000411107825 */ /* 0x002fcc00078e0004 */
[----:B------:R-:W3:Y:S02]  /*03c0*/  LDG.E.CONSTANT R16, desc[UR4][R16.64] ;  /* 0x0000000410107981 */ /* 0x000ee4000c1e9900 */
[----:B---3--:R-:W-:-:S13]  /*03d0*/  FSETP.NEU.AND P0, PT, R16, R23, PT ;  /* 0x000000171000720b */ /* 0x008fda0003f0d000 */
[----:B------:R3:W-:Y:S02]  /*03e0*/  @!P0 STG.E.64 desc[UR4][R10.64+0x4000], R8 ;  /* 0x004000080a008986 */ /* 0x0007e4000c101b04 */
.L_x_712:
[----:B------:R-:W-:Y:S05]  /*03f0*/  BSYNC.RECONVERGENT B0 ;  /* 0x0000000000007941 */ /* 0x000fea0003800200 */
.L_x_711:
[----:B------:R-:W-:Y:S04]  /*0400*/  BSSY.RECONVERGENT B0, `(.L_x_713) ;  /* 0x0000008000007945 */ /* 0x000fe80003800200 */
[----:B------:R-:W-:Y:S05]  /*0410*/  @P1 BRA `(.L_x_714) ;  /* 0x0000000000181947 */ /* 0x000fea0003800000 */
[----:B0-----:R-:W-:Y:S01]  /*0420*/  VIADD R17, R19, 0xc00 ;  /* 0x00000c0013117836 */ /* 0x001fe20000000000 */
[----:B------:R-:W4:Y:S03]  /*0430*/  LDG.E.CONSTANT R23, desc[UR4][R6.64] ;  /* 0x0000000406177981 */ /* 0x000f26000c1e9900 */
[----:B-1----:R-:W-:-:S06]  /*0440*/  IMAD.WIDE.U32 R16, R17, 0x4, R4 ;  /* 0x0000000411107825 */ /* 0x002fcc00078e0004 */
[----:B------:R-:W4:Y:S02]  /*0450*/  LDG.E.CONSTANT R16, desc[UR4][R16.64] ;  /* 0x0000000410107981 */ /* 0x000f24000c1e9900 */
[----:B----4-:R-:W-:-:S13]  /*0460*/  FSETP.NEU.AND P0, PT, R16, R23, PT ;  /* 0x000000171000720b */ /* 0x010fda0003f0d000 */
[----:B------:R4:W-:Y:S02]  /*0470*/  @!P0 STG.E.64 desc[UR4][R10.64+0x6000], R8 ;  /* 0x006000080a008986 */ /* 0x0009e4000c101b04 */
.L_x_714:
[----:B------:R-:W-:Y:S05]  /*0480*/  BSYNC.RECONVERGENT B0 ;  /* 0x0000000000007941 */ /* 0x000fea0003800200 */
.L_x_713:
[----:B------:R-:W-:Y:S01]  /*0490*/  IADD3 R21, PT, PT, R21, 0x1000, RZ ;  /* 0x0000100015157810 */ /* 0x000fe20007ffe0ff */
[----:B------:R-:W-:Y:S01]  /*04a0*/  VIADD R19, R19, 0x1000 ;  /* 0x0000100013137836 */ /* 0x000fe20000000000 */
[----:B------:R-:W-:Y:S06]  /*04b0*/  @P2 BRA `(.L_x_715) ;  /* 0xfffffffc00342947 */ /* 0x000fec000383ffff */
.L_x_706:
[----:B------:R-:W-:-:S13]  /*04c0*/  ISETP.NE.AND P0, PT, R15, RZ, PT ;  /* 0x000000ff0f00720c */ /* 0x000fda0003f05270 */
[----:B------:R-:W-:Y:S05]  /*04d0*/  @!P0 EXIT ;  /* 0x000000000000894d */ /* 0x000fea0003800000 */
[----:B-1----:R-:W1:Y:S01]  /*04e0*/  LDC.64 R4, c[0x0][0x390] ;  /* 0x0000e400ff047b82 */ /* 0x002e620000000a00 */
[----:B--234-:R-:W-:Y:S01]  /*04f0*/  IMAD.SHL.U32 R11, R14, 0x400, RZ ;  /* 0x000004000e0b7824 */ /* 0x01cfe200078e00ff */
[----:B------:R-:W-:Y:S01]  /*0500*/  IADD3 R15, PT, PT, -R15, RZ, RZ ;  /* 0x000000ff0f0f7210 */ /* 0x000fe20007ffe1ff */
[----:B------:R-:W-:Y:S01]  /*0510*/  IMAD R0, R13, R0, R12 ;  /* 0x000000000d007224 */ /* 0x000fe200078e020c */
[----:B------:R-:W2:Y:S02]  /*0520*/  LDCU UR6, c[0x0][0x398] ;  /* 0x00007300ff0677ac */ /* 0x000ea40008000800 */
[-C--:B0-----:R-:W-:Y:S02]  /*0530*/  LOP3.LUT R17, R12, R11.reuse, RZ, 0xfc, !PT ;  /* 0x0000000b0c117212 */ /* 0x081fe400078efcff */
[----:B------:R-:W0:Y:S01]  /*0540*/  LDC.64 R2, c[0x0][0x380] ;  /* 0x0000e000ff027b82 */ /* 0x000e220000000a00 */
[----:B------:R-:W-:Y:S02]  /*0550*/  IADD3 R11, PT, PT, R0, R11, RZ ;  /* 0x0000000b000b7210 */ /* 0x000fe40007ffe0ff */
[----:B-1----:R-:W-:-:S04]  /*0560*/  IMAD.WIDE.U32 R4, R17, 0x8, R4 ;  /* 0x0000000811047825 */ /* 0x002fc800078e0004 */
[----:B------:R-:W-:Y:S02]  /*0570*/  IMAD.MOV.U32 R0, RZ, RZ, R4 ;  /* 0x000000ffff007224 */ /* 0x000fe400078e0004 */
[----:B--2---:R-:W-:-:S07]  /*0580*/  IMAD.MOV.U32 R13, RZ, RZ, R5 ;  /* 0x000000ffff0d7224 */ /* 0x004fce00078e0005 */
.L_x_718:
[----:B------:R-:W-:Y:S01]  /*0590*/  ISETP.GE.U32.AND P0, PT, R17, UR6, PT ;  /* 0x0000000611007c0c */ /* 0x000fe2000bf06070 */
[----:B------:R-:W-:Y:S01]  /*05a0*/  VIADD R15, R15, 0x1 ;  /* 0x000000010f0f7836 */ /* 0x000fe20000000000 */
[----:B------:R-:W-:Y:S04]  /*05b0*/  BSSY.RECONVERGENT B0, `(.L_x_716) ;  /* 0x000000a000007945 */ /* 0x000fe80003800200 */
[----:B------:R-:W-:-:S07]  /*05c0*/  ISETP.NE.AND P1, PT, R15, RZ, PT ;  /* 0x000000ff0f00720c */ /* 0x000fce0003f25270 */
[----:B-1----:R-:W-:Y:S06]  /*05d0*/  @P0 BRA `(.L_x_717) ;  /* 0x00000000001c0947 */ /* 0x002fec0003800000 */
[----:B0-----:R-:W-:Y:S01]  /*05e0*/  IMAD.WIDE.U32 R4, R11, 0x4, R2 ;  /* 0x000000040b047825 */ /* 0x001fe200078e0002 */
[----:B------:R-:W2:Y:S05]  /*05f0*/  LDG.E.CONSTANT R19, desc[UR4][R6.64] ;  /* 0x0000000406137981 */ /* 0x000eaa000c1e9900 */
[----:B------:R-:W2:Y:S02]  /*0600*/  LDG.E.CONSTANT R4, desc[UR4][R4.64] ;  /* 0x0000000404047981 */ /* 0x000ea4000c1e9900 */
[----:B--2---:R-:W-:-:S13]  /*0610*/  FSETP.NEU.AND P0, PT, R4, R19, PT ;  /* 0x000000130400720b */ /* 0x004fda0003f0d000 */
[----:B------:R-:W-:Y:S01]  /*0620*/  @!P0 MOV R4, R0 ;  /* 0x0000000000048202 */ /* 0x000fe20000000f00 */
[----:B------:R-:W-:-:S05]  /*0630*/  @!P0 IMAD.MOV.U32 R5, RZ, RZ, R13 ;  /* 0x000000ffff058224 */ /* 0x000fca00078e000d */
[----:B------:R1:W-:Y:S02]  /*0640*/  @!P0 STG.E.64 desc[UR4][R4.64], R8 ;  /* 0x0000000804008986 */ /* 0x0003e4000c101b04 */
.L_x_717:
[----:B------:R-:W-:Y:S05]  /*0650*/  BSYNC.RECONVERGENT B0 ;  /* 0x0000000000007941 */ /* 0x000fea0003800200 */
.L_x_716:
[----:B------:R-:W-:Y:S01]  /*0660*/  IADD3 R0, P0, PT, R0, 0x2000, RZ ;  /* 0x0000200000007810 */ /* 0x000fe20007f1e0ff */
[----:B------:R-:W-:Y:S01]  /*0670*/  VIADD R11, R11, 0x400 ;  /* 0x000004000b0b7836 */ /* 0x000fe20000000000 */
[----:B------:R-:W-:Y:S02]  /*0680*/  IADD3 R17, PT, PT, R17, 0x400, RZ ;  /* 0x0000040011117810 */ /* 0x000fe40007ffe0ff */
[----:B------:R-:W-:Y:S01]  /*0690*/  IADD3.X R13, PT, PT, RZ, R13, RZ, P0, !PT ;  /* 0x0000000dff0d7210 */ /* 0x000fe200007fe4ff */
[----:B------:R-:W-:Y:S08]  /*06a0*/  @P1 BRA `(.L_x_718) ;  /* 0xfffffffc00b81947 */ /* 0x000ff0000383ffff */
[----:B------:R-:W-:Y:S05]  /*06b0*/  EXIT ;  /* 0x000000000000794d */ /* 0x000fea0003800000 */
.L_x_719:
        /* <DEDUP_REMOVED lines=12> */
.L_x_803:


//--------------------- .text.slice_1d_1024       --------------------------
	.section	.text.slice_1d_1024,"ax",@progbits
	.align	128
        .global         slice_1d_1024
        .type           slice_1d_1024,@function
        .size           slice_1d_1024,(.L_x_804 - slice_1d_1024)
        .other          slice_1d_1024,@"STO_CUDA_ENTRY STV_DEFAULT"
slice_1d_1024:
.text.slice_1d_1024:
[----:B------:R-:W-:Y:S01]  /*0000*/  LDC R1, c[0x0][0x37c] ;  /* 0x0000df00ff017b82 */ /* 0x000fe20000000800 */
[----:B------:R-:W0:Y:S07]  /*0010*/  S2R R7, SR_TID.X ;  /* 0x0000000000077919 */ /* 0x000e2e0000002100 */
[----:B------:R-:W1:Y:S01]  /*0020*/  S2UR UR4, SR_CTAID.X ;  /* 0x00000000000479c3 */ /* 0x000e620000002500 */
[----:B------:R-:W2:Y:S01]  /*0030*/  LDCU UR5, c[0x0][0x398] ;  /* 0x00007300ff0577ac */ /* 0x000ea20008000800 */
[----:B-1----:R-:W-:-:S06]  /*0040*/  USHF.L.U32 UR4, UR4, 0xa, URZ ;  /* 0x0000000a04047899 */ /* 0x002fcc00080006ff */
[----:B0-----:R-:W-:-:S04]  /*0050*/  LOP3.LUT R7, R7, UR4, RZ, 0xfc, !PT ;  /* 0x0000000407077c12 */ /* 0x001fc8000f8efcff */
[----:B--2---:R-:W-:-:S13]  /*0060*/  ISETP.GE.AND P0, PT, R7, UR5, PT ;  /* 0x0000000507007c0c */ /* 0x004fda000bf06270 */
[----:B------:R-:W-:Y:S05]  /*0070*/  @P0 EXIT ;  /* 0x000000000000094d */ /* 0x000fea0003800000 */
[----:B------:R-:W0:Y:S01]  /*0080*/  LDC.64 R2, c[0x0][0x388] ;  /* 0x0000e200ff027b82 */ /* 0x000e220000000a00 */
[----:B------:R-:W1:Y:S01]  /*0090*/  LDCU.64 UR4, c[0x0][0x358] ;  /* 0x00006b00ff0477ac */ /* 0x000e620008000a00 */
[----:B------:R-:W2:Y:S06]  /*00a0*/  LDCU UR6, c[0x0][0x39c] ;  /* 0x00007380ff0677ac */ /* 0x000eac0008000800 */
[----:B------:R-:W3:Y:S01]  /*00b0*/  LDC.64 R4, c[0x0][0x380] ;  /* 0x0000e000ff047b82 */ /* 0x000ee20000000a00 */
[----:B------:R-:W4:Y:S01]  /*00c0*/  LDCU UR7, c[0x0][0x3a0] ;  /* 0x00007400ff0777ac */ /* 0x000f220008000800 */
[----:B0-----:R-:W-:-:S06]  /*00d0*/  IMAD.WIDE.U32 R2, R7, 0x4, R2 ;  /* 0x0000000407027825 */ /* 0x001fcc00078e0002 */
[----:B-1----:R-:W2:Y:S01]  /*00e0*/  LDG.E.CONSTANT R2, desc[UR4][R2.64] ;  /* 0x0000000402027981 */ /* 0x002ea2000c1e9900 */
[----:B---3--:R-:W-:Y:S01]  /*00f0*/  IMAD.WIDE.U32 R4, R7, 0x8, R4 ;  /* 0x0000000807047825 */ /* 0x008fe200078e0004 */
[C---:B--2---:R-:W-:Y:S02]  /*0100*/  FSETP.GEU.AND P0, PT, R2.reuse, UR6, PT ;  /* 0x0000000602007c0b */ /* 0x044fe4000bf0e000 */
[C---:B----4-:R-:W-:Y:S02]  /*0110*/  FSETP.GT.AND P1, PT, R2.reuse, UR7, PT ;  /* 0x0000000702007c0b */ /* 0x050fe4000bf24000 */
[----:B------:R-:W-:-:S13]  /*0120*/  FSETP.LTU.OR P0, PT, R2, RZ, P0 ;  /* 0x000000ff0200720b */ /* 0x000fda0000709400 */
[----:B------:R0:W-:Y:S01]  /*0130*/  @!P0 STG.E.64 desc[UR4][R4.64], RZ ;  /* 0x000000ff04008986 */ /* 0x0001e2000c101b04 */
[----:B------:R-:W-:Y:S05]  /*0140*/  @!P1 EXIT ;  /* 0x000000000000994d */ /* 0x000fea0003800000 */
[----:B------:R-:W1:Y:S02]  /*0150*/  LDC.64 R2, c[0x0][0x390] ;  /* 0x0000e400ff027b82 */ /* 0x000e640000000a00 */
[----:B-1----:R-:W-:-:S06]  /*0160*/  IMAD.WIDE.U32 R2, R7, 0x4, R2 ;  /* 0x0000000407027825 */ /* 0x002fcc00078e0002 */
[----:B------:R-:W2:Y:S01]  /*0170*/  LDG.E.CONSTANT R2, desc[UR4][R2.64] ;  /* 0x0000000402027981 */ /* 0x000ea2000c1e9900 */
[----:B------:R-:W-:Y:S02]  /*0180*/  IMAD.MOV.U32 R7, RZ, RZ, RZ ;  /* 0x000000ffff077224 */ /* 0x000fe400078e00ff */
[----:B--2---:R-:W-:-:S05]  /*0190*/  VIADD R6, R2, 0x1 ;  /* 0x0000000102067836 */ /* 0x004fca0000000000 */
[----:B------:R-:W-:Y:S01]  /*01a0*/  STG.E.64 desc[UR4][R4.64], R6 ;  /* 0x0000000604007986 */ /* 0x000fe2000c101b04 */
[----:B------:R-:W-:Y:S05]  /*01b0*/  EXIT ;  /* 0x000000000000794d */ /* 0x000fea0003800000 */
.L_x_720:
        /* <DEDUP_REMOVED lines=12> */
.L_x_804:


//--------------------- .text.argmax_1024         --------------------------
	.section	.text.argmax_1024,"ax",@progbits
	.align	128
        .global         argmax_1024
        .type           argmax_1024,@function
        .size           argmax_1024,(.L_x_805 - argmax_1024)
        .other          argmax_1024,@"STO_CUDA_ENTRY STV_DEFAULT"
argmax_1024:
.text.argmax_1024:
[----:B------:R-:W-:Y:S01]  /*0000*/  LDC R1, c[0x0][0x37c] ;  /* 0x0000df00ff017b82 */ /* 0x000fe20000000800 */
[----:B------:R-:W0:Y:S01]  /*0010*/  LDCU UR7, c[0x0][0x39c] ;  /* 0x00007380ff0777ac */ /* 0x000e220008000800 */
[----:B------:R-:W1:Y:S01]  /*0020*/  S2R R0, SR_CTAID.X ;  /* 0x0000000000007919 */ /* 0x000e620000002500 */
[----:B------:R-:W-:Y:S02]  /*0030*/  IMAD.MOV.U32 R5, RZ, RZ, RZ ;  /* 0x000000ffff057224 */ /* 0x000fe400078e00ff */
[----:B------:R-:W-:Y:S01]  /*0040*/  IMAD.MOV.U32 R4, RZ, RZ, -0x800003 ;  /* 0xff7ffffdff047424 */ /* 0x000fe200078e00ff */
[----:B------:R-:W2:Y:S01]  /*0050*/  LDCU.64 UR10, c[0x0][0x358] ;  /* 0x00006b00ff0a77ac */ /* 0x000ea20008000a00 */
[----:B0-----:R-:W-:-:S09]  /*0060*/  UISETP.GE.AND UP0, UPT, UR7, 0x1, UPT ;  /* 0x000000010700788c */ /* 0x001fd2000bf06270 */
[----:B--2---:R-:W-:Y:S05]  /*0070*/  BRA.U !UP0, `(.L_x_721) ;  /* 0x0000000508607547 */ /* 0x004fea000b800000 */
[----:B------:R-:W0:Y:S01]  /*0080*/  S2R R7, SR_TID.X ;  /* 0x0000000000077919 */ /* 0x000e220000002100 */
[----:B------:R-:W-:Y:S01]  /*0090*/  UISETP.GE.U32.AND UP0, UPT, UR7, 0xc01, UPT ;  /* 0x00000c010700788c */ /* 0x000fe2000bf06070 */
[----:B------:R-:W-:Y:S01]  /*00a0*/  IMAD.MOV.U32 R4, RZ, RZ, -0x800003 ;  /* 0xff7ffffdff047424 */ /* 0x000fe200078e00ff */
[----:B------:R-:W-:Y:S01]  /*00b0*/  UIADD3 UR4, UPT, UPT, UR7, 0x3ff, URZ ;  /* 0x000003ff07047890 */ /* 0x000fe2000fffe0ff */
[----:B------:R-:W-:-:S03]  /*00c0*/  IMAD.MOV.U32 R5, RZ, RZ, RZ ;  /* 0x000000ffff057224 */ /* 0x000fc600078e00ff */
[----:B------:R-:W-:-:S03]  /*00d0*/  USHF.R.U32.HI UR5, URZ, 0xa, UR4 ;  /* 0x0000000aff057899 */ /* 0x000fc60008011604 */
[----:B------:R-:W-:Y:S01]  /*00e0*/  UMOV UR4, URZ ;  /* 0x000000ff00047c82 */ /* 0x000fe20008000000 */
[----:B------:R-:W-:Y:S01]  /*00f0*/  ULOP3.LUT UR6, UR5, 0x3, URZ, 0xc0, !UPT ;  /* 0x0000000305067892 */ /* 0x000fe2000f8ec0ff */
[----:B------:R-:W-:Y:S11]  /*0100*/  BRA.U !UP0, `(.L_x_722) ;  /* 0x0000000108e07547 */ /* 0x000ff6000b800000 */
[----:B------:R-:W2:Y:S01]  /*0110*/  LDC.64 R2, c[0x0][0x380] ;  /* 0x0000e000ff027b82 */ /* 0x000ea20000000a00 */
[----:B------:R-:W-:Y:S01]  /*0120*/  ULOP3.LUT UR4, UR5, 0x1ffffc, URZ, 0xc0, !UPT ;  /* 0x001ffffc05047892 */ /* 0x000fe2000f8ec0ff */
[----:B0-----:R-:W-:Y:S01]  /*0130*/  LOP3.LUT R6, R7, 0x800, RZ, 0xfc, !PT ;  /* 0x0000080007067812 */ /* 0x001fe200078efcff */
[----:B-1----:R-:W-:Y:S01]  /*0140*/  IMAD R11, R0, UR7, R7 ;  /* 0x00000007000b7c24 */ /* 0x002fe2000f8e0207 */
[----:B------:R-:W0:Y:S01]  /*0150*/  LDCU UR8, c[0x0][0x39c] ;  /* 0x00007380ff0877ac */ /* 0x000e220008000800 */
[----:B------:R-:W-:Y:S02]  /*0160*/  IMAD.MOV.U32 R4, RZ, RZ, -0x800003 ;  /* 0xff7ffffdff047424 */ /* 0x000fe400078e00ff */
[----:B------:R-:W-:Y:S01]  /*0170*/  IMAD.MOV.U32 R5, RZ, RZ, RZ ;  /* 0x000000ffff057224 */ /* 0x000fe200078e00ff */
[----:B------:R-:W-:-:S12]  /*0180*/  UIADD3 UR5, UPT, UPT, -UR4, URZ, URZ ;  /* 0x000000ff04057290 */ /* 0x000fd8000fffe1ff */
.L_x_731:
[C---:B------:R-:W-:Y:S01]  /*0190*/  VIADD R10, R6.reuse, 0xfffff800 ;  /* 0xfffff800060a7836 */ /* 0x040fe20000000000 */
[----:B0-----:R-:W-:Y:S01]  /*01a0*/  UMOV UR7, UR8 ;  /* 0x0000000800077c82 */ /* 0x001fe20008000000 */
[----:B------:R-:W-:Y:S01]  /*01b0*/  UIADD3 UR5, UPT, UPT, UR5, 0x4, URZ ;  /* 0x0000000405057890 */ /* 0x000fe2000fffe0ff */
[----:B------:R-:W-:Y:S01]  /*01c0*/  VIADD R12, R6, 0xfffffc00 ;  /* 0xfffffc00060c7836 */ /* 0x000fe20000000000 */
[----:B------:R-:W-:Y:S01]  /*01d0*/  BSSY.RECONVERGENT B0, `(.L_x_723) ;  /* 0x000000d000007945 */ /* 0x000fe20003800200 */
[----:B------:R-:W-:Y:S01]  /*01e0*/  ISETP.GE.U32.AND P0, PT, R10, UR7, PT ;  /* 0x000000070a007c0c */ /* 0x000fe2000bf06070 */
[----:B------:R-:W-:Y:S01]  /*01f0*/  VIADD R13, R6, 0x400 ;  /* 0x00000400060d7836 */ /* 0x000fe20000000000 */
[----:B------:R-:W-:Y:S01]  /*0200*/  UISETP.NE.AND UP0, UPT, UR5, URZ, UPT ;  /* 0x000000ff0500728c */ /* 0x000fe2000bf05270 */
[----:B------:R-:W-:Y:S02]  /*0210*/  ISETP.GE.U32.AND P1, PT, R12, UR7, PT ;  /* 0x000000070c007c0c */ /* 0x000fe4000bf26070 */
[----:B------:R-:W-:-:S02]  /*0220*/  ISETP.GE.U32.AND P2, PT, R6, UR7, PT ;  /* 0x0000000706007c0c */ /* 0x000fc4000bf46070 */
[----:B------:R-:W-:-:S06]  /*0230*/  ISETP.GE.U32.AND P3, PT, R13, UR7, PT ;  /* 0x000000070d007c0c */ /* 0x000fcc000bf66070 */
[----:B------:R-:W-:Y:S07]  /*0240*/  @P0 BRA `(.L_x_724) ;  /* 0x0000000000140947 */ /* 0x000fee0003800000 */
[----:B--2---:R-:W-:-:S06]  /*0250*/  IMAD.WIDE.U32 R8, R11, 0x4, R2 ;  /* 0x000000040b087825 */ /* 0x004fcc00078e0002 */
[----:B------:R-:W2:Y:S02]  /*0260*/  LDG.E.CONSTANT R9, desc[UR10][R8.64] ;  /* 0x0000000a08097981 */ /* 0x000ea4000c1e9900 */
[----:B--2---:R-:W-:-:S13]  /*0270*/  FSETP.GEU.AND P0, PT, R4, R9, PT ;  /* 0x000000090400720b */ /* 0x004fda0003f0e000 */
[----:B------:R-:W-:Y:S02]  /*0280*/  @!P0 IMAD.MOV.U32 R4, RZ, RZ, R9 ;  /* 0x000000ffff048224 */ /* 0x000fe400078e0009 */
[----:B------:R-:W-:-:S07]  /*0290*/  @!P0 IMAD.MOV.U32 R5, RZ, RZ, R10 ;  /* 0x000000ffff058224 */ /* 0x000fce00078e000a */
.L_x_724:
[----:B------:R-:W-:Y:S05]  /*02a0*/  BSYNC.RECONVERGENT B0 ;  /* 0x0000000000007941 */ /* 0x000fea0003800200 */
.L_x_723:
[----:B------:R-:W-:Y:S04]  /*02b0*/  BSSY.RECONVERGENT B0, `(.L_x_725) ;  /* 0x0000008000007945 */ /* 0x000fe80003800200 */
[----:B------:R-:W-:Y:S05]  /*02c0*/  @P1 BRA `(.L_x_726) ;  /* 0x0000000000181947 */ /* 0x000fea0003800000 */
[----:B------:R-:W-:-:S04]  /*02d0*/  VIADD R9, R11, 0x400 ;  /* 0x000004000b097836 */ /* 0x000fc80000000000 */
[----:B--2---:R-:W-:-:S06]  /*02e0*/  IMAD.WIDE.U32 R8, R9, 0x4, R2 ;  /* 0x0000000409087825 */ /* 0x004fcc00078e0002 */
[----:B------:R-:W2:Y:S02]  /*02f0*/  LDG.E.CONSTANT R9, desc[UR10][R8.64] ;  /* 0x0000000a08097981 */ /* 0x000ea4000c1e9900 */
[----:B--2---:R-:W-:-:S13]  /*0300*/  FSETP.GEU.AND P0, PT, R4, R9, PT ;  /* 0x000000090400720b */ /* 0x004fda0003f0e000 */
[----:B------:R-:W-:Y:S01]  /*0310*/  @!P0 IMAD.MOV.U32 R4, RZ, RZ, R9 ;  /* 0x000000ffff048224 */ /* 0x000fe200078e0009 */
[----:B------:R-:W-:-:S07]  /*0320*/  @!P0 MOV R5, R12 ;  /* 0x0000000c00058202 */ /* 0x000fce0000000f00 */
.L_x_726:
[----:B------:R-:W-:Y:S05]  /*0330*/  BSYNC.RECONVERGENT B0 ;  /* 0x0000000000007941 */ /* 0x000fea0003800200 */
.L_x_725:
[----:B------:R-:W-:Y:S04]  /*0340*/  BSSY.RECONVERGENT B0, `(.L_x_727) ;  /* 0x0000008000007945 */ /* 0x000fe80003800200 */
[----:B------:R-:W-:Y:S05]  /*0350*/  @P2 BRA `(.L_x_728) ;  /* 0x0000000000182947 */ /* 0x000fea0003800000 */
[----:B------:R-:W-:-:S04]  /*0360*/  VIADD R9, R11, 0x800 ;  /* 0x000008000b097836 */ /* 0x000fc80000000000 */
[----:B--2---:R-:W-:-:S06]  /*0370*/  IMAD.WIDE.U32 R8, R9, 0x4, R2 ;  /* 0x0000000409087825 */ /* 0x004fcc00078e0002 */
[----:B------:R-:W2:Y:S02]  /*0380*/  LDG.E.CONSTANT R9, desc[UR10][R8.64] ;  /* 0x0000000a08097981 */ /* 0x000ea4000c1e9900 */
[----:B--2---:R-:W-:-:S13]  /*0390*/  FSETP.GEU.AND P0, PT, R4, R9, PT ;  /* 0x000000090400720b */ /* 0x004fda0003f0e000 */
[----:B------:R-:W-:Y:S02]  /*03a0*/  @!P0 IMAD.MOV.U32 R4, RZ, RZ, R9 ;  /* 0x000000ffff048224 */ /* 0x000fe400078e0009 */
[----:B------:R-:W-:-:S07]  /*03b0*/  @!P0 IMAD.MOV.U32 R5, RZ, RZ, R6 ;  /* 0x000000ffff058224 */ /* 0x000fce00078e0006 */
.L_x_728:
[----:B------:R-:W-:Y:S05]  /*03c0*/  BSYNC.RECONVERGENT B0 ;  /* 0x0000000000007941 */ /* 0x000fea0003800200 */
.L_x_727:
        /* <DEDUP_REMOVED lines=8> */
.L_x_730:
[----:B------:R-:W-:Y:S05]  /*0450*/  BSYNC.RECONVERGENT B0 ;  /* 0x0000000000007941 */ /* 0x000fea0003800200 */
.L_x_729:
[----:B------:R-:W-:Y:S01]  /*0460*/  VIADD R6, R6, 0x1000 ;  /* 0x0000100006067836 */ /* 0x000fe20000000000 */
[----:B------:R-:W-:Y:S01]  /*0470*/  IADD3 R11, PT, PT, R11, 0x1000, RZ ;  /* 0x000010000b0b7810 */ /* 0x000fe20007ffe0ff */
[----:B------:R-:W-:Y:S06]  /*0480*/  BRA.U UP0, `(.L_x_731) ;  /* 0xfffffffd00407547 */ /* 0x000fec000b83ffff */
.L_x_722:
[----:B------:R-:W-:-:S09]  /*0490*/  UISETP.NE.AND UP0, UPT, UR6, URZ, UPT ;  /* 0x000000ff0600728c */ /* 0x000fd2000bf05270 */
[----:B------:R-:W-:Y:S05]  /*04a0*/  BRA.U !UP0, `(.L_x_721) ;  /* 0x0000000108547547 */ /* 0x000fea000b800000 */
[----:B------:R-:W3:Y:S01]  /*04b0*/  LDC.64 R8, c[0x0][0x380] ;  /* 0x0000e000ff087b82 */ /* 0x000ee20000000a00 */
[----:B------:R-:W-:Y:S01]  /*04c0*/  USHF.L.U32 UR4, UR4, 0xa, URZ ;  /* 0x0000000a04047899 */ /* 0x000fe200080006ff */
[----:B01----:R-:W-:Y:S01]  /*04d0*/  IMAD R11, R0, UR7, R7 ;  /* 0x00000007000b7c24 */ /* 0x003fe2000f8e0207 */
[----:B------:R-:W0:Y:S04]  /*04e0*/  LDCU UR5, c[0x0][0x39c] ;  /* 0x00007380ff0577ac */ /* 0x000e280008000800 */
[----:B------:R-:W-:Y:S01]  /*04f0*/  VIADD R11, R11, UR4 ;  /* 0x000000040b0b7c36 */ /* 0x000fe20008000000 */
[----:B------:R-:W-:Y:S01]  /*0500*/  LOP3.LUT R7, R7, UR4, RZ, 0xfc, !PT ;  /* 0x0000000407077c12 */ /* 0x000fe2000f8efcff */
[----:B------:R-:W-:-:S12]  /*0510*/  UIADD3 UR6, UPT, UPT, -UR6, URZ, URZ ;  /* 0x000000ff06067290 */ /* 0x000fd8000fffe1ff */
.L_x_734:
[----:B0-----:R-:W-:Y:S01]  /*0520*/  ISETP.GE.U32.AND P0, PT, R7, UR5, PT ;  /* 0x0000000507007c0c */ /* 0x001fe2000bf06070 */
[----:B------:R-:W-:Y:S01]  /*0530*/  UIADD3 UR6, UPT, UPT, UR6, 0x1, URZ ;  /* 0x0000000106067890 */ /* 0x000fe2000fffe0ff */
[----:B------:R-:W-:Y:S03]  /*0540*/  BSSY.RECONVERGENT B0, `(.L_x_732) ;  /* 0x0000008000007945 */ /* 0x000fe60003800200 */
[----:B------:R-:W-:-:S08]  /*0550*/  UISETP.NE.AND UP0, UPT, UR6, URZ, UPT ;  /* 0x000000ff0600728c */ /* 0x000fd0000bf05270 */
[----:B------:R-:W-:Y:S05]  /*0560*/  @P0 BRA `(.L_x_733) ;  /* 0x0000000000140947 */ /* 0x000fea0003800000 */
[----:B--23--:R-:W-:-:S06]  /*0570*/  IMAD.WIDE.U32 R2, R11, 0x4, R8 ;  /* 0x000000040b027825 */ /* 0x00cfcc00078e0008 */
[----:B------:R-:W2:Y:S02]  /*0580*/  LDG.E.CONSTANT R3, desc[UR10][R2.64] ;  /* 0x0000000a02037981 */ /* 0x000ea4000c1e9900 */
[----:B--2---:R-:W-:-:S13]  /*0590*/  FSETP.GEU.AND P0, PT, R4, R3, PT ;  /* 0x000000030400720b */ /* 0x004fda0003f0e000 */
[----:B------:R-:W-:Y:S02]  /*05a0*/  @!P0 IMAD.MOV.U32 R4, RZ, RZ, R3 ;  /* 0x000000ffff048224 */ /* 0x000fe400078e0003 */
[----:B------:R-:W-:-:S07]  /*05b0*/  @!P0 IMAD.MOV.U32 R5, RZ, RZ, R7 ;  /* 0x000000ffff058224 */ /* 0x000fce00078e0007 */
.L_x_733:
[----:B------:R-:W-:Y:S05]  /*05c0*/  BSYNC.RECONVERGENT B0 ;  /* 0x0000000000007941 */ /* 0x000fea0003800200 */
.L_x_732:
[----:B------:R-:W-:Y:S02]  /*05d0*/  VIADD R11, R11, 0x400 ;  /* 0x000004000b0b7836 */ /* 0x000fe40000000000 */
[----:B------:R-:W-:Y:S01]  /*05e0*/  VIADD R7, R7, 0x400 ;  /* 0x0000040007077836 */ /* 0x000fe20000000000 */
[----:B------:R-:W-:Y:S06]  /*05f0*/  BRA.U UP0, `(.L_x_734) ;  /* 0xfffffffd00c87547 */ /* 0x000fec000b83ffff */
.L_x_721:
[----:B------:R-:W4:Y:S01]  /*0600*/  S2R R6, SR_TID.X ;  /* 0x0000000000067919 */ /* 0x000f220000002100 */
[----:B------:R-:W5:Y:S01]  /*0610*/  S2UR UR5, SR_CgaCtaId ;  /* 0x00000000000579c3 */ /* 0x000f620000008800 */
[----:B------:R-:W-:Y:S01]  /*0620*/  UMOV UR4, 0x400 ;  /* 0x0000040000047882 */ /* 0x000fe20000000000 */
[----:B------:R-:W-:Y:S06]  /*0630*/  BSSY.RECONVERGENT B0, `(.L_x_735) ;  /* 0x0000018000007945 */ /* 0x000fec0003800200 */
[----:B------:R-:W-:Y:S01]  /*0640*/  BAR.SYNC.DEFER_BLOCKING 0x0 ;  /* 0x0000000000007b1d */ /* 0x000fe20000010000 */
[----:B-----5:R-:W-:-:S02]  /*0650*/  ULEA UR6, UR5, UR4, 0x18 ;  /* 0x0000000405067291 */ /* 0x020fc4000f8ec0ff */
[----:B------:R-:W-:-:S04]  /*0660*/  UIADD3 UR4, UPT, UPT, UR4, 0x1000, URZ ;  /* 0x0000100004047890 */ /* 0x000fc8000fffe0ff */
[----:B------:R-:W-:Y:S01]  /*0670*/  ULEA UR4, UR5, UR4, 0x18 ;  /* 0x0000000405047291 */ /* 0x000fe2000f8ec0ff */
[C---:B----4-:R-:W-:Y:S02]  /*0680*/  ISETP.GT.U32.AND P5, PT, R6.reuse, 0x1ff, PT ;  /* 0x000001ff0600780c */ /* 0x050fe40003fa4070 */
[C---:B--2---:R-:W-:Y:S02]  /*0690*/  LEA R3, R6.reuse, UR6, 0x2 ;  /* 0x0000000606037c11 */ /* 0x044fe4000f8e10ff */
[C---:B------:R-:W-:Y:S02]  /*06a0*/  ISETP.GT.U32.AND P6, PT, R6.reuse, 0xff, PT ;  /* 0x000000ff0600780c */ /* 0x040fe40003fc4070 */
[C---:B------:R-:W-:Y:S01]  /*06b0*/  LEA R2, R6.reuse, UR4, 0x2 ;  /* 0x0000000406027c11 */ /* 0x040fe2000f8e10ff */
[----:B------:R2:W-:Y:S01]  /*06c0*/  STS [R3], R4 ;  /* 0x0000000403007388 */ /* 0x0005e20000000800 */
[C---:B------:R-:W-:Y:S02]  /*06d0*/  ISETP.GT.U32.AND P0, PT, R6.reuse, 0x7f, PT ;  /* 0x0000007f0600780c */ /* 0x040fe40003f04070 */
[C---:B------:R-:W-:Y:S01]  /*06e0*/  ISETP.GT.U32.AND P1, PT, R6.reuse, 0x3f, PT ;  /* 0x0000003f0600780c */ /* 0x040fe20003f24070 */
[----:B------:R2:W-:Y:S01]  /*06f0*/  STS [R2], R5 ;  /* 0x0000000502007388 */ /* 0x0005e20000000800 */
[----:B------:R-:W-:Y:S01]  /*0700*/  BAR.SYNC.DEFER_BLOCKING 0x0 ;  /* 0x0000000000007b1d */ /* 0x000fe20000010000 */
[----:B------:R-:W-:-:S02]  /*0710*/  ISETP.GT.U32.AND P2, PT, R6, 0x1f, PT ;  /* 0x0000001f0600780c */ /* 0x000fc40003f44070 */
[C---:B------:R-:W-:Y:S02]  /*0720*/  ISETP.GT.U32.AND P3, PT, R6.reuse, 0xf, PT ;  /* 0x0000000f0600780c */ /* 0x040fe40003f64070 */
[----:B------:R-:W-:Y:S01]  /*0730*/  ISETP.GT.U32.AND P4, PT, R6, 0x7, PT ;  /* 0x000000070600780c */ /* 0x000fe20003f84070 */
[----:B------:R-:W-:-:S12]  /*0740*/  @P5 BRA `(.L_x_736) ;  /* 0x0000000000185947 */ /* 0x000fd80003800000 */
[----:B--2---:R-:W-:Y:S04]  /*0750*/  LDS R4, [R3] ;  /* 0x0000000003047984 */ /* 0x004fe80000000800 */
[----:B------:R-:W2:Y:S02]  /*0760*/  LDS R5, [R3+0x800] ;  /* 0x0008000003057984 */ /* 0x000ea40000000800 */
[----:B--2---:R-:W-:-:S13]  /*0770*/  FSETP.GEU.AND P5, PT, R4, R5, PT ;  /* 0x000000050400720b */ /* 0x004fda0003fae000 */
[----:B------:R-:W-:Y:S04]  /*0780*/  @!P5 STS [R3], R5 ;  /* 0x000000050300d388 */ /* 0x000fe80000000800 */
[----:B0-----:R-:W0:Y:S04]  /*0790*/  @!P5 LDS R7, [R2+0x800] ;  /* 0x000800000207d984 */ /* 0x001e280000000800 */
[----:B0-----:R4:W-:Y:S02]  /*07a0*/  @!P5 STS [R2], R7 ;  /* 0x000000070200d388 */ /* 0x0019e40000000800 */
.L_x_736:
[----:B------:R-:W-:Y:S05]  /*07b0*/  BSYNC.RECONVERGENT B0 ;  /* 0x0000000000007941 */ /* 0x000fea0003800200 */
.L_x_735:
[----:B------:R-:W-:Y:S01]  /*07c0*/  BAR.SYNC.DEFER_BLOCKING 0x0 ;  /* 0x0000000000007b1d */ /* 0x000fe20000010000 */
[----:B------:R-:W-:-:S05]  /*07d0*/  ISETP.GT.U32.AND P5, PT, R6, 0x3, PT ;  /* 0x000000030600780c */ /* 0x000fca0003fa4070 */
[----:B------:R-:W-:Y:S04]  /*07e0*/  BSSY.RECONVERGENT B0, `(.L_x_737) ;  /* 0x0000008000007945 */ /* 0x000fe80003800200 */
[----:B------:R-:W-:Y:S05]  /*07f0*/  @P6 BRA `(.L_x_738) ;  /* 0x0000000000186947 */ /* 0x000fea0003800000 */
[----:B--2---:R-:W-:Y:S04]  /*0800*/  LDS R4, [R3] ;  /* 0x0000000003047984 */ /* 0x004fe80000000800 */
[----:B------:R-:W2:Y:S02]  /*0810*/  LDS R5, [R3+0x400] ;  /* 0x0004000003057984 */ /* 0x000ea40000000800 */
[----:B--2---:R-:W-:-:S13]  /*0820*/  FSETP.GEU.AND P6, PT, R4, R5, PT ;  /* 0x000000050400720b */ /* 0x004fda0003fce000 */
[----:B------:R-:W-:Y:S04]  /*0830*/  @!P6 STS [R3], R5 ;  /* 0x000000050300e388 */ /* 0x000fe80000000800 */
[----:B0---4-:R-:W0:Y:S04]  /*0840*/  @!P6 LDS R7, [R2+0x400] ;  /* 0x000400000207e984 */ /* 0x011e280000000800 */
[----:B0-----:R0:W-:Y:S02]  /*0850*/  @!P6 STS [R2], R7 ;  /* 0x000000070200e388 */ /* 0x0011e40000000800 */
.L_x_738:
[----:B------:R-:W-:Y:S05]  /*0860*/  BSYNC.RECONVERGENT B0 ;  /* 0x0000000000007941 */ /* 0x000fea0003800200 */
.L_x_737:
        /* <DEDUP_REMOVED lines=10> */
.L_x_740:
[----:B------:R-:W-:Y:S05]  /*0910*/  BSYNC.RECONVERGENT B0 ;  /* 0x0000000000007941 */ /* 0x000fea0003800200 */
.L_x_739:
[----:B------:R-:W-:Y:S01]  /*0920*/  BAR.SYNC.DEFER_BLOCKING 0x0 ;  /* 0x0000000000007b1d */ /* 0x000fe20000010000 */
[----:B------:R-:W-:-:S05]  /*0930*/  ISETP.NE.AND P0, PT, R6, RZ, PT ;  /* 0x000000ff0600720c */ /* 0x000fca0003f05270 */
        /* <DEDUP_REMOVED lines=8> */
.L_x_742:
[----:B------:R-:W-:Y:S05]  /*09c0*/  BSYNC.RECONVERGENT B0 ;  /* 0x0000000000007941 */ /* 0x000fea0003800200 */
.L_x_741:
[----:B------:R-:W-:Y:S06]  /*09d0*/  BAR.SYNC.DEFER_BLOCKING 0x0 ;  /* 0x0000000000007b1d */ /* 0x000fec0000010000 */
        /* <DEDUP_REMOVED lines=8> */
.L_x_744:
[----:B------:R-:W-:Y:S05]  /*0a60*/  BSYNC.RECONVERGENT B0 ;  /* 0x0000000000007941 */ /* 0x000fea0003800200 */
.L_x_743:
        /* <DEDUP_REMOVED lines=9> */
.L_x_746:
[----:B------:R-:W-:Y:S05]  /*0b00*/  BSYNC.RECONVERGENT B0 ;  /* 0x0000000000007941 */ /* 0x000fea0003800200 */
.L_x_745:
        /* <DEDUP_REMOVED lines=9> */
.L_x_748:
[----:B------:R-:W-:Y:S05]  /*0ba0*/  BSYNC.RECONVERGENT B0 ;  /* 0x0000000000007941 */ /* 0x000fea0003800200 */
.L_x_747:
        /* <DEDUP_REMOVED lines=9> */
.L_x_750:
[----:B------:R-:W-:Y:S05]  /*0c40*/  BSYNC.RECONVERGENT B0 ;  /* 0x0000000000007941 */ /* 0x000fea0003800200 */
.L_x_749:
        /* <DEDUP_REMOVED lines=9> */
.L_x_752:
[----:B------:R-:W-:Y:S05]  /*0ce0*/  BSYNC.RECONVERGENT B0 ;  /* 0x0000000000007941 */ /* 0x000fea0003800200 */
.L_x_751:
[----:B------:R-:W-:Y:S06]  /*0cf0*/  BAR.SYNC.DEFER_BLOCKING 0x0 ;  /* 0x0000000000007b1d */ /* 0x000fec0000010000 */
[----:B------:R-:W-:Y:S04]  /*0d00*/  BSSY.RECONVERGENT B0, `(.L_x_753) ;  /* 0x0000007000007945 */ /* 0x000fe80003800200 */
[----:B------:R-:W-:Y:S05]  /*0d10*/  @P0 BRA `(.L_x_754) ;  /* 0x0000000000140947 */ /* 0x000fea0003800000 */
[----:B0-2-4-:R-:W0:Y:S02]  /*0d20*/  LDS.64 R2, [UR6] ;  /* 0x00000006ff027984 */ /* 0x015e240008000a00 */
[----:B0-----:R-:W-:-:S13]  /*0d30*/  FSETP.GEU.AND P1, PT, R2, R3, PT ;  /* 0x000000030200720b */ /* 0x001fda0003f2e000 */
[----:B------:R-:W0:Y:S04]  /*0d40*/  @!P1 LDS R2, [UR6+0x1004] ;  /* 0x00100406ff029984 */ /* 0x000e280008000800 */
[----:B------:R2:W-:Y:S04]  /*0d50*/  @!P1 STS [UR6], R3 ;  /* 0x00000003ff009988 */ /* 0x0005e80008000806 */
[----:B0-----:R2:W-:Y:S02]  /*0d60*/  @!P1 STS [UR6+0x1000], R2 ;  /* 0x00100002ff009988 */ /* 0x0015e40008000806 */
.L_x_754:
[----:B------:R-:W-:Y:S05]  /*0d70*/  BSYNC.RECONVERGENT B0 ;  /* 0x0000000000007941 */ /* 0x000fea0003800200 */
.L_x_753:
[----:B------:R-:W-:Y:S06]  /*0d80*/  BAR.SYNC.DEFER_BLOCKING 0x0 ;  /* 0x0000000000007b1d */ /* 0x000fec0000010000 */
[----:B------:R-:W-:Y:S05]  /*0d90*/  @P0 EXIT ;  /* 0x000000000000094d */ /* 0x000fea0003800000 */
[----:B0---4-:R-:W0:Y:S01]  /*0da0*/  LDS R7, [UR6] ;  /* 0x00000006ff077984 */ /* 0x011e220008000800 */
[----:B--2---:R-:W1:Y:S03]  /*0db0*/  LDC.64 R2, c[0x0][0x388] ;  /* 0x0000e200ff027b82 */ /* 0x004e660000000a00 */
[----:B---3--:R-:W2:Y:S05]  /*0dc0*/  LDS R9, [UR6+0x1000] ;  /* 0x00100006ff097984 */ /* 0x008eaa0008000800 */
[----:B------:R-:W3:Y:S01]  /*0dd0*/  LDC.64 R4, c[0x0][0x390] ;  /* 0x0000e400ff047b82 */ /* 0x000ee20000000a00 */
[----:B-1----:R-:W-:-:S04]  /*0de0*/  IMAD.WIDE.U32 R2, R0, 0x4, R2 ;  /* 0x0000000400027825 */ /* 0x002fc800078e0002 */
[----:B---3--:R-:W-:Y:S01]  /*0df0*/  IMAD.WIDE.U32 R4, R0, 0x4, R4 ;  /* 0x0000000400047825 */ /* 0x008fe200078e0004 */
[----:B0-----:R-:W-:Y:S04]  /*0e00*/  STG.E desc[UR10][R2.64], R7 ;  /* 0x0000000702007986 */ /* 0x001fe8000c10190a */
[----:B--2---:R-:W-:Y:S01]  /*0e10*/  STG.E desc[UR10][R4.64], R9 ;  /* 0x0000000904007986 */ /* 0x004fe2000c10190a */
[----:B------:R-:W-:Y:S05]  /*0e20*/  EXIT ;  /* 0x000000000000794d */ /* 0x000fea0003800000 */
.L_x_755:
        /* <DEDUP_REMOVED lines=13> */
.L_x_805:


//--------------------- .text.box_overlap_1024    --------------------------
	.section	.text.box_overlap_1024,"ax",@progbits
	.align	128
        .global         box_overlap_1024
        .type           box_overlap_1024,@function
        .size           box_overlap_1024,(.L_x_784 - box_overlap_1024)
        .other          box_overlap_1024,@"STO_CUDA_ENTRY STV_DEFAULT"
box_overlap_1024:
.text.box_overlap_1024:
[----:B------:R-:W-:Y:S01]  /*0000*/  LDC R1, c[0x0][0x37c] ;  /* 0x0000df00ff017b82 */ /* 0x000fe20000000800 */
[----:B------:R-:W0:Y:S07]  /*0010*/  S2R R5, SR_TID.X ;  /* 0x0000000000057919 */ /* 0x000e2e0000002100 */
[----:B------:R-:W1:Y:S01]  /*0020*/  S2UR UR4, SR_CTAID.X ;  /* 0x00000000000479c3 */ /* 0x000e620000002500 */
[----:B------:R-:W-:Y:S07]  /*0030*/  BSSY.RECONVERGENT B0, `(.L_x_756) ;  /* 0x0000055000007945 */ /* 0x000fee0003800200 */
[----:B------:R-:W2:Y:S01]  /*0040*/  LDC.64 R2, c[0x0][0x398] ;  /* 0x0000e600ff027b82 */ /* 0x000ea20000000a00 */
[----:B-1----:R-:W-:-:S06]  /*0050*/  USHF.L.U32 UR4, UR4, 0xa, URZ ;  /* 0x0000000a04047899 */ /* 0x002fcc00080006ff */
[----:B0-----:R-:W-:Y:S01]  /*0060*/  LOP3.LUT R5, R5, UR4, RZ, 0xfc, !PT ;  /* 0x0000000405057c12 */ /* 0x001fe2000f8efcff */
[----:B--2---:R-:W-:-:S04]  /*0070*/  IMAD R0, R3, R2, RZ ;  /* 0x0000000203007224 */ /* 0x004fc800078e02ff */
[----:B------:R-:W0:Y:S01]  /*0080*/  LDCU.64 UR4, c[0x0][0x358] ;  /* 0x00006b00ff0477ac */ /* 0x000e220008000a00 */
[----:B------:R-:W-:-:S13]  /*0090*/  ISETP.GE.AND P0, PT, R5, R0, PT ;  /* 0x000000000500720c */ /* 0x000fda0003f06270 */
[----:B------:R-:W-:Y:S05]  /*00a0*/  @P0 BRA `(.L_x_757) ;  /* 0x0000000400340947 */ /* 0x000fea0003800000 */
[-C--:B------:R-:W-:Y:S02]  /*00b0*/  IABS R3, R2.reuse ;  /* 0x0000000200037213 */ /* 0x080fe40000000000 */
[----:B------:R-:W-:Y:S02]  /*00c0*/  IABS R0, R2 ;  /* 0x0000000200007213 */ /* 0x000fe40000000000 */
[----:B------:R-:W1:Y:S08]  /*00d0*/  I2F.RP R4, R3 ;  /* 0x0000000300047306 */ /* 0x000e700000209400 */
[----:B------:R-:W2:Y:S08]  /*00e0*/  I2F.RP R10, R0 ;  /* 0x00000000000a7306 */ /* 0x000eb00000209400 */
[----:B-1----:R-:W1:Y:S08]  /*00f0*/  MUFU.RCP R4, R4 ;  /* 0x0000000400047308 */ /* 0x002e700000001000 */
[----:B--2---:R-:W2:Y:S01]  /*0100*/  MUFU.RCP R10, R10 ;  /* 0x0000000a000a7308 */ /* 0x004ea20000001000 */
[----:B-1----:R-:W-:Y:S01]  /*0110*/  VIADD R6, R4, 0xffffffe ;  /* 0x0ffffffe04067836 */ /* 0x002fe20000000000 */
[----:B------:R-:W-:-:S06]  /*0120*/  IABS R4, R5 ;  /* 0x0000000500047213 */ /* 0x000fcc0000000000 */
[----:B------:R1:W3:Y:S01]  /*0130*/  F2I.FTZ.U32.TRUNC.NTZ R7, R6 ;  /* 0x0000000600077305 */ /* 0x0002e2000021f000 */
[----:B--2---:R-:W-:Y:S01]  /*0140*/  VIADD R8, R10, 0xffffffe ;  /* 0x0ffffffe0a087836 */ /* 0x004fe20000000000 */
[----:B------:R-:W-:-:S06]  /*0150*/  IABS R10, R5 ;  /* 0x00000005000a7213 */ /* 0x000fcc0000000000 */
[----:B------:R2:W4:Y:S01]  /*0160*/  F2I.FTZ.U32.TRUNC.NTZ R9, R8 ;  /* 0x0000000800097305 */ /* 0x000522000021f000 */
[----:B-1----:R-:W-:Y:S01]  /*0170*/  HFMA2 R6, -RZ, RZ, 0, 0 ;  /* 0x00000000ff067431 */ /* 0x002fe200000001ff */
[----:B---3--:R-:W-:Y:S01]  /*0180*/  IADD3 R12, PT, PT, RZ, -R7, RZ ;  /* 0x80000007ff0c7210 */ /* 0x008fe20007ffe0ff */
[----:B--2---:R-:W-:-:S04]  /*0190*/  IMAD.MOV.U32 R8, RZ, RZ, RZ ;  /* 0x000000ffff087224 */ /* 0x004fc800078e00ff */
[----:B------:R-:W-:Y:S02]  /*01a0*/  IMAD R11, R12, R3, RZ ;  /* 0x000000030c0b7224 */ /* 0x000fe400078e02ff */
[----:B----4-:R-:W-:Y:S02]  /*01b0*/  IMAD.MOV R13, RZ, RZ, -R9 ;  /* 0x000000ffff0d7224 */ /* 0x010fe400078e0a09 */
[----:B------:R-:W-:-:S04]  /*01c0*/  IMAD.HI.U32 R6, R7, R11, R6 ;  /* 0x0000000b07067227 */ /* 0x000fc800078e0006 */
[----:B------:R-:W-:Y:S02]  /*01d0*/  IMAD R13, R13, R0, RZ ;  /* 0x000000000d0d7224 */ /* 0x000fe400078e02ff */
[----:B------:R-:W-:-:S04]  /*01e0*/  IMAD.HI.U32 R6, R6, R4, RZ ;  /* 0x0000000406067227 */ /* 0x000fc800078e00ff */
[----:B------:R-:W-:-:S04]  /*01f0*/  IMAD.HI.U32 R13, R9, R13, R8 ;  /* 0x0000000d090d7227 */ /* 0x000fc800078e0008 */
[----:B------:R-:W-:Y:S02]  /*0200*/  IMAD.MOV.U32 R8, RZ, RZ, R10 ;  /* 0x000000ffff087224 */ /* 0x000fe400078e000a */
[----:B------:R-:W-:Y:S02]  /*0210*/  IMAD.MOV R7, RZ, RZ, -R6 ;  /* 0x000000ffff077224 */ /* 0x000fe400078e0a06 */
[----:B------:R-:W-:Y:S02]  /*0220*/  IMAD.HI.U32 R9, R13, R8, RZ ;  /* 0x000000080d097227 */ /* 0x000fe400078e00ff */
[----:B------:R-:W1:Y:S02]  /*0230*/  LDC.64 R12, c[0x0][0x380] ;  /* 0x0000e000ff0c7b82 */ /* 0x000e640000000a00 */
[----:B------:R-:W-:Y:S02]  /*0240*/  IMAD.MOV R11, RZ, RZ, -R9 ;  /* 0x000000ffff0b7224 */ /* 0x000fe400078e0a09 */
[----:B------:R-:W-:-:S02]  /*0250*/  IMAD R4, R3, R7, R4 ;  /* 0x0000000703047224 */ /* 0x000fc400078e0204 */
[----:B------:R-:W-:-:S03]  /*0260*/  IMAD R11, R0, R11, R8 ;  /* 0x0000000b000b7224 */ /* 0x000fc600078e0208 */
[----:B------:R-:W-:Y:S02]  /*0270*/  ISETP.GT.U32.AND P5, PT, R3, R4, PT ;  /* 0x000000040300720c */ /* 0x000fe40003fa4070 */
[----:B------:R-:W-:-:S11]  /*0280*/  ISETP.GT.U32.AND P1, PT, R0, R11, PT ;  /* 0x0000000b0000720c */ /* 0x000fd60003f24070 */
[----:B------:R-:W-:Y:S01]  /*0290*/  @!P5 IMAD.IADD R4, R4, 0x1, -R3 ;  /* 0x000000010404d824 */ /* 0x000fe200078e0a03 */
[----:B------:R-:W-:Y:S01]  /*02a0*/  @!P5 IADD3 R6, PT, PT, R6, 0x1, RZ ;  /* 0x000000010606d810 */ /* 0x000fe20007ffe0ff */
[----:B------:R-:W-:Y:S01]  /*02b0*/  @!P1 VIADD R9, R9, 0x1 ;  /* 0x0000000109099836 */ /* 0x000fe20000000000 */
[-C--:B------:R-:W-:Y:S02]  /*02c0*/  @!P1 IADD3 R11, PT, PT, R11, -R0.reuse, RZ ;  /* 0x800000000b0b9210 */ /* 0x080fe40007ffe0ff */
[----:B------:R-:W-:Y:S02]  /*02d0*/  ISETP.GE.U32.AND P4, PT, R4, R3, PT ;  /* 0x000000030400720c */ /* 0x000fe40003f86070 */
[----:B------:R-:W-:Y:S02]  /*02e0*/  ISETP.GE.U32.AND P6, PT, R11, R0, PT ;  /* 0x000000000b00720c */ /* 0x000fe40003fc6070 */
[CC--:B------:R-:W-:Y:S01]  /*02f0*/  LOP3.LUT R0, R5.reuse, R2.reuse, RZ, 0x3c, !PT ;  /* 0x0000000205007212 */ /* 0x0c0fe200078e3cff */
[----:B------:R-:W2:Y:S01]  /*0300*/  LDC.64 R10, c[0x0][0x388] ;  /* 0x0000e200ff0a7b82 */ /* 0x000ea20000000a00 */
[----:B------:R-:W-:-:S02]  /*0310*/  LOP3.LUT R3, R5, R2, RZ, 0x3c, !PT ;  /* 0x0000000205037212 */ /* 0x000fc400078e3cff */
[----:B------:R-:W-:Y:S02]  /*0320*/  ISETP.GE.AND P2, PT, R0, RZ, PT ;  /* 0x000000ff0000720c */ /* 0x000fe40003f46270 */
[----:B------:R-:W-:Y:S02]  /*0330*/  ISETP.GE.AND P3, PT, R3, RZ, PT ;  /* 0x000000ff0300720c */ /* 0x000fe40003f66270 */
[----:B------:R-:W-:Y:S01]  /*0340*/  ISETP.NE.AND P5, PT, R2, RZ, PT ;  /* 0x000000ff0200720c */ /* 0x000fe20003fa5270 */
[----:B------:R-:W-:Y:S01]  /*0350*/  @P4 VIADD R6, R6, 0x1 ;  /* 0x0000000106064836 */ /* 0x000fe20000000000 */
[----:B------:R-:W-:Y:S01]  /*0360*/  ISETP.NE.AND P1, PT, R2, RZ, PT ;  /* 0x000000ff0200720c */ /* 0x000fe20003f25270 */
[----:B------:R-:W-:Y:S02]  /*0370*/  @P6 VIADD R9, R9, 0x1 ;  /* 0x0000000109096836 */ /* 0x000fe40000000000 */
[----:B------:R-:W-:Y:S02]  /*0380*/  IMAD.MOV.U32 R0, RZ, RZ, R6 ;  /* 0x000000ffff007224 */ /* 0x000fe400078e0006 */
[----:B------:R-:W3:Y:S01]  /*0390*/  LDC.64 R6, c[0x0][0x388] ;  /* 0x0000e200ff067b82 */ /* 0x000ee20000000a00 */
[----:B------:R-:W-:-:S02]  /*03a0*/  MOV R3, R9 ;  /* 0x0000000900037202 */ /* 0x000fc40000000f00 */
[----:B------:R-:W-:-:S03]  /*03b0*/  @!P2 IADD3 R0, PT, PT, -R0, RZ, RZ ;  /* 0x000000ff0000a210 */ /* 0x000fc60007ffe1ff */
[----:B------:R-:W-:Y:S01]  /*03c0*/  @!P3 IMAD.MOV R3, RZ, RZ, -R3 ;  /* 0x000000ffff03b224 */ /* 0x000fe200078e0a03 */
[-C--:B------:R-:W-:Y:S01]  /*03d0*/  @!P5 LOP3.LUT R0, RZ, R2.reuse, RZ, 0x33, !PT ;  /* 0x00000002ff00d212 */ /* 0x080fe200078e33ff */
[----:B------:R-:W4:Y:S01]  /*03e0*/  LDC.64 R8, c[0x0][0x380] ;  /* 0x0000e000ff087b82 */ /* 0x000f220000000a00 */
[----:B------:R-:W-:-:S03]  /*03f0*/  @!P1 LOP3.LUT R3, RZ, R2, RZ, 0x33, !PT ;  /* 0x00000002ff039212 */ /* 0x000fc600078e33ff */
[----:B------:R-:W-:Y:S01]  /*0400*/  IMAD.MOV R4, RZ, RZ, -R0 ;  /* 0x000000ffff047224 */ /* 0x000fe200078e0a00 */
[----:B------:R-:W-:Y:S01]  /*0410*/  SHF.L.U32 R15, R3, 0x2, RZ ;  /* 0x00000002030f7819 */ /* 0x000fe200000006ff */
[----:B------:R-:W-:Y:S02]  /*0420*/  IMAD.MOV R14, RZ, RZ, -R3 ;  /* 0x000000ffff0e7224 */ /* 0x000fe400078e0a03 */
[C-C-:B------:R-:W-:Y:S02]  /*0430*/  IMAD R4, R2.reuse, R4, R5.reuse ;  /* 0x0000000402047224 */ /* 0x140fe400078e0205 */
[----:B------:R-:W-:Y:S02]  /*0440*/  IMAD R14, R2, R14, R5 ;  /* 0x0000000e020e7224 */ /* 0x000fe400078e0205 */
[----:B------:R-:W-:Y:S01]  /*0450*/  IMAD.SHL.U32 R3, R0, 0x4, RZ ;  /* 0x0000000400037824 */ /* 0x000fe200078e00ff */
[----:B------:R-:W-:Y:S01]  /*0460*/  SHF.L.U32 R17, R4, 0x2, RZ ;  /* 0x0000000204117819 */ /* 0x000fe200000006ff */
[----:B------:R-:W-:-:S02]  /*0470*/  IMAD.SHL.U32 R19, R14, 0x4, RZ ;  /* 0x000000040e137824 */ /* 0x000fc400078e00ff */
[----:B-1----:R-:W-:-:S04]  /*0480*/  IMAD.WIDE R12, R15, 0x4, R12 ;  /* 0x000000040f0c7825 */ /* 0x002fc800078e020c */
[----:B--2---:R-:W-:Y:S01]  /*0490*/  IMAD.WIDE.U32 R14, R19, 0x4, R10 ;  /* 0x00000004130e7825 */ /* 0x004fe200078e000a */
[----:B0-----:R-:W2:Y:S03]  /*04a0*/  LDG.E.CONSTANT R4, desc[UR4][R12.64] ;  /* 0x000000040c047981 */ /* 0x001ea6000c1e9900 */
[----:B----4-:R-:W-:Y:S01]  /*04b0*/  IMAD.WIDE R8, R3, 0x4, R8 ;  /* 0x0000000403087825 */ /* 0x010fe200078e0208 */
[----:B------:R-:W4:Y:S03]  /*04c0*/  LDG.E.CONSTANT R16, desc[UR4][R12.64+0x4] ;  /* 0x000004040c107981 */ /* 0x000f26000c1e9900 */
[----:B---3--:R-:W-:Y:S01]  /*04d0*/  IMAD.WIDE.U32 R10, R17, 0x4, R6 ;  /* 0x00000004110a7825 */ /* 0x008fe200078e0006 */
[----:B------:R-:W3:Y:S04]  /*04e0*/  LDG.E.CONSTANT R0, desc[UR4][R8.64+0x8] ;  /* 0x0000080408007981 */ /* 0x000ee8000c1e9900 */
[----:B------:R-:W2:Y:S04]  /*04f0*/  LDG.E.CONSTANT R7, desc[UR4][R14.64] ;  /* 0x000000040e077981 */ /* 0x000ea8000c1e9900 */
[----:B------:R-:W3:Y:S04]  /*0500*/  LDG.E.CONSTANT R3, desc[UR4][R10.64+0x8] ;  /* 0x000008040a037981 */ /* 0x000ee8000c1e9900 */
[----:B------:R-:W4:Y:S04]  /*0510*/  LDG.E.CONSTANT R19, desc[UR4][R14.64+0x4] ;  /* 0x000004040e137981 */ /* 0x000f28000c1e9900 */
[----:B------:R-:W5:Y:S04]  /*0520*/  LDG.E.CONSTANT R6, desc[UR4][R8.64+0xc] ;  /* 0x00000c0408067981 */ /* 0x000f68000c1e9900 */
[----:B------:R-:W5:Y:S01]  /*0530*/  LDG.E.CONSTANT R17, desc[UR4][R10.64+0xc] ;  /* 0x00000c040a117981 */ /* 0x000f62000c1e9900 */
[----:B--2---:R-:W-:-:S02]  /*0540*/  FMNMX R7, R4, R7, !PT ;  /* 0x0000000704077209 */ /* 0x004fc40007800000 */
[----:B---3--:R-:W-:Y:S02]  /*0550*/  FMNMX R0, R0, R3, PT ;  /* 0x0000000300007209 */ /* 0x008fe40003800000 */
[----:B----4-:R-:W-:Y:S02]  /*0560*/  FMNMX R4, R16, R19, !PT ;  /* 0x0000001310047209 */ /* 0x010fe40007800000 */
[----:B-----5:R-:W-:-:S07]  /*0570*/  FMNMX R3, R6, R17, PT ;  /* 0x0000001106037209 */ /* 0x020fce0003800000 */
.L_x_757:
[----:B0-----:R-:W-:Y:S05]  /*0580*/  BSYNC.RECONVERGENT B0 ;  /* 0x0000000000007941 */ /* 0x001fea0003800200 */
.L_x_756:
[----:B------:R-:W-:Y:S05]  /*0590*/  @P0 EXIT ;  /* 0x000000000000094d */ /* 0x000fea0003800000 */
[----:B------:R-:W-:Y:S02]  /*05a0*/  IABS R6, R2 ;  /* 0x0000000200067213 */ /* 0x000fe40000000000 */
[----:B------:R-:W-:Y:S02]  /*05b0*/  IABS R12, R5 ;  /* 0x00000005000c7213 */ /* 0x000fe40000000000 */
[----:B------:R-:W0:Y:S08]  /*05c0*/  I2F.RP R10, R6 ;  /* 0x00000006000a7306 */ /* 0x000e300000209400 */
[----:B0-----:R-:W0:Y:S02]  /*05d0*/  MUFU.RCP R10, R10 ;  /* 0x0000000a000a7308 */ /* 0x001e240000001000 */
[----:B0-----:R-:W-:-:S06]  /*05e0*/  VIADD R8, R10, 0xffffffe ;  /* 0x0ffffffe0a087836 */ /* 0x001fcc0000000000 */
[----:B------:R0:W1:Y:S02]  /*05f0*/  F2I.FTZ.U32.TRUNC.NTZ R9, R8 ;  /* 0x0000000800097305 */ /* 0x000064000021f000 */
[----:B0-----:R-:W-:Y:S02]  /*0600*/  HFMA2 R8, -RZ, RZ, 0, 0 ;  /* 0x00000000ff087431 */ /* 0x001fe400000001ff */
[----:B-1----:R-:W-:-:S04]  /*0610*/  IMAD.MOV R11, RZ, RZ, -R9 ;  /* 0x000000ffff0b7224 */ /* 0x002fc800078e0a09 */
[----:B------:R-:W-:-:S04]  /*0620*/  IMAD R11, R11, R6, RZ ;  /* 0x000000060b0b7224 */ /* 0x000fc800078e02ff */
[----:B------:R-:W-:-:S04]  /*0630*/  IMAD.HI.U32 R11, R9, R11, R8 ;  /* 0x0000000b090b7227 */ /* 0x000fc800078e0008 */
[----:B------:R-:W-:-:S04]  /*0640*/  IMAD.MOV.U32 R9, RZ, RZ, R12 ;  /* 0x000000ffff097224 */ /* 0x000fc800078e000c */
[----:B------:R-:W-:-:S04]  /*0650*/  IMAD.HI.U32 R11, R11, R9, RZ ;  /* 0x000000090b0b7227 */ /* 0x000fc800078e00ff */
[----:B------:R-:W-:-:S04]  /*0660*/  IMAD.MOV R10, RZ, RZ, -R11 ;  /* 0x000000ffff0a7224 */ /* 0x000fc800078e0a0b */
[----:B------:R-:W-:-:S05]  /*0670*/  IMAD R9, R6, R10, R9 ;  /* 0x0000000a06097224 */ /* 0x000fca00078e0209 */
[----:B------:R-:W-:-:S13]  /*0680*/  ISETP.GT.U32.AND P1, PT, R6, R9, PT ;  /* 0x000000090600720c */ /* 0x000fda0003f24070 */
[-C--:B------:R-:W-:Y:S01]  /*0690*/  @!P1 IADD3 R9, PT, PT, R9, -R6.reuse, RZ ;  /* 0x8000000609099210 */ /* 0x080fe20007ffe0ff */
[----:B------:R-:W-:Y:S01]  /*06a0*/  @!P1 VIADD R11, R11, 0x1 ;  /* 0x000000010b0b9836 */ /* 0x000fe20000000000 */
[----:B------:R-:W-:Y:S02]  /*06b0*/  ISETP.NE.AND P1, PT, R2, RZ, PT ;  /* 0x000000ff0200720c */ /* 0x000fe40003f25270 */
[----:B------:R-:W-:Y:S02]  /*06c0*/  ISETP.GE.U32.AND P2, PT, R9, R6, PT ;  /* 0x000000060900720c */ /* 0x000fe40003f46070 */
[----:B------:R-:W-:Y:S01]  /*06d0*/  LOP3.LUT R6, R5, R2, RZ, 0x3c, !PT ;  /* 0x0000000205067212 */ /* 0x000fe200078e3cff */
[----:B------:R-:W0:Y:S03]  /*06e0*/  LDC.64 R8, c[0x0][0x380] ;  /* 0x0000e000ff087b82 */ /* 0x000e260000000a00 */
[----:B------:R-:W-:-:S07]  /*06f0*/  ISETP.GE.AND P3, PT, R6, RZ, PT ;  /* 0x000000ff0600720c */ /* 0x000fce0003f66270 */
[----:B------:R-:W-:-:S05]  /*0700*/  @P2 VIADD R11, R11, 0x1 ;  /* 0x000000010b0b2836 */ /* 0x000fca0000000000 */
[----:B------:R-:W-:Y:S02]  /*0710*/  MOV R6, R11 ;  /* 0x0000000b00067202 */ /* 0x000fe40000000f00 */
[----:B------:R-:W1:Y:S03]  /*0720*/  LDC.64 R10, c[0x0][0x388] ;  /* 0x0000e200ff0a7b82 */ /* 0x000e660000000a00 */
[----:B------:R-:W-:Y:S01]  /*0730*/  @!P3 IMAD.MOV R6, RZ, RZ, -R6 ;  /* 0x000000ffff06b224 */ /* 0x000fe200078e0a06 */
[----:B------:R-:W-:-:S05]  /*0740*/  @!P1 LOP3.LUT R6, RZ, R2, RZ, 0x33, !PT ;  /* 0x00000002ff069212 */ /* 0x000fca00078e33ff */
[----:B------:R-:W-:Y:S02]  /*0750*/  IMAD.MOV R12, RZ, RZ, -R6 ;  /* 0x000000ffff0c7224 */ /* 0x000fe400078e0a06 */
[----:B------:R-:W-:Y:S02]  /*0760*/  IMAD.SHL.U32 R13, R6, 0x4, RZ ;  /* 0x00000004060d7824 */ /* 0x000fe400078e00ff */
[----:B------:R-:W-:Y:S02]  /*0770*/  IMAD R2, R2, R12, R5 ;  /* 0x0000000c02027224 */ /* 0x000fe400078e0205 */
[----:B0-----:R-:W-:-:S03]  /*0780*/  IMAD.WIDE R8, R13, 0x4, R8 ;  /* 0x000000040d087825 */ /* 0x001fc600078e0208 */
[----:B------:R-:W-:Y:S02]  /*0790*/  SHF.L.U32 R15, R2, 0x2, RZ ;  /* 0x00000002020f7819 */ /* 0x000fe400000006ff */
[----:B------:R-:W2:Y:S03]  /*07a0*/  LDG.E.CONSTANT R2, desc[UR4][R8.64+0x8] ;  /* 0x0000080408027981 */ /* 0x000ea6000c1e9900 */
[----:B-1----:R-:W-:Y:S01]  /*07b0*/  IMAD.WIDE.U32 R10, R15, 0x4, R10 ;  /* 0x000000040f0a7825 */ /* 0x002fe200078e000a */
[----:B------:R-:W2:Y:S04]  /*07c0*/  LDG.E.CONSTANT R13, desc[UR4][R8.64] ;  /* 0x00000004080d7981 */ /* 0x000ea8000c1e9900 */
[----:B------:R-:W3:Y:S04]  /*07d0*/  LDG.E.CONSTANT R12, desc[UR4][R10.64+0x8] ;  /* 0x000008040a0c7981 */ /* 0x000ee8000c1e9900 */
[----:B------:R-:W3:Y:S04]  /*07e0*/  LDG.E.CONSTANT R17, desc[UR4][R10.64] ;  /* 0x000000040a117981 */ /* 0x000ee8000c1e9900 */
[----:B------:R-:W4:Y:S04]  /*07f0*/  LDG.E.CONSTANT R14, desc[UR4][R10.64+0xc] ;  /* 0x00000c040a0e7981 */ /* 0x000f28000c1e9900 */
[----:B------:R-:W4:Y:S04]  /*0800*/  LDG.E.CONSTANT R19, desc[UR4][R10.64+0x4] ;  /* 0x000004040a137981 */ /* 0x000f28000c1e9900 */
[----:B------:R-:W5:Y:S04]  /*0810*/  LDG.E.CONSTANT R6, desc[UR4][R8.64+0xc] ;  /* 0x00000c0408067981 */ /* 0x000f68000c1e9900 */
[----:B------:R-:W5:Y:S01]  /*0820*/  LDG.E.CONSTANT R15, desc[UR4][R8.64+0x4] ;  /* 0x00000404080f7981 */ /* 0x000f62000c1e9900 */
[----:B------:R-:W-:Y:S01]  /*0830*/  @!P0 FADD R7, R0, -R7 ;  /* 0x8000000700078221 */ /* 0x000fe20000000000 */
[----:B------:R-:W-:-:S03]  /*0840*/  @!P0 FADD R4, R3, -R4 ;  /* 0x8000000403048221 */ /* 0x000fc60000000000 */
[----:B------:R-:W-:Y:S01]  /*0850*/  @!P0 FADD R7, R7, 1 ;  /* 0x3f80000007078421 */ /* 0x000fe20000000000 */
[----:B------:R-:W-:-:S04]  /*0860*/  @!P0 FADD R4, R4, 1 ;  /* 0x3f80000004048421 */ /* 0x000fc80000000000 */
[----:B------:R-:W-:Y:S02]  /*0870*/  @!P0 FMNMX R0, RZ, R7, !PT ;  /* 0x00000007ff008209 */ /* 0x000fe40007800000 */
[----:B------:R-:W-:-:S05]  /*0880*/  @!P0 FMNMX R3, RZ, R4, !PT ;  /* 0x00000004ff038209 */ /* 0x000fca0007800000 */
[----:B------:R-:W-:Y:S01]  /*0890*/  FMUL R0, R3, R0 ;  /* 0x0000000003007220 */ /* 0x000fe20000400000 */
[----:B------:R-:W-:Y:S01]  /*08a0*/  BSSY.RECONVERGENT B0, `(.L_x_758) ;  /* 0x0000017000007945 */ /* 0x000fe20003800200 */
[----:B--2---:R-:W-:Y:S01]  /*08b0*/  FADD R2, R2, -R13 ;  /* 0x8000000d02027221 */ /* 0x004fe20000000000 */
[----:B---3--:R-:W-:-:S04]  /*08c0*/  FADD R12, R12, -R17 ;  /* 0x800000110c0c7221 */ /* 0x008fc80000000000 */
[----:B------:R-:W-:Y:S01]  /*08d0*/  FADD R12, R12, 1 ;  /* 0x3f8000000c0c7421 */ /* 0x000fe20000000000 */
[----:B----4-:R-:W-:-:S04]  /*08e0*/  FADD R14, R14, -R19 ;  /* 0x800000130e0e7221 */ /* 0x010fc80000000000 */
[----:B------:R-:W-:Y:S01]  /*08f0*/  FADD R7, R14, 1 ;  /* 0x3f8000000e077421 */ /* 0x000fe20000000000 */
[----:B-----5:R-:W-:-:S03]  /*0900*/  FADD R6, R6, -R15 ;  /* 0x8000000f06067221 */ /* 0x020fc60000000000 */
[----:B------:R-:W-:Y:S01]  /*0910*/  FMUL R9, R12, R7 ;  /* 0x000000070c097220 */ /* 0x000fe20000400000 */
[----:B------:R-:W-:Y:S01]  /*0920*/  FADD R2, R2, 1 ;  /* 0x3f80000002027421 */ /* 0x000fe20000000000 */
[----:B------:R-:W-:-:S04]  /*0930*/  FADD R7, R6, 1 ;  /* 0x3f80000006077421 */ /* 0x000fc80000000000 */
[----:B------:R-:W-:-:S04]  /*0940*/  FFMA R7, R2, R7, R9 ;  /* 0x0000000702077223 */ /* 0x000fc80000000009 */
[----:B------:R-:W-:-:S04]  /*0950*/  FADD R9, -R0, R7 ;  /* 0x0000000700097221 */ /* 0x000fc80000000100 */
[----:B------:R-:W0:Y:S08]  /*0960*/  MUFU.RCP R2, R9 ;  /* 0x0000000900027308 */ /* 0x000e300000001000 */
[----:B------:R-:W1:Y:S01]  /*0970*/  FCHK P0, R0, R9 ;  /* 0x0000000900007302 */ /* 0x000e620000000000 */
[----:B0-----:R-:W-:-:S04]  /*0980*/  FFMA R3, -R9, R2, 1 ;  /* 0x3f80000009037423 */ /* 0x001fc80000000102 */
[----:B------:R-:W-:-:S04]  /*0990*/  FFMA R3, R2, R3, R2 ;  /* 0x0000000302037223 */ /* 0x000fc80000000002 */
[----:B------:R-:W-:-:S04]  /*09a0*/  FFMA R2, R0, R3, RZ ;  /* 0x0000000300027223 */ /* 0x000fc800000000ff */
[----:B------:R-:W-:-:S04]  /*09b0*/  FFMA R4, -R9, R2, R0 ;  /* 0x0000000209047223 */ /* 0x000fc80000000100 */
[----:B------:R-:W-:Y:S01]  /*09c0*/  FFMA R7, R3, R4, R2 ;  /* 0x0000000403077223 */ /* 0x000fe20000000002 */
[----:B-1----:R-:W-:Y:S06]  /*09d0*/  @!P0 BRA `(.L_x_759) ;  /* 0x00000000000c8947 */ /* 0x002fec0003800000 */
[----:B------:R-:W-:-:S07]  /*09e0*/  MOV R2, 0xa00 ;  /* 0x00000a0000027802 */ /* 0x000fce0000000f00 */
[----:B------:R-:W-:Y:S05]  /*09f0*/  CALL.REL.NOINC `($__internal_0_$__cuda_sm3x_div_rn_noftz_f32_slowpath) ;  /* 0x0000000000187944 */ /* 0x000fea0003c00000 */
[----:B------:R-:W-:-:S07]  /*0a00*/  IMAD.MOV.U32 R7, RZ, RZ, R0 ;  /* 0x000000ffff077224 */ /* 0x000fce00078e0000 */
.L_x_759:
[----:B------:R-:W-:Y:S05]  /*0a10*/  BSYNC.RECONVERGENT B0 ;  /* 0x0000000000007941 */ /* 0x000fea0003800200 */
.L_x_758:
[----:B------:R-:W0:Y:S02]  /*0a20*/  LDC.64 R2, c[0x0][0x390] ;  /* 0x0000e400ff027b82 */ /* 0x000e240000000a00 */
[----:B0-----:R-:W-:-:S05]  /*0a30*/  IMAD.WIDE.U32 R2, R5, 0x4, R2 ;  /* 0x0000000405027825 */ /* 0x001fca00078e0002 */
[----:B------:R-:W-:Y:S01]  /*0a40*/  STG.E desc[UR4][R2.64], R7 ;  /* 0x0000000702007986 */ /* 0x000fe2000c101904 */
[----:B------:R-:W-:Y:S05]  /*0a50*/  EXIT ;  /* 0x000000000000794d */ /* 0x000fea0003800000 */
        .weak           $__internal_0_$__cuda_sm3x_div_rn_noftz_f32_slowpath
        .type           $__internal_0_$__cuda_sm3x_div_rn_noftz_f32_slowpath,@function
        .size           $__internal_0_$__cuda_sm3x_div_rn_noftz_f32_slowpath,(.L_x_784 - $__internal_0_$__cuda_sm3x_div_rn_noftz_f32_slowpath)
$__internal_0_$__cuda_sm3x_div_rn_noftz_f32_slowpath:
[----:B------:R-:W-:Y:S01]  /*0a60*/  SHF.R.U32.HI R4, RZ, 0x17, R9 ;  /* 0x00000017ff047819 */ /* 0x000fe20000011609 */
[----:B------:R-:W-:Y:S01]  /*0a70*/  BSSY.RECONVERGENT B1, `(.L_x_760) ;  /* 0x0000065000017945 */ /* 0x000fe20003800200 */
[--C-:B------:R-:W-:Y:S02]  /*0a80*/  SHF.R.U32.HI R3, RZ, 0x17, R0.reuse ;  /* 0x00000017ff037819 */ /* 0x100fe40000011600 */
[----:B------:R-:W-:Y:S01]  /*0a90*/  LOP3.LUT R12, R4, 0xff, RZ, 0xc0, !PT ;  /* 0x000000ff040c7812 */ /* 0x000fe200078ec0ff */
[----:B------:R-:W-:Y:S01]  /*0aa0*/  IMAD.MOV.U32 R4, RZ, RZ, R0 ;  /* 0x000000ffff047224 */ /* 0x000fe200078e0000 */
[----:B------:R-:W-:Y:S02]  /*0ab0*/  LOP3.LUT R10, R3, 0xff, RZ, 0xc0, !PT ;  /* 0x000000ff030a7812 */ /* 0x000fe400078ec0ff */
[----:B------:R-:W-:Y:S02]  /*0ac0*/  IADD3 R11, PT, PT, R12, -0x1, RZ ;  /* 0xffffffff0c0b7810 */ /* 0x000fe40007ffe0ff */
[----:B------:R-:W-:Y:S01]  /*0ad0*/  MOV R7, R9 ;  /* 0x0000000900077202 */ /* 0x000fe20000000f00 */
[----:B------:R-:W-:Y:S01]  /*0ae0*/  VIADD R8, R10, 0xffffffff ;  /* 0xffffffff0a087836 */ /* 0x000fe20000000000 */
[----:B------:R-:W-:-:S04]  /*0af0*/  ISETP.GT.U32.AND P0, PT, R11, 0xfd, PT ;  /* 0x000000fd0b00780c */ /* 0x000fc80003f04070 */
[----:B------:R-:W-:-:S13]  /*0b00*/  ISETP.GT.U32.OR P0, PT, R8, 0xfd, P0 ;  /* 0x000000fd0800780c */ /* 0x000fda0000704470 */
[----:B------:R-:W-:Y:S01]  /*0b10*/  @!P0 IMAD.MOV.U32 R6, RZ, RZ, RZ ;  /* 0x000000ffff068224 */ /* 0x000fe200078e00ff */
[----:B------:R-:W-:Y:S06]  /*0b20*/  @!P0 BRA `(.L_x_761) ;  /* 0x0000000000608947 */ /* 0x000fec0003800000 */
[----:B------:R-:W-:Y:S01]  /*0b30*/  FSETP.GTU.FTZ.AND P0, PT, |R0|, +INF , PT ;  /* 0x7f8000000000780b */ /* 0x000fe20003f1c200 */
[----:B------:R-:W-:Y:S01]  /*0b40*/  IMAD.MOV.U32 R3, RZ, RZ, R9 ;  /* 0x000000ffff037224 */ /* 0x000fe200078e0009 */
[----:B------:R-:W-:-:S04]  /*0b50*/  FSETP.GTU.FTZ.AND P1, PT, |R9|, +INF , PT ;  /* 0x7f8000000900780b */ /* 0x000fc80003f3c200 */
[----:B------:R-:W-:-:S13]  /*0b60*/  PLOP3.LUT P0, PT, P0, P1, PT, 0xf8, 0x8f ;  /* 0x00000000008f781c */ /* 0x000fda0000703f70 */
[----:B------:R-:W-:Y:S05]  /*0b70*/  @P0 BRA `(.L_x_762) ;  /* 0x00000004004c0947 */ /* 0x000fea0003800000 */
[----:B------:R-:W-:-:S13]  /*0b80*/  LOP3.LUT P0, RZ, R7, 0x7fffffff, R4, 0xc8, !PT ;  /* 0x7fffffff07ff7812 */ /* 0x000fda000780c804 */
[----:B------:R-:W-:Y:S05]  /*0b90*/  @!P0 BRA `(.L_x_763) ;  /* 0x00000004003c8947 */ /* 0x000fea0003800000 */
[C---:B------:R-:W-:Y:S02]  /*0ba0*/  FSETP.NEU.FTZ.AND P0, PT, |R0|.reuse, +INF , PT ;  /* 0x7f8000000000780b */ /* 0x040fe40003f1d200 */
[----:B------:R-:W-:Y:S02]  /*0bb0*/  FSETP.NEU.FTZ.AND P2, PT, |R3|, +INF , PT ;  /* 0x7f8000000300780b */ /* 0x000fe40003f5d200 */
[----:B------:R-:W-:-:S11]  /*0bc0*/  FSETP.NEU.FTZ.AND P1, PT, |R0|, +INF , PT ;  /* 0x7f8000000000780b */ /* 0x000fd60003f3d200 */
[----:B------:R-:W-:Y:S05]  /*0bd0*/  @!P2 BRA !P0, `(.L_x_763) ;  /* 0x00000004002ca947 */ /* 0x000fea0004000000 */
[----:B------:R-:W-:-:S04]  /*0be0*/  LOP3.LUT P0, RZ, R4, 0x7fffffff, RZ, 0xc0, !PT ;  /* 0x7fffffff04ff7812 */ /* 0x000fc8000780c0ff */
[----:B------:R-:W-:-:S13]  /*0bf0*/  PLOP3.LUT P0, PT, P2, P0, PT, 0x2f, 0xf2 ;  /* 0x0000000000f2781c */ /* 0x000fda0001700577 */
[----:B------:R-:W-:Y:S05]  /*0c00*/  @P0 BRA `(.L_x_764) ;  /* 0x0000000400180947 */ /* 0x000fea0003800000 */
[----:B------:R-:W-:-:S04]  /*0c10*/  LOP3.LUT P0, RZ, R7, 0x7fffffff, RZ, 0xc0, !PT ;  /* 0x7fffffff07ff7812 */ /* 0x000fc8000780c0ff */
[----:B------:R-:W-:-:S13]  /*0c20*/  PLOP3.LUT P0, PT, P1, P0, PT, 0x2f, 0xf2 ;  /* 0x0000000000f2781c */ /* 0x000fda0000f00577 */
[----:B------:R-:W-:Y:S05]  /*0c30*/  @P0 BRA `(.L_x_765) ;  /* 0x0000000400000947 */ /* 0x000fea0003800000 */
[----:B------:R-:W-:Y:S02]  /*0c40*/  ISETP.GE.AND P0, PT, R8, RZ, PT ;  /* 0x000000ff0800720c */ /* 0x000fe40003f06270 */
[----:B------:R-:W-:-:S11]  /*0c50*/  ISETP.GE.AND P1, PT, R11, RZ, PT ;  /* 0x000000ff0b00720c */ /* 0x000fd60003f26270 */
[----:B------:R-:W-:Y:S01]  /*0c60*/  @P0 MOV R6, RZ ;  /* 0x000000ff00060202 */ /* 0x000fe20000000f00 */
[----:B------:R-:W-:Y:S02]  /*0c70*/  @!P0 IMAD.MOV.U32 R6, RZ, RZ, -0x40 ;  /* 0xffffffc0ff068424 */ /* 0x000fe400078e00ff */
[----:B------:R-:W-:Y:S01]  /*0c80*/  @!P0 FFMA R4, R0, 1.84467440737095516160e+19, RZ ;  /* 0x5f80000000048823 */ /* 0x000fe200000000ff */
[----:B------:R-:W-:Y:S01]  /*0c90*/  @!P1 FFMA R7, R3, 1.84467440737095516160e+19, RZ ;  /* 0x5f80000003079823 */ /* 0x000fe200000000ff */
[----:B------:R-:W-:-:S07]  /*0ca0*/  @!P1 VIADD R6, R6, 0x40 ;  /* 0x0000004006069836 */ /* 0x000fce0000000000 */
.L_x_761:
[----:B------:R-:W-:Y:S01]  /*0cb0*/  LEA R0, R12, 0xc0800000, 0x17 ;  /* 0xc08000000c007811 */ /* 0x000fe200078eb8ff */
[----:B------:R-:W-:Y:S01]  /*0cc0*/  VIADD R3, R10, 0xffffff81 ;  /* 0xffffff810a037836 */ /* 0x000fe20000000000 */
[----:B------:R-:W-:Y:S02]  /*0cd0*/  BSSY.RECONVERGENT B2, `(.L_x_766) ;  /* 0x0000035000027945 */ /* 0x000fe40003800200 */
[----:B------:R-:W-:Y:S01]  /*0ce0*/  IADD3 R7, PT, PT, -R0, R7, RZ ;  /* 0x0000000700077210 */ /* 0x000fe20007ffe1ff */
[----:B------:R-:W-:-:S03]  /*0cf0*/  IMAD R0, R3, -0x800000, R4 ;  /* 0xff80000003007824 */ /* 0x000fc600078e0204 */
[----:B------:R0:W1:Y:S01]  /*0d00*/  MUFU.RCP R8, R7 ;  /* 0x0000000700087308 */ /* 0x0000620000001000 */
[----:B------:R-:W-:Y:S01]  /*0d10*/  FADD.FTZ R9, -R7, -RZ ;  /* 0x800000ff07097221 */ /* 0x000fe20000010100 */
[----:B0-----:R-:W-:-:S05]  /*0d20*/  IADD3 R7, PT, PT, R3, 0x7f, -R12 ;  /* 0x0000007f03077810 */ /* 0x001fca0007ffe80c */
[----:B------:R-:W-:Y:S02]  /*0d30*/  IMAD.IADD R7, R7, 0x1, R6 ;  /* 0x0000000107077824 */ /* 0x000fe400078e0206 */
[----:B-1----:R-:W-:-:S04]  /*0d40*/  FFMA R11, R8, R9, 1 ;  /* 0x3f800000080b7423 */ /* 0x002fc80000000009 */
[----:B------:R-:W-:-:S04]  /*0d50*/  FFMA R13, R8, R11, R8 ;  /* 0x0000000b080d7223 */ /* 0x000fc80000000008 */
[----:B------:R-:W-:-:S04]  /*0d60*/  FFMA R4, R0, R13, RZ ;  /* 0x0000000d00047223 */ /* 0x000fc800000000ff */
[----:B------:R-:W-:-:S04]  /*0d70*/  FFMA R11, R9, R4, R0 ;  /* 0x00000004090b7223 */ /* 0x000fc80000000000 */
[----:B------:R-:W-:-:S04]  /*0d80*/  FFMA R4, R13, R11, R4 ;  /* 0x0000000b0d047223 */ /* 0x000fc80000000004 */
[----:B------:R-:W-:-:S04]  /*0d90*/  FFMA R9, R9, R4, R0 ;  /* 0x0000000409097223 */ /* 0x000fc80000000000 */
[----:B------:R-:W-:-:S05]  /*0da0*/  FFMA R0, R13, R9, R4 ;  /* 0x000000090d007223 */ /* 0x000fca0000000004 */
[----:B------:R-:W-:-:S04]  /*0db0*/  SHF.R.U32.HI R3, RZ, 0x17, R0 ;  /* 0x00000017ff037819 */ /* 0x000fc80000011600 */
[----:B------:R-:W-:-:S04]  /*0dc0*/  LOP3.LUT R3, R3, 0xff, RZ, 0xc0, !PT ;  /* 0x000000ff03037812 */ /* 0x000fc800078ec0ff */
[----:B------:R-:W-:-:S05]  /*0dd0*/  IADD3 R8, PT, PT, R3, R7, RZ ;  /* 0x0000000703087210 */ /* 0x000fca0007ffe0ff */
[----:B------:R-:W-:-:S05]  /*0de0*/  VIADD R3, R8, 0xffffffff ;  /* 0xffffffff08037836 */ /* 0x000fca0000000000 */
[----:B------:R-:W-:-:S13]  /*0df0*/  ISETP.GE.U32.AND P0, PT, R3, 0xfe, PT ;  /* 0x000000fe0300780c */ /* 0x000fda0003f06070 */
[----:B------:R-:W-:Y:S05]  /*0e00*/  @!P0 BRA `(.L_x_767) ;  /* 0x0000000000808947 */ /* 0x000fea0003800000 */
[----:B------:R-:W-:-:S13]  /*0e10*/  ISETP.GT.AND P0, PT, R8, 0xfe, PT ;  /* 0x000000fe0800780c */ /* 0x000fda0003f04270 */
[----:B------:R-:W-:Y:S05]  /*0e20*/  @P0 BRA `(.L_x_768) ;  /* 0x00000000006c0947 */ /* 0x000fea0003800000 */
[----:B------:R-:W-:-:S13]  /*0e30*/  ISETP.GE.AND P0, PT, R8, 0x1, PT ;  /* 0x000000010800780c */ /* 0x000fda0003f06270 */
[----:B------:R-:W-:Y:S05]  /*0e40*/  @P0 BRA `(.L_x_769) ;  /* 0x0000000000740947 */ /* 0x000fea0003800000 */
[----:B------:R-:W-:Y:S02]  /*0e50*/  ISETP.GE.AND P0, PT, R8, -0x18, PT ;  /* 0xffffffe80800780c */ /* 0x000fe40003f06270 */
[----:B------:R-:W-:-:S11]  /*0e60*/  LOP3.LUT R0, R0, 0x80000000, RZ, 0xc0, !PT ;  /* 0x8000000000007812 */ /* 0x000fd600078ec0ff */
[----:B------:R-:W-:Y:S05]  /*0e70*/  @!P0 BRA `(.L_x_769) ;  /* 0x0000000000688947 */ /* 0x000fea0003800000 */
[-CC-:B------:R-:W-:Y:S01]  /*0e80*/  FFMA.RZ R3, R13, R9.reuse, R4.reuse ;  /* 0x000000090d037223 */ /* 0x180fe2000000c004 */
[C---:B------:R-:W-:Y:S01]  /*0e90*/  VIADD R7, R8.reuse, 0x20 ;  /* 0x0000002008077836 */ /* 0x040fe20000000000 */
[C---:B------:R-:W-:Y:S02]  /*0ea0*/  ISETP.NE.AND P2, PT, R8.reuse, RZ, PT ;  /* 0x000000ff0800720c */ /* 0x040fe40003f45270 */
[C---:B------:R-:W-:Y:S02]  /*0eb0*/  ISETP.NE.AND P1, PT, R8.reuse, RZ, PT ;  /* 0x000000ff0800720c */ /* 0x040fe40003f25270 */
[----:B------:R-:W-:Y:S01]  /*0ec0*/  LOP3.LUT R6, R3, 0x7fffff, RZ, 0xc0, !PT ;  /* 0x007fffff03067812 */ /* 0x000fe200078ec0ff */
[CCC-:B------:R-:W-:Y:S01]  /*0ed0*/  FFMA.RP R3, R13.reuse, R9.reuse, R4.reuse ;  /* 0x000000090d037223 */ /* 0x1c0fe20000008004 */
[----:B------:R-:W-:Y:S01]  /*0ee0*/  FFMA.RM R4, R13, R9, R4 ;  /* 0x000000090d047223 */ /* 0x000fe20000004004 */
[----:B------:R-:W-:Y:S02]  /*0ef0*/  IADD3 R8, PT, PT, -R8, RZ, RZ ;  /* 0x000000ff08087210 */ /* 0x000fe40007ffe1ff */
[----:B------:R-:W-:-:S02]  /*0f00*/  LOP3.LUT R6, R6, 0x800000, RZ, 0xfc, !PT ;  /* 0x0080000006067812 */ /* 0x000fc400078efcff */
[----:B------:R-:W-:Y:S02]  /*0f10*/  FSETP.NEU.FTZ.AND P0, PT, R3, R4, PT ;  /* 0x000000040300720b */ /* 0x000fe40003f1d000 */
[----:B------:R-:W-:Y:S02]  /*0f20*/  SHF.L.U32 R7, R6, R7, RZ ;  /* 0x0000000706077219 */ /* 0x000fe400000006ff */
[----:B------:R-:W-:Y:S02]  /*0f30*/  SEL R3, R8, RZ, P2 ;  /* 0x000000ff08037207 */ /* 0x000fe40001000000 */
[----:B------:R-:W-:Y:S02]  /*0f40*/  ISETP.NE.AND P1, PT, R7, RZ, P1 ;  /* 0x000000ff0700720c */ /* 0x000fe40000f25270 */
[----:B------:R-:W-:Y:S02]  /*0f50*/  SHF.R.U32.HI R3, RZ, R3, R6 ;  /* 0x00000003ff037219 */ /* 0x000fe40000011606 */
[----:B------:R-:W-:-:S02]  /*0f60*/  PLOP3.LUT P0, PT, P0, P1, PT, 0xf8, 0x8f ;  /* 0x00000000008f781c */ /* 0x000fc40000703f70 */
[----:B------:R-:W-:Y:S02]  /*0f70*/  SHF.R.U32.HI R7, RZ, 0x1, R3 ;  /* 0x00000001ff077819 */ /* 0x000fe40000011603 */
[----:B------:R-:W-:-:S04]  /*0f80*/  SEL R4, RZ, 0x1, !P0 ;  /* 0x00000001ff047807 */ /* 0x000fc80004000000 */
[----:B------:R-:W-:-:S04]  /*0f90*/  LOP3.LUT R4, R4, 0x1, R7, 0xf8, !PT ;  /* 0x0000000104047812 */ /* 0x000fc800078ef807 */
[----:B------:R-:W-:-:S05]  /*0fa0*/  LOP3.LUT R4, R4, R3, RZ, 0xc0, !PT ;  /* 0x0000000304047212 */ /* 0x000fca00078ec0ff */
[----:B------:R-:W-:-:S05]  /*0fb0*/  IMAD.IADD R7, R7, 0x1, R4 ;  /* 0x0000000107077824 */ /* 0x000fca00078e0204 */
[----:B------:R-:W-:Y:S01]  /*0fc0*/  LOP3.LUT R0, R7, R0, RZ, 0xfc, !PT ;  /* 0x0000000007007212 */ /* 0x000fe200078efcff */
[----:B------:R-:W-:Y:S06]  /*0fd0*/  BRA `(.L_x_769) ;  /* 0x0000000000107947 */ /* 0x000fec0003800000 */
.L_x_768:
[----:B------:R-:W-:-:S04]  /*0fe0*/  LOP3.LUT R0, R0, 0x80000000, RZ, 0xc0, !PT ;  /* 0x8000000000007812 */ /* 0x000fc800078ec0ff */
[----:B------:R-:W-:Y:S01]  /*0ff0*/  LOP3.LUT R0, R0, 0x7f800000, RZ, 0xfc, !PT ;  /* 0x7f80000000007812 */ /* 0x000fe200078efcff */
[----:B------:R-:W-:Y:S06]  /*1000*/  BRA `(.L_x_769) ;  /* 0x0000000000047947 */ /* 0x000fec0003800000 */
.L_x_767:
[----:B------:R-:W-:-:S07]  /*1010*/  IMAD R0, R7, 0x800000, R0 ;  /* 0x0080000007007824 */ /* 0x000fce00078e0200 */
.L_x_769:
[----:B------:R-:W-:Y:S05]  /*1020*/  BSYNC.RECONVERGENT B2 ;  /* 0x0000000000027941 */ /* 0x000fea0003800200 */
.L_x_766:
[----:B------:R-:W-:Y:S05]  /*1030*/  BRA `(.L_x_770) ;  /* 0x0000000000207947 */ /* 0x000fea0003800000 */
.L_x_765:
[----:B------:R-:W-:-:S04]  /*1040*/  LOP3.LUT R0, R7, 0x80000000, R4, 0x48, !PT ;  /* 0x8000000007007812 */ /* 0x000fc800078e4804 */
[----:B------:R-:W-:Y:S01]  /*1050*/  LOP3.LUT R0, R0, 0x7f800000, RZ, 0xfc, !PT ;  /* 0x7f80000000007812 */ /* 0x000fe200078efcff */
[----:B------:R-:W-:Y:S06]  /*1060*/  BRA `(.L_x_770) ;  /* 0x0000000000147947 */ /* 0x000fec0003800000 */
.L_x_764:
[----:B------:R-:W-:Y:S01]  /*1070*/  LOP3.LUT R0, R7, 0x80000000, R4, 0x48, !PT ;  /* 0x8000000007007812 */ /* 0x000fe200078e4804 */
[----:B------:R-:W-:Y:S06]  /*1080*/  BRA `(.L_x_770) ;  /* 0x00000000000c7947 */ /* 0x000fec0003800000 */
.L_x_763:
[----:B------:R-:W0:Y:S01]  /*1090*/  MUFU.RSQ R0, -QNAN ;  /* 0xffc0000000007908 */ /* 0x000e220000001400 */
[----:B------:R-:W-:Y:S05]  /*10a0*/  BRA `(.L_x_770) ;  /* 0x0000000000047947 */ /* 0x000fea0003800000 */
.L_x_762:
[----:B------:R-:W-:-:S07]  /*10b0*/  FADD.FTZ R0, R0, R3 ;  /* 0x0000000300007221 */ /* 0x000fce0000010000 */
.L_x_770:
[----:B------:R-:W-:Y:S05]  /*10c0*/  BSYNC.RECONVERGENT B1 ;  /* 0x0000000000017941 */ /* 0x000fea0003800200 */
.L_x_760:
[----:B------:R-:W-:-:S04]  /*10d0*/  HFMA2 R3, -RZ, RZ, 0, 0 ;  /* 0x00000000ff037431 */ /* 0x000fc800000001ff */
[----:B0-----:R-:W-:Y:S05]  /*10e0*/  RET.REL.NODEC R2 `(box_overlap_1024) ;  /* 0xffffffec02c47950 */ /* 0x001fea0003c3ffff */
.L_x_771:
        /* <DEDUP_REMOVED lines=9> */
.L_x_784:


//--------------------- .text.anchor_inside_flags_1024 --------------------------
	.section	.text.anchor_inside_flags_1024,"ax",@progbits
	.align	128
        .global         anchor_inside_flags_1024
        .type           anchor_inside_flags_1024,@function
        .size           anchor_inside_flags_1024,(.L_x_807 - anchor_inside_flags_1024)
        .other          anchor_inside_flags_1024,@"STO_CUDA_ENTRY STV_DEFAULT"
anchor_inside_flags_1024:
.text.anchor_inside_flags_1024:
[----:B------:R-:W-:Y:S01]  /*0000*/  LDC R1, c[0x0][0x37c] ;  /* 0x0000df00ff017b82 */ /* 0x000fe20000000800 */
[----:B------:R-:W0:Y:S07]  /*0010*/  S2R R6, SR_TID.X ;  /* 0x0000000000067919 */ /* 0x000e2e0000002100 */
[----:B------:R-:W1:Y:S01]  /*0020*/  S2UR UR6, SR_CTAID.X ;  /* 0x00000000000679c3 */ /* 0x000e620000002500 */
[----:B------:R-:W2:Y:S01]  /*0030*/  LDCU UR7, c[0x0][0x398] ;  /* 0x00007300ff0777ac */ /* 0x000ea20008000800 */
[----:B-1----:R-:W-:Y:S01]  /*0040*/  USHF.L.U32 UR4, UR6, 0x8, URZ ;  /* 0x0000000806047899 */ /* 0x002fe200080006ff */
[----:B0-----:R-:W-:-:S05]  /*0050*/  SHF.R.U32.HI R0, RZ, 0x2, R6 ;  /* 0x00000002ff007819 */ /* 0x001fca0000011606 */
[----:B------:R-:W-:-:S04]  /*0060*/  LOP3.LUT R2, R0, UR4, RZ, 0xfc, !PT ;  /* 0x0000000400027c12 */ /* 0x000fc8000f8efcff */
[----:B--2---:R-:W-:-:S13]  /*0070*/  ISETP.GE.AND P0, PT, R2, UR7, PT ;  /* 0x0000000702007c0c */ /* 0x004fda000bf06270 */
[----:B------:R-:W-:Y:S05]  /*0080*/  @P0 EXIT ;  /* 0x000000000000094d */ /* 0x000fea0003800000 */
[----:B------:R-:W-:Y:S02]  /*0090*/  USHF.L.U32 UR4, UR6, 0xa, URZ ;  /* 0x0000000a06047899 */ /* 0x000fe400080006ff */
[----:B------:R-:W-:-:S04]  /*00a0*/  USHF.L.U32 UR5, UR7, 0x2, URZ ;  /* 0x0000000207057899 */ /* 0x000fc800080006ff */
[----:B------:R-:W-:-:S04]  /*00b0*/  LOP3.LUT R0, R6, UR4, RZ, 0xfc, !PT ;  /* 0x0000000406007c12 */ /* 0x000fc8000f8efcff */
[----:B------:R-:W-:-:S13]  /*00c0*/  ISETP.GE.U32.AND P0, PT, R0, UR5, PT ;  /* 0x0000000500007c0c */ /* 0x000fda000bf06070 */
[----:B------:R-:W-:Y:S05]  /*00d0*/  @P0 EXIT ;  /* 0x000000000000094d */ /* 0x000fea0003800000 */
[----:B------:R-:W0:Y:S01]  /*00e0*/  LDCU.64 UR8, c[0x0][0x388] ;  /* 0x00007100ff0877ac */ /* 0x000e220008000a00 */
[----:B------:R-:W1:Y:S01]  /*00f0*/  LDCU.64 UR6, c[0x0][0x358] ;  /* 0x00006b00ff0677ac */ /* 0x000e620008000a00 */
[----:B0-----:R-:W-:-:S05]  /*0100*/  IADD3 R2, P0, PT, R2, UR8, RZ ;  /* 0x0000000802027c10 */ /* 0x001fca000ff1e0ff */
[----:B------:R-:W-:-:S05]  /*0110*/  IMAD.X R3, RZ, RZ, UR9, P0 ;  /* 0x00000009ff037e24 */ /* 0x000fca00080e06ff */
[----:B-1----:R-:W2:Y:S01]  /*0120*/  LDG.E.U8.CONSTANT R2, desc[UR6][R2.64] ;  /* 0x0000000602027981 */ /* 0x002ea2000c1e9100 */
[----:B------:R-:W-:Y:S01]  /*0130*/  BSSY.RECONVERGENT B0, `(.L_x_772) ;  /* 0x000001f000007945 */ /* 0x000fe20003800200 */
[----:B------:R-:W-:Y:S01]  /*0140*/  IMAD.MOV.U32 R8, RZ, RZ, 0x30 ;  /* 0x00000030ff087424 */ /* 0x000fe200078e00ff */
[----:B--2---:R-:W-:-:S13]  /*0150*/  ISETP.NE.AND P0, PT, R2, 0x31, PT ;  /* 0x000000310200780c */ /* 0x004fda0003f05270 */
[----:B------:R-:W-:Y:S05]  /*0160*/  @P0 BRA `(.L_x_773) ;  /* 0x00000000006c0947 */ /* 0x000fea0003800000 */
[----:B------:R-:W0:Y:S01]  /*0170*/  LDC.64 R4, c[0x0][0x390] ;  /* 0x0000e400ff047b82 */ /* 0x000e220000000a00 */
[----:B------:R-:W-:-:S05]  /*0180*/  LOP3.LUT R2, R6, 0x3fc, RZ, 0xc0, !PT ;  /* 0x000003fc06027812 */ /* 0x000fca00078ec0ff */
[----:B------:R-:W-:Y:S02]  /*0190*/  VIADD R3, R2, UR4 ;  /* 0x0000000402037c36 */ /* 0x000fe40008000000 */
[----:B------:R-:W1:Y:S02]  /*01a0*/  LDC R9, c[0x0][0x39c] ;  /* 0x0000e700ff097b82 */ /* 0x000e640000000800 */
[----:B0-----:R-:W-:-:S05]  /*01b0*/  IMAD.WIDE.U32 R4, R3, 0x4, R4 ;  /* 0x0000000403047825 */ /* 0x001fca00078e0004 */
[----:B------:R-:W2:Y:S01]  /*01c0*/  LDG.E.CONSTANT R6, desc[UR6][R4.64] ;  /* 0x0000000604067981 */ /* 0x000ea2000c1e9900 */
[----:B-1----:R-:W-:Y:S08]  /*01d0*/  I2F.F64 R2, R9 ;  /* 0x0000000900027312 */ /* 0x002ff00000201c00 */
[----:B--2---:R-:W0:Y:S02]  /*01e0*/  F2F.F64.F32 R6, R6 ;  /* 0x0000000600067310 */ /* 0x004e240000201800 */
[----:B0-----:R-:W-:-:S14]  /*01f0*/  DSETP.GTU.AND P0, PT, -R2, R6, PT ;  /* 0x000000060200722a */ /* 0x001fdc0003f0c100 */
[----:B------:R-:W-:Y:S05]  /*0200*/  @P0 BRA `(.L_x_773) ;  /* 0x0000000000440947 */ /* 0x000fea0003800000 */
[----:B------:R-:W2:Y:S02]  /*0210*/  LDG.E.CONSTANT R6, desc[UR6][R4.64+0x4] ;  /* 0x0000040604067981 */ /* 0x000ea4000c1e9900 */
[----:B--2---:R-:W0:Y:S02]  /*0220*/  F2F.F64.F32 R6, R6 ;  /* 0x0000000600067310 */ /* 0x004e240000201800 */
[----:B0-----:R-:W-:-:S14]  /*0230*/  DSETP.GTU.AND P0, PT, -R2, R6, PT ;  /* 0x000000060200722a */ /* 0x001fdc0003f0c100 */
[----:B------:R-:W-:Y:S05]  /*0240*/  @P0 BRA `(.L_x_773) ;  /* 0x0000000000340947 */ /* 0x000fea0003800000 */
[----:B------:R-:W2:Y:S01]  /*0250*/  LDG.E.CONSTANT R2, desc[UR6][R4.64+0x8] ;  /* 0x0000080604027981 */ /* 0x000ea2000c1e9900 */
[----:B------:R-:W0:Y:S02]  /*0260*/  LDCU UR5, c[0x0][0x3a4] ;  /* 0x00007480ff0577ac */ /* 0x000e240008000800 */
[----:B0-----:R-:W-:-:S05]  /*0270*/  VIADD R3, R9, UR5 ;  /* 0x0000000509037c36 */ /* 0x001fca0008000000 */
[----:B------:R-:W-:-:S04]  /*0280*/  I2FP.F32.S32 R3, R3 ;  /* 0x0000000300037245 */ /* 0x000fc80000201400 */
[----:B--2---:R-:W-:-:S13]  /*0290*/  FSETP.GEU.AND P0, PT, R2, R3, PT ;  /* 0x000000030200720b */ /* 0x004fda0003f0e000 */
[----:B------:R-:W-:Y:S05]  /*02a0*/  @P0 BRA `(.L_x_773) ;  /* 0x00000000001c0947 */ /* 0x000fea0003800000 */
[----:B------:R-:W2:Y:S01]  /*02b0*/  LDG.E.CONSTANT R4, desc[UR6][R4.64+0xc] ;  /* 0x00000c0604047981 */ /* 0x000ea2000c1e9900 */
[----:B------:R-:W0:Y:S01]  /*02c0*/  LDCU UR5, c[0x0][0x3a0] ;  /* 0x00007400ff0577ac */ /* 0x000e220008000800 */
[----:B------:R-:W-:Y:S02]  /*02d0*/  IMAD.MOV.U32 R8, RZ, RZ, 0x30 ;  /* 0x00000030ff087424 */ /* 0x000fe400078e00ff */
[----:B0-----:R-:W-:-:S05]  /*02e0*/  VIADD R2, R9, UR5 ;  /* 0x0000000509027c36 */ /* 0x001fca0008000000 */
[----:B------:R-:W-:-:S04]  /*02f0*/  I2FP.F32.S32 R3, R2 ;  /* 0x0000000200037245 */ /* 0x000fc80000201400 */
[----:B--2---:R-:W-:-:S04]  /*0300*/  FSETP.GEU.AND P0, PT, R4, R3, PT ;  /* 0x000000030400720b */ /* 0x004fc80003f0e000 */
[----:B------:R-:W-:-:S09]  /*0310*/  SEL R8, R8, 0x31, P0 ;  /* 0x0000003108087807 */ /* 0x000fd20000000000 */
.L_x_773:
[----:B------:R-:W-:Y:S05]  /*0320*/  BSYNC.RECONVERGENT B0 ;  /* 0x0000000000007941 */ /* 0x000fea0003800200 */
.L_x_772:
[----:B------:R-:W0:Y:S02]  /*0330*/  LDCU.64 UR8, c[0x0][0x380] ;  /* 0x00007000ff0877ac */ /* 0x000e240008000a00 */
[----:B0-----:R-:W-:-:S05]  /*0340*/  IADD3 R2, P0, PT, R0, UR8, RZ ;  /* 0x0000000800027c10 */ /* 0x001fca000ff1e0ff */
[----:B------:R-:W-:-:S05]  /*0350*/  IMAD.X R3, RZ, RZ, UR9, P0 ;  /* 0x00000009ff037e24 */ /* 0x000fca00080e06ff */
[----:B------:R-:W-:Y:S01]  /*0360*/  STG.E.U8 desc[UR6][R2.64], R8 ;  /* 0x0000000802007986 */ /* 0x000fe2000c101106 */
[----:B------:R-:W-:Y:S05]  /*0370*/  EXIT ;  /* 0x000000000000794d */ /* 0x000fea0003800000 */
.L_x_774:
        /* <DEDUP_REMOVED lines=16> */
.L_x_807:


//--------------------- .text.delta2box_2         --------------------------
	.section	.text.delta2box_2,"ax",@progbits
	.align	128
        .global         delta2box_2
        .type           delta2box_2,@function
        .size           delta2box_2,(.L_x_808 - delta2box_2)
        .other          delta2box_2,@"STO_CUDA_ENTRY STV_DEFAULT"
delta2box_2:
.text.delta2box_2:
[----:B------:R-:W-:Y:S01]  /*0000*/  LDC R1, c[0x0][0x37c] ;  /* 0x0000df00ff017b82 */ /* 0x000fe20000000800 */
[----:B------:R-:W0:Y:S07]  /*0010*/  S2R R8, SR_TID.X ;  /* 0x0000000000087919 */ /* 0x000e2e0000002100 */
[----:B------:R-:W1:Y:S01]  /*0020*/  S2UR UR5, SR_CTAID.X ;  /* 0x00000000000579c3 */ /* 0x000e620000002500 */
[----:B------:R-:W2:Y:S01]  /*0030*/  LDCU.64 UR6, c[0x0][0x358] ;  /* 0x00006b00ff0677ac */ /* 0x000ea20008000a00 */
[----:B------:R-:W-:Y:S01]  /*0040*/  BSSY.RECONVERGENT B0, `(.L_x_775) ;  /* 0x0000014000007945 */ /* 0x000fe20003800200 */
[----:B-1----:R-:W-:Y:S01]  /*0050*/  USHF.L.U32 UR4, UR5, 0x8, URZ ;  /* 0x0000000805047899 */ /* 0x002fe200080006ff */
[----:B0-----:R-:W-:-:S05]  /*0060*/  SHF.R.U32.HI R0, RZ, 0x2, R8 ;  /* 0x00000002ff007819 */ /* 0x001fca0000011608 */
[----:B------:R-:W-:-:S04]  /*0070*/  LOP3.LUT R0, R0, UR4, RZ, 0xfc, !PT ;  /* 0x0000000400007c12 */ /* 0x000fc8000f8efcff */
[----:B------:R-:W-:-:S13]  /*0080*/  ISETP.GT.U32.AND P0, PT, R0, 0x3e7, PT ;  /* 0x000003e70000780c */ /* 0x000fda0003f04070 */
[----:B--2---:R-:W-:Y:S05]  /*0090*/  @P0 BRA `(.L_x_776) ;  /* 0x0000000000380947 */ /* 0x004fea0003800000 */
[----:B------:R-:W0:Y:S01]  /*00a0*/  LDC.64 R4, c[0x0][0x380] ;  /* 0x0000e000ff047b82 */ /* 0x000e220000000a00 */
[----:B------:R-:W-:Y:S01]  /*00b0*/  LOP3.LUT P0, RZ, R8, 0x2, RZ, 0xc0, !PT ;  /* 0x0000000208ff7812 */ /* 0x000fe2000780c0ff */
[----:B------:R-:W-:-:S06]  /*00c0*/  USHF.L.U32 UR4, UR5, 0xa, URZ ;  /* 0x0000000a05047899 */ /* 0x000fcc00080006ff */
[----:B------:R-:W-:-:S06]  /*00d0*/  LOP3.LUT R3, R8, UR4, RZ, 0xfc, !PT ;  /* 0x0000000408037c12 */ /* 0x000fcc000f8efcff */
[C---:B------:R-:W-:Y:S02]  /*00e0*/  @P0 VIADD R7, R3.reuse, 0xfffffffe ;  /* 0xfffffffe03070836 */ /* 0x040fe40000000000 */
[----:B0-----:R-:W-:-:S04]  /*00f0*/  IMAD.WIDE.U32 R2, R3, 0x4, R4 ;  /* 0x0000000403027825 */ /* 0x001fc800078e0004 */
[----:B------:R-:W-:Y:S01]  /*0100*/  @P0 IMAD.WIDE.U32 R4, R7, 0x4, R4 ;  /* 0x0000000407040825 */ /* 0x000fe200078e0004 */
[----:B------:R-:W2:Y:S04]  /*0110*/  LDG.E.CONSTANT R6, desc[UR6][R2.64] ;  /* 0x0000000602067981 */ /* 0x000ea8000c1e9900 */
[----:B------:R-:W2:Y:S04]  /*0120*/  @!P0 LDG.E.CONSTANT R7, desc[UR6][R2.64+0x8] ;  /* 0x0000080602078981 */ /* 0x000ea8000c1e9900 */
[----:B------:R-:W3:Y:S01]  /*0130*/  @P0 LDG.E.CONSTANT R5, desc[UR6][R4.64] ;  /* 0x0000000604050981 */ /* 0x000ee2000c1e9900 */
[----:B--2---:R-:W-:Y:S01]  /*0140*/  @!P0 FFMA R7, R7, -0.5, R6 ;  /* 0xbf00000007078823 */ /* 0x004fe20000000006 */
[----:B---3--:R-:W-:-:S03]  /*0150*/  @P0 FFMA R6, R6, 0.5, R5 ;  /* 0x3f00000006060823 */ /* 0x008fc60000000005 */
[----:B------:R-:W-:Y:S01]  /*0160*/  @!P0 FADD R7, R7, 0.5 ;  /* 0x3f00000007078421 */ /* 0x000fe20000000000 */
[----:B------:R-:W-:-:S07]  /*0170*/  @P0 FADD R7, R6, -0.5 ;  /* 0xbf00000006070421 */ /* 0x000fce0000000000 */
.L_x_776:
[----:B------:R-:W-:Y:S05]  /*0180*/  BSYNC.RECONVERGENT B0 ;  /* 0x0000000000007941 */ /* 0x000fea0003800200 */
.L_x_775:
[----:B------:R-:W0:Y:S02]  /*0190*/  LDCU UR8, c[0x0][0x390] ;  /* 0x00007200ff0877ac */ /* 0x000e240008000800 */
[----:B0-----:R-:W-:-:S13]  /*01a0*/  ISETP.GE.AND P0, PT, R0, UR8, PT ;  /* 0x0000000800007c0c */ /* 0x001fda000bf06270 */
[----:B------:R-:W-:Y:S05]  /*01b0*/  @P0 EXIT ;  /* 0x000000000000094d */ /* 0x000fea0003800000 */
[----:B------:R-:W-:Y:S02]  /*01c0*/  USHF.L.U32 UR9, UR5, 0xa, URZ ;  /* 0x0000000a05097899 */ /* 0x000fe400080006ff */
[----:B------:R-:W-:-:S04]  /*01d0*/  USHF.L.U32 UR4, UR8, 0x2, URZ ;  /* 0x0000000208047899 */ /* 0x000fc800080006ff */
[----:B------:R-:W-:-:S04]  /*01e0*/  LOP3.LUT R5, R8, UR9, RZ, 0xfc, !PT ;  /* 0x0000000908057c12 */ /* 0x000fc8000f8efcff */
[----:B------:R-:W-:-:S13]  /*01f0*/  ISETP.GE.U32.AND P0, PT, R5, UR4, PT ;  /* 0x0000000405007c0c */ /* 0x000fda000bf06070 */
[----:B------:R-:W-:Y:S05]  /*0200*/  @P0 EXIT ;  /* 0x000000000000094d */ /* 0x000fea0003800000 */
[----:B------:R-:W-:-:S04]  /*0210*/  LOP3.LUT R0, R8, 0x1, RZ, 0xc0, !PT ;  /* 0x0000000108007812 */ /* 0x000fc800078ec0ff */
[----:B------:R-:W-:-:S13]  /*0220*/  ISETP.NE.U32.AND P0, PT, R0, 0x1, PT ;  /* 0x000000010000780c */ /* 0x000fda0003f05070 */
[----:B------:R-:W-:Y:S05]  /*0230*/  @!P0 BRA `(.L_x_777) ;  /* 0x00000000002c8947 */ /* 0x000fea0003800000 */
[----:B------:R-:W0:Y:S01]  /*0240*/  LDCU UR4, c[0x0][0x398] ;  /* 0x00007300ff0477ac */ /* 0x000e220008000800 */
[----:B------:R-:W1:Y:S01]  /*0250*/  LDC.64 R2, c[0x0][0x388] ;  /* 0x0000e200ff027b82 */ /* 0x000e620000000a00 */
[----:B0-----:R-:W-:-:S06]  /*0260*/  UIADD3 UR4, UPT, UPT, UR4, -0x1, URZ ;  /* 0xffffffff04047890 */ /* 0x001fcc000fffe0ff */
[----:B------:R-:W-:Y:S01]  /*0270*/  I2FP.F32.S32 R0, UR4 ;  /* 0x0000000400007c45 */ /* 0x000fe20008201400 */
[----:B-1----:R-:W-:-:S03]  /*0280*/  IMAD.WIDE.U32 R2, R5, 0x4, R2 ;  /* 0x0000000405027825 */ /* 0x002fc600078e0002 */
[----:B------:R-:W-:-:S04]  /*0290*/  FSETP.GT.AND P0, PT, R7, R0, PT ;  /* 0x000000000700720b */ /* 0x000fc80003f04000 */
[----:B------:R-:W-:-:S04]  /*02a0*/  FSEL R0, R0, R7, P0 ;  /* 0x0000000700007208 */ /* 0x000fc80000000000 */
[----:B------:R-:W-:-:S04]  /*02b0*/  FSETP.GEU.AND P0, PT, R0, RZ, PT ;  /* 0x000000ff0000720b */ /* 0x000fc80003f0e000 */
[----:B------:R-:W-:-:S05]  /*02c0*/  FSEL R5, R0, RZ, P0 ;  /* 0x000000ff00057208 */ /* 0x000fca0000000000 */
[----:B------:R-:W-:Y:S01]  /*02d0*/  STG.E desc[UR6][R2.64], R5 ;  /* 0x0000000502007986 */ /* 0x000fe2000c101906 */
[----:B------:R-:W-:Y:S05]  /*02e0*/  EXIT ;  /* 0x000000000000794d */ /* 0x000fea0003800000 */
.L_x_777:
        /* <DEDUP_REMOVED lines=11> */
.L_x_778:
        /* <DEDUP_REMOVED lines=14> */
.L_x_808:


//--------------------- .text.delta2box_1         --------------------------
	.section	.text.delta2box_1,"ax",@progbits
	.align	128
        .global         delta2box_1
        .type           delta2box_1,@function
        .size           delta2box_1,(.L_x_809 - delta2box_1)
        .other          delta2box_1,@"STO_CUDA_ENTRY STV_DEFAULT"
delta2box_1:
.text.delta2box_1:
[----:B------:R-:W-:Y:S01]  /*0000*/  LDC R1, c[0x0][0x37c] ;  /* 0x0000df00ff017b82 */ /* 0x000fe20000000800 */
[----:B------:R-:W0:Y:S07]  /*0010*/  S2R R12, SR_TID.X ;  /* 0x00000000000c7919 */ /* 0x000e2e0000002100 */
[----:B------:R-:W1:Y:S01]  /*0020*/  S2UR UR4, SR_CTAID.X ;  /* 0x00000000000479c3 */ /* 0x000e620000002500 */
[----:B------:R-:W2:Y:S01]  /*0030*/  LDCU UR8, c[0x0][0x398] ;  /* 0x00007300ff0877ac */ /* 0x000ea20008000800 */
[----:B------:R-:W-:Y:S01]  /*0040*/  BSSY.RECONVERGENT B0, `(.L_x_779) ;  /* 0x0000018000007945 */ /* 0x000fe20003800200 */
[----:B------:R-:W3:Y:S01]  /*0050*/  LDCU.64 UR6, c[0x0][0x358] ;  /* 0x00006b00ff0677ac */ /* 0x000ee20008000a00 */
[----:B-1----:R-:W-:-:S02]  /*0060*/  USHF.L.U32 UR5, UR4, 0x8, URZ ;  /* 0x0000000804057899 */ /* 0x002fc400080006ff */
[----:B------:R-:W-:Y:S01]  /*0070*/  USHF.L.U32 UR4, UR4, 0xa, URZ ;  /* 0x0000000a04047899 */ /* 0x000fe200080006ff */
[----:B0-----:R-:W-:-:S05]  /*0080*/  SHF.R.U32.HI R0, RZ, 0x2, R12 ;  /* 0x00000002ff007819 */ /* 0x001fca000001160c */
[----:B------:R-:W-:Y:S02]  /*0090*/  LOP3.LUT R2, R12, UR4, RZ, 0xfc, !PT ;  /* 0x000000040c027c12 */ /* 0x000fe4000f8efcff */
[----:B------:R-:W-:-:S04]  /*00a0*/  LOP3.LUT R0, R0, UR5, RZ, 0xfc, !PT ;  /* 0x0000000500007c12 */ /* 0x000fc8000f8efcff */
[----:B--2---:R-:W-:-:S13]  /*00b0*/  ISETP.GE.AND P0, PT, R0, UR8, PT ;  /* 0x0000000800007c0c */ /* 0x004fda000bf06270 */
[----:B---3--:R-:W-:Y:S05]  /*00c0*/  @P0 BRA `(.L_x_780) ;  /* 0x00000000003c0947 */ /* 0x008fea0003800000 */
[----:B------:R-:W0:Y:S01]  /*00d0*/  LDC.64 R4, c[0x0][0x380] ;  /* 0x0000e000ff047b82 */ /* 0x000e220000000a00 */
[----:B------:R-:W-:-:S04]  /*00e0*/  LOP3.LUT R3, R12, 0x3, RZ, 0xc0, !PT ;  /* 0x000000030c037812 */ /* 0x000fc800078ec0ff */
[C---:B------:R-:W-:Y:S02]  /*00f0*/  ISETP.GE.U32.AND P1, PT, R3.reuse, 0x2, PT ;  /* 0x000000020300780c */ /* 0x040fe40003f26070 */
[----:B------:R-:W-:Y:S01]  /*0100*/  ISETP.GT.U32.AND P2, PT, R3, 0x1, PT ;  /* 0x000000010300780c */ /* 0x000fe20003f44070 */
[----:B0-----:R-:W-:-:S05]  /*0110*/  IMAD.WIDE.U32 R4, R2, 0x4, R4 ;  /* 0x0000000402047825 */ /* 0x001fca00078e0004 */
[----:B------:R-:W2:Y:S05]  /*0120*/  LDG.E.CONSTANT R3, desc[UR6][R4.64] ;  /* 0x0000000604037981 */ /* 0x000eaa000c1e9900 */
[----:B------:R-:W2:Y:S04]  /*0130*/  @P1 LDG.E.CONSTANT R6, desc[UR6][R4.64+-0x8] ;  /* 0xfffff80604061981 */ /* 0x000ea8000c1e9900 */
[----:B------:R-:W3:Y:S04]  /*0140*/  @!P1 LDG.E.CONSTANT R8, desc[UR6][R4.64+0x8] ;  /* 0x0000080604089981 */ /* 0x000ee8000c1e9900 */
[----:B------:R-:W4:Y:S01]  /*0150*/  @!P2 LDG.E.CONSTANT R10, desc[UR6][R4.64+0x8] ;  /* 0x00000806040aa981 */ /* 0x000f22000c1e9900 */
[C---:B--2---:R-:W-:Y:S01]  /*0160*/  @P1 FADD R6, R3.reuse, -R6 ;  /* 0x8000000603061221 */ /* 0x044fe20000000000 */
[----:B---3--:R-:W-:-:S03]  /*0170*/  @!P1 FADD R8, R3, R8 ;  /* 0x0000000803089221 */ /* 0x008fc60000000000 */
[----:B------:R-:W-:Y:S01]  /*0180*/  @P1 FADD R11, R6, 1 ;  /* 0x3f800000060b1421 */ /* 0x000fe20000000000 */
[----:B----4-:R-:W-:Y:S01]  /*0190*/  @!P2 FADD R3, R10, -R3 ;  /* 0x800000030a03a221 */ /* 0x010fe20000000000 */
[----:B------:R-:W-:-:S03]  /*01a0*/  @!P1 FMUL R11, R8, 0.5 ;  /* 0x3f000000080b9820 */ /* 0x000fc60000400000 */
[----:B------:R-:W-:-:S07]  /*01b0*/  @!P2 FADD R0, R3, 1 ;  /* 0x3f8000000300a421 */ /* 0x000fce0000000000 */
.L_x_780:
[----:B------:R-:W-:Y:S05]  /*01c0*/  BSYNC.RECONVERGENT B0 ;  /* 0x0000000000007941 */ /* 0x000fea0003800200 */
.L_x_779:
[----:B------:R-:W-:Y:S05]  /*01d0*/  @P0 EXIT ;  /* 0x000000000000094d */ /* 0x000fea0003800000 */
[----:B------:R-:W0:Y:S01]  /*01e0*/  LDC.64 R4, c[0x0][0x388] ;  /* 0x0000e200ff047b82 */ /* 0x000e220000000a00 */
[----:B------:R-:W1:Y:S01]  /*01f0*/  LDCU UR5, c[0x0][0x39c] ;  /* 0x00007380ff0577ac */ /* 0x000e620008000800 */
[----:B0-----:R-:W-:-:S05]  /*0200*/  IMAD.WIDE.U32 R4, R2, 0x4, R4 ;  /* 0x0000000402047825 */ /* 0x001fca00078e0004 */
[----:B------:R-:W2:Y:S01]  /*0210*/  LDG.E.CONSTANT R3, desc[UR6][R4.64] ;  /* 0x0000000604037981 */ /* 0x000ea2000c1e9900 */
[----:B------:R-:W-:Y:S01]  /*0220*/  SHF.R.U32.HI R6, RZ, 0x1, R12 ;  /* 0x00000001ff067819 */ /* 0x000fe2000001160c */
[----:B-1----:R-:W-:Y:S01]  /*0230*/  F2F.F64.F32 R8, UR5 ;  /* 0x0000000500087d10 */ /* 0x002fe20008201800 */
[----:B------:R-:W-:Y:S02]  /*0240*/  USHF.L.U32 UR4, UR8, 0x2, URZ ;  /* 0x0000000208047899 */ /* 0x000fe400080006ff */
[----:B------:R-:W-:-:S04]  /*0250*/  LOP3.LUT R6, R6, 0x1, RZ, 0xc0, !PT ;  /* 0x0000000106067812 */ /* 0x000fc800078ec0ff */
[----:B------:R-:W-:Y:S02]  /*0260*/  ISETP.NE.U32.AND P1, PT, R6, 0x1, PT ;  /* 0x000000010600780c */ /* 0x000fe40003f25070 */
[----:B--2---:R-:W-:-:S11]  /*0270*/  FSETP.GT.AND P0, PT, R3, UR5, PT ;  /* 0x0000000503007c0b */ /* 0x004fd6000bf04000 */
[----:B------:R-:W-:Y:S02]  /*0280*/  @!P1 FSEL R3, R3, UR5, !P0 ;  /* 0x0000000503039c08 */ /* 0x000fe4000c000000 */
[----:B------:R-:W-:Y:S02]  /*0290*/  LOP3.LUT P1, RZ, R12, 0x2, RZ, 0xc0, !PT ;  /* 0x000000020cff7812 */ /* 0x000fe4000782c0ff */
[----:B------:R-:W0:Y:S01]  /*02a0*/  F2F.F64.F32 R6, R3 ;  /* 0x0000000300067310 */ /* 0x000e220000201800 */
[----:B------:R-:W-:-:S10]  /*02b0*/  ISETP.GE.U32.AND P0, PT, R2, UR4, PT ;  /* 0x0000000402007c0c */ /* 0x000fd4000bf06070 */
[----:B0-----:R-:W-:Y:S01]  /*02c0*/  DSETP.GEU.OR P2, PT, R6, -R8, !P1 ;  /* 0x800000080600722a */ /* 0x001fe20004f4e400 */
[----:B------:R-:W-:-:S13]  /*02d0*/  IMAD.MOV.U32 R6, RZ, RZ, R3 ;  /* 0x000000ffff067224 */ /* 0x000fda00078e0003 */
[----:B------:R-:W-:Y:S01]  /*02e0*/  @!P2 FADD R6, -RZ, -UR5 ;  /* 0x80000005ff06ae21 */ /* 0x000fe20008000100 */
[----:B------:R-:W-:Y:S06]  /*02f0*/  @P0 EXIT ;  /* 0x000000000000094d */ /* 0x000fec0003800000 */
[----:B------:R-:W-:Y:S01]  /*0300*/  @P1 FMUL R7, R6, 1.4426950216293334961 ;  /* 0x3fb8aa3b06071820 */ /* 0x000fe20000400000 */
[----:B------:R-:W-:Y:S01]  /*0310*/  PLOP3.LUT P0, PT, PT, PT, PT, 0x80, 0x8 ;  /* 0x000000000008781c */ /* 0x000fe20003f0f070 */
[----:B------:R-:W0:Y:S03]  /*0320*/  LDC.64 R4, c[0x0][0x390] ;  /* 0x0000e400ff047b82 */ /* 0x000e260000000a00 */
[----:B------:R-:W-:-:S04]  /*0330*/  @P1 FSETP.GEU.AND P2, PT, R7, -126, PT ;  /* 0xc2fc00000700180b */ /* 0x000fc80003f4e000 */
[----:B------:R-:W-:-:S13]  /*0340*/  @P1 PLOP3.LUT P0, PT, P2, PT, PT, 0x80, 0x8 ;  /* 0x000000000008181c */ /* 0x000fda000170f070 */
[----:B------:R-:W-:-:S04]  /*0350*/  @!P0 FMUL R7, R7, 0.5 ;  /* 0x3f00000007078820 */ /* 0x000fc80000400000 */
[----:B------:R-:W1:Y:S01]  /*0360*/  @P1 MUFU.EX2 R8, R7 ;  /* 0x0000000700081308 */ /* 0x000e620000000800 */
[----:B0-----:R-:W-:-:S04]  /*0370*/  IMAD.WIDE.U32 R2, R2, 0x4, R4 ;  /* 0x0000000402027825 */ /* 0x001fc800078e0004 */
[----:B-1----:R-:W-:-:S04]  /*0380*/  @!P0 FMUL R8, R8, R8 ;  /* 0x0000000808088220 */ /* 0x002fc80000400000 */
[----:B------:R-:W-:Y:S01]  /*0390*/  @P1 FMUL R9, R8, R11 ;  /* 0x0000000b08091220 */ /* 0x000fe20000400000 */
[----:B------:R-:W-:-:S05]  /*03a0*/  @!P1 FFMA R9, R0, R6, R11 ;  /* 0x0000000600099223 */ /* 0x000fca000000000b */
[----:B------:R-:W-:Y:S01]  /*03b0*/  STG.E desc[UR6][R2.64], R9 ;  /* 0x0000000902007986 */ /* 0x000fe2000c101906 */
[----:B------:R-:W-:Y:S05]  /*03c0*/  EXIT ;  /* 0x000000000000794d */ /* 0x000fea0003800000 */
.L_x_781:
        /* <DEDUP_REMOVED lines=11> */
.L_x_809:


//--------------------- .text.slice_2d_1024_2     --------------------------
	.section	.text.slice_2d_1024_2,"ax",@progbits
	.align	128
        .global         slice_2d_1024_2
        .type           slice_2d_1024_2,@function
        .size           slice_2d_1024_2,(.L_x_810 - slice_2d_1024_2)
        .other          slice_2d_1024_2,@"STO_CUDA_ENTRY STV_DEFAULT"
slice_2d_1024_2:
.text.slice_2d_1024_2:
[----:B------:R-:W-:Y:S01]  /*0000*/  LDC R1, c[0x0][0x37c] ;  /* 0x0000df00ff017b82 */ /* 0x000fe20000000800 */
[----:B------:R-:W0:Y:S07]  /*0010*/  S2R R9, SR_TID.X ;  /* 0x0000000000097919 */ /* 0x000e2e0000002100 */
[----:B------:R-:W1:Y:S01]  /*0020*/  S2UR UR4, SR_CTAID.X ;  /* 0x00000000000479c3 */ /* 0x000e620000002500 */
[----:B------:R-:W2:Y:S02]  /*0030*/  LDCU.64 UR6, c[0x0][0x398] ;  /* 0x00007300ff0677ac */ /* 0x000ea40008000a00 */
[----:B--2---:R-:W-:-:S02]  /*0040*/  UIMAD UR5, UR7, UR6, URZ ;  /* 0x00000006070572a4 */ /* 0x004fc4000f8e02ff */
[----:B-1----:R-:W-:-:S06]  /*0050*/  USHF.L.U32 UR4, UR4, 0xa, URZ ;  /* 0x0000000a04047899 */ /* 0x002fcc00080006ff */
[----:B0-----:R-:W-:-:S04]  /*0060*/  LOP3.LUT R9, R9, UR4, RZ, 0xfc, !PT ;  /* 0x0000000409097c12 */ /* 0x001fc8000f8efcff */
[----:B------:R-:W-:-:S13]  /*0070*/  ISETP.GE.AND P0, PT, R9, UR5, PT ;  /* 0x0000000509007c0c */ /* 0x000fda000bf06270 */
[----:B------:R-:W-:Y:S05]  /*0080*/  @P0 EXIT ;  /* 0x000000000000094d */ /* 0x000fea0003800000 */
[----:B------:R-:W0:Y:S01]  /*0090*/  LDC.64 R2, c[0x0][0x390] ;  /* 0x0000e400ff027b82 */ /* 0x000e220000000a00 */
[----:B------:R-:W1:Y:S01]  /*00a0*/  LDCU.64 UR4, c[0x0][0x358] ;  /* 0x00006b00ff0477ac */ /* 0x000e620008000a00 */
[----:B------:R-:W-:-:S05]  /*00b0*/  IMAD.HI.U32 R0, R9, 0x66666667, RZ ;  /* 0x6666666709007827 */ /* 0x000fca00078e00ff */
[----:B------:R-:W-:Y:S01]  /*00c0*/  SHF.R.U32.HI R0, RZ, 0x1, R0 ;  /* 0x00000001ff007819 */ /* 0x000fe20000011600 */
[----:B------:R-:W2:Y:S04]  /*00d0*/  LDC.64 R4, c[0x0][0x388] ;  /* 0x0000e200ff047b82 */ /* 0x000ea80000000a00 */
[----:B0-----:R-:W-:-:S06]  /*00e0*/  IMAD.WIDE.U32 R2, R0, 0x4, R2 ;  /* 0x0000000400027825 */ /* 0x001fcc00078e0002 */
[----:B-1----:R-:W3:Y:S01]  /*00f0*/  LDG.E.CONSTANT R2, desc[UR4][R2.64] ;  /* 0x0000000402027981 */ /* 0x002ee2000c1e9900 */
[----:B------:R-:W-:-:S04]  /*0100*/  IMAD R7, R0, -0x5, R9 ;  /* 0xfffffffb00077824 */ /* 0x000fc800078e0209 */
[----:B---3--:R-:W-:-:S04]  /*0110*/  IMAD R7, R2, 0x5, R7 ;  /* 0x0000000502077824 */ /* 0x008fc800078e0207 */
[----:B--2---:R-:W-:Y:S02]  /*0120*/  IMAD.WIDE R4, R7, 0x4, R4 ;  /* 0x0000000407047825 */ /* 0x004fe400078e0204 */
[----:B------:R-:W0:Y:S04]  /*0130*/  LDC.64 R6, c[0x0][0x380] ;  /* 0x0000e000ff067b82 */ /* 0x000e280000000a00 */
[----:B------:R-:W2:Y:S01]  /*0140*/  LDG.E.CONSTANT R5, desc[UR4][R4.64] ;  /* 0x0000000404057981 */ /* 0x000ea2000c1e9900 */
[----:B0-----:R-:W-:-:S05]  /*0150*/  IMAD.WIDE.U32 R6, R9, 0x4, R6 ;  /* 0x0000000409067825 */ /* 0x001fca00078e0006 */
[----:B--2---:R-:W-:Y:S01]  /*0160*/  STG.E desc[UR4][R6.64], R5 ;  /* 0x0000000506007986 */ /* 0x004fe2000c101904 */
[----:B------:R-:W-:Y:S05]  /*0170*/  EXIT ;  /* 0x000000000000794d */ /* 0x000fea0003800000 */
.L_x_782:
        /* <DEDUP_REMOVED lines=16> */
.L_x_810:


//--------------------- .text.slice_2d_1024       --------------------------
	.section	.text.slice_2d_1024,"ax",@progbits
	.align	128
        .global         slice_2d_1024
        .type           slice_2d_1024,@function
        .size           slice_2d_1024,(.L_x_811 - slice_2d_1024)
        .other          slice_2d_1024,@"STO_CUDA_ENTRY STV_DEFAULT"
slice_2d_1024:
.text.slice_2d_1024:
        /* <DEDUP_REMOVED lines=9> */
[----:B------:R-:W0:Y:S01]  /*0090*/  LDCU UR4, c[0x0][0x39c] ;  /* 0x00007380ff0477ac */ /* 0x000e220008000800 */
[----:B------:R-:W-:-:S06]  /*00a0*/  USHF.L.U32 UR5, UR6, 0xa, URZ ;  /* 0x0000000a06057899 */ /* 0x000fcc00080006ff */
[----:B------:R-:W-:Y:S01]  /*00b0*/  LOP3.LUT R9, R7, UR5, RZ, 0xfc, !PT ;  /* 0x0000000507097c12 */ /* 0x000fe2000f8efcff */
[----:B0-----:R-:W-:-:S06]  /*00c0*/  UIMAD UR4, UR7, UR4, URZ ;  /* 0x00000004070472a4 */ /* 0x001fcc000f8e02ff */
[----:B------:R-:W-:-:S13]  /*00d0*/  ISETP.GE.AND P0, PT, R9, UR4, PT ;  /* 0x0000000409007c0c */ /* 0x000fda000bf06270 */
[----:B------:R-:W-:Y:S05]  /*00e0*/  @P0 EXIT ;  /* 0x000000000000094d */ /* 0x000fea0003800000 */
[----:B------:R-:W0:Y:S01]  /*00f0*/  LDC.64 R2, c[0x0][0x390] ;  /* 0x0000e400ff027b82 */ /* 0x000e220000000a00 */
[----:B------:R-:W1:Y:S01]  /*0100*/  LDCU.64 UR4, c[0x0][0x358] ;  /* 0x00006b00ff0477ac */ /* 0x000e620008000a00 */
[----:B0-----:R-:W-:-:S06]  /*0110*/  IMAD.WIDE.U32 R2, R5, 0x4, R2 ;  /* 0x0000000405027825 */ /* 0x001fcc00078e0002 */
[----:B------:R-:W0:Y:S01]  /*0120*/  LDC.64 R4, c[0x0][0x388] ;  /* 0x0000e200ff047b82 */ /* 0x000e220000000a00 */
[----:B-1----:R-:W2:Y:S01]  /*0130*/  LDG.E.CONSTANT R2, desc[UR4][R2.64] ;  /* 0x0000000402027981 */ /* 0x002ea2000c1e9900 */
[----:B------:R-:W-:-:S05]  /*0140*/  LOP3.LUT R7, R7, 0x3, RZ, 0xc0, !PT ;  /* 0x0000000307077812 */ /* 0x000fca00078ec0ff */
[----:B--2---:R-:W-:-:S04]  /*0150*/  IMAD R7, R2, 0x4, R7 ;  /* 0x0000000402077824 */ /* 0x004fc800078e0207 */
[----:B0-----:R-:W-:Y:S02]  /*0160*/  IMAD.WIDE R4, R7, 0x4, R4 ;  /* 0x0000000407047825 */ /* 0x001fe400078e0204 */
[----:B------:R-:W0:Y:S04]  /*0170*/  LDC.64 R6, c[0x0][0x380] ;  /* 0x0000e000ff067b82 */ /* 0x000e280000000a00 */
[----:B------:R-:W2:Y:S01]  /*0180*/  LDG.E.CONSTANT R5, desc[UR4][R4.64] ;  /* 0x0000000404057981 */ /* 0x000ea2000c1e9900 */
[----:B0-----:R-:W-:-:S05]  /*0190*/  IMAD.WIDE.U32 R6, R9, 0x4, R6 ;  /* 0x0000000409067825 */ /* 0x001fca00078e0006 */
[----:B--2---:R-:W-:Y:S01]  /*01a0*/  STG.E desc[UR4][R6.64], R5 ;  /* 0x0000000506007986 */ /* 0x004fe2000c101904 */
[----:B------:R-:W-:Y:S05]  /*01b0*/  EXIT ;  /* 0x000000000000794d */ /* 0x000fea0003800000 */
.L_x_783:
        /* <DEDUP_REMOVED lines=12> */
.L_x_811:


//--------------------- .nv.shared._ZN3cub18CUB_300001_SM_10006detail6reduce18DeviceReduceKernelINS2_10policy_hubIlyN4cuda3std3__44plusIlEEE10Policy1000EN6thrust24THRUST_300001_SM_1000_NS18transform_iteratorI7is_zeroNSD_10device_ptrIlEEllEEyS9_lNS7_10__identityEEEvT0_PT3_T1_NS0_13GridEvenShareISN_EET2_T4_ --------------------------
	.section	.nv.shared._ZN3cub18CUB_300001_SM_10006detail6reduce18DeviceReduceKernelINS2_10policy_hubIlyN4cuda3std3__44plusIlEEE10Policy1000EN6thrust24THRUST_300001_SM_1000_NS18transform_iteratorI7is_zeroNSD_10device_ptrIlEEllEEyS9_lNS7_10__identityEEEvT0_PT3_T1_NS0_13GridEvenShareISN_EET2_T4_,"aw",@nobits
	.sectionflags	@""
	.align	8
.nv.shared._ZN3cub18CUB_300001_SM_10006detail6reduce18DeviceReduceKernelINS2_10policy_hubIlyN4cuda3std3__44plusIlEEE10Policy1000EN6thrust24THRUST_300001_SM_1000_NS18transform_iteratorI7is_zeroNSD_10device_ptrIlEEllEEyS9_lNS7_10__identityEEEvT0_PT3_T1_NS0_13GridEvenShareISN_EET2_T4_:
	.zero		1176


//--------------------- .nv.shared.reserved.0     --------------------------
	.section	.nv.shared.reserved.0,"aw",@nobits
	.weak		__nv_reservedSMEM_offset_0_alias
	.size		__nv_reservedSMEM_offset_0_alias, 0, 64
	.other		__nv_reservedSMEM_offset_0_alias,@"STO_CUDA_RESERVED_SHARED STV_DEFAULT"
__nv_reservedSMEM_offset_0_alias:
	.zero		0
	.zero		64


//--------------------- .nv.global                --------------------------
	.section	.nv.global,"aw",@nobits
.nv.global:
	.type		_ZN34_INTERNAL_8a2836ad_4_k_cu_184b3eb36thrust24THRUST_300001_SM_1000_NS12placeholders2_8E,@object
	.size		_ZN34_INTERNAL_8a2836ad_4_k_cu_184b3eb36thrust24THRUST_300001_SM_1000_NS12placeholders2_8E,(_ZN34_INTERNAL_8a2836ad_4_k_cu_184b3eb34cuda3std3__436_GLOBAL__N__8a2836ad_4_k_cu_184b3eb36ignoreE - _ZN34_INTERNAL_8a2836ad_4_k_cu_184b3eb36thrust24THRUST_300001_SM_1000_NS12placeholders2_8E)
_ZN34_INTERNAL_8a2836ad_4_k_cu_184b3eb36thrust24THRUST_300001_SM_1000_NS12placeholders2_8E:
	.zero		1
	.type		_ZN34_INTERNAL_8a2836ad_4_k_cu_184b3eb34cuda3std3__436_GLOBAL__N__8a2836ad_4_k_cu_184b3eb36ignoreE,@object
	.size		_ZN34_INTERNAL_8a2836ad_4_k_cu_184b3eb34cuda3std3__436_GLOBAL__N__8a2836ad_4_k_cu_184b3eb36ignoreE,(_ZN34_INTERNAL_8a2836ad_4_k_cu_184b3eb34cuda3std6ranges3__45__cpo4dataE - _ZN34_INTERNAL_8a2836ad_4_k_cu_184b3eb34cuda3std3__436_GLOBAL__N__8a2836ad_4_k_cu_184b3eb36ignoreE)
_ZN34_INTERNAL_8a2836ad_4_k_cu_184b3eb34cuda3std3__436_GLOBAL__N__8a2836ad_4_k_cu_184b3eb36ignoreE:
	.zero		1
	.type		_ZN34_INTERNAL_8a2836ad_4_k_cu_184b3eb34cuda3std6ranges3__45__cpo4dataE,@object
	.size		_ZN34_INTERNAL_8a2836ad_4_k_cu_184b3eb34cuda3std6ranges3__45__cpo4dataE,(_ZN34_INTERNAL_8a2836ad_4_k_cu_184b3eb36thrust24THRUST_300001_SM_1000_NS8cuda_cub10par_nosyncE - _ZN34_INTERNAL_8a2836ad_4_k_cu_184b3eb34cuda3std6ranges3__45__cpo4dataE)
_ZN34_INTERNAL_8a2836ad_4_k_cu_184b3eb34cuda3std6ranges3__45__cpo4dataE:
	.zero		1
	.type		_ZN34_INTERNAL_8a2836ad_4_k_cu_184b3eb36thrust24THRUST_300001_SM_1000_NS8cuda_cub10par_nosyncE,@object
	.size		_ZN34_INTERNAL_8a2836ad_4_k_cu_184b3eb36thrust24THRUST_300001_SM_1000_NS8cuda_cub10par_nosyncE,(_ZN34_INTERNAL_8a2836ad_4_k_cu_184b3eb34cuda3std3__45__cpo5beginE - _ZN34_INTERNAL_8a2836ad_4_k_cu_184b3eb36thrust24THRUST_300001_SM_1000_NS8cuda_cub10par_nosyncE)
_ZN34_INTERNAL_8a2836ad_4_k_cu_184b3eb36thrust24THRUST_300001_SM_1000_NS8cuda_cub10par_nosyncE:
	.zero		1
	.type		_ZN34_INTERNAL_8a2836ad_4_k_cu_184b3eb34cuda3std3__45__cpo5beginE,@object
	.size		_ZN34_INTERNAL_8a2836ad_4_k_cu_184b3eb34cuda3std3__45__cpo5beginE,(_ZN34_INTERNAL_8a2836ad_4_k_cu_184b3eb34cuda3std6ranges3__45__cpo5beginE - _ZN34_INTERNAL_8a2836ad_4_k_cu_184b3eb34cuda3std3__45__cpo5beginE)
_ZN34_INTERNAL_8a2836ad_4_k_cu_184b3eb34cuda3std3__45__cpo5beginE:
	.zero		1
	.type		_ZN34_INTERNAL_8a2836ad_4_k_cu_184b3eb34cuda3std6ranges3__45__cpo5beginE,@object
	.size		_ZN34_INTERNAL_8a2836ad_4_k_cu_184b3eb34cuda3std6ranges3__45__cpo5beginE,(_ZN34_INTERNAL_8a2836ad_4_k_cu_184b3eb36thrust24THRUST_300001_SM_1000_NS6deviceE - _ZN34_INTERNAL_8a2836ad_4_k_cu_184b3eb34cuda3std6ranges3__45__cpo5beginE)
_ZN34_INTERNAL_8a2836ad_4_k_cu_184b3eb34cuda3std6ranges3__45__cpo5beginE:
	.zero		1
	.type		_ZN34_INTERNAL_8a2836ad_4_k_cu_184b3eb36thrust24THRUST_300001_SM_1000_NS6deviceE,@object
	.size		_ZN34_INTERNAL_8a2836ad_4_k_cu_184b3eb36thrust24THRUST_300001_SM_1000_NS6deviceE,(_ZN34_INTERNAL_8a2836ad_4_k_cu_184b3eb34cuda3std3__47nulloptE - _ZN34_INTERNAL_8a2836ad_4_k_cu_184b3eb36thrust24THRUST_300001_SM_1000_NS6deviceE)
_ZN34_INTERNAL_8a2836ad_4_k_cu_184b3eb36thrust24THRUST_300001_SM_1000_NS6deviceE:
	.zero		1
	.type		_ZN34_INTERNAL_8a2836ad_4_k_cu_184b3eb34cuda3std3__47nulloptE,@object
	.size		_ZN34_INTERNAL_8a2836ad_4_k_cu_184b3eb34cuda3std3__47nulloptE,(_ZN34_INTERNAL_8a2836ad_4_k_cu_184b3eb34cuda3std6ranges3__45__cpo8distanceE - _ZN34_INTERNAL_8a2836ad_4_k_cu_184b3eb34cuda3std3__47nulloptE)
_ZN34_INTERNAL_8a2836ad_4_k_cu_184b3eb34cuda3std3__47nulloptE:
	.zero		1
	.type		_ZN34_INTERNAL_8a2836ad_4_k_cu_184b3eb34cuda3std6ranges3__45__cpo8distanceE,@object
	.size		_ZN34_INTERNAL_8a2836ad_4_k_cu_184b3eb34cuda3std6ranges3__45__cpo8distanceE,(_ZN34_INTERNAL_8a2836ad_4_k_cu_184b3eb36thrust24THRUST_300001_SM_1000_NS12placeholders2_4E - _ZN34_INTERNAL_8a2836ad_4_k_cu_184b3eb34cuda3std6ranges3__45__cpo8distanceE)
_ZN34_INTERNAL_8a2836ad_4_k_cu_184b3eb34cuda3std6ranges3__45__cpo8distanceE:
	.zero		1
	.type		_ZN34_INTERNAL_8a2836ad_4_k_cu_184b3eb36thrust24THRUST_300001_SM_1000_NS12placeholders2_4E,@object
	.size		_ZN34_INTERNAL_8a2836ad_4_k_cu_184b3eb36thrust24THRUST_300001_SM_1000_NS12placeholders2_4E,(_ZN34_INTERNAL_8a2836ad_4_k_cu_184b3eb34cuda3std3__45__cpo6rbeginE - _ZN34_INTERNAL_8a2836ad_4_k_cu_184b3eb36thrust24THRUST_300001_SM_1000_NS12placeholders2_4E)
_ZN34_INTERNAL_8a2836ad_4_k_cu_184b3eb36thrust24THRUST_300001_SM_1000_NS12placeholders2_4E:
	.zero		1
	.type		_ZN34_INTERNAL_8a2836ad_4_k_cu_184b3eb34cuda3std3__45__cpo6rbeginE,@object
	.size		_ZN34_INTERNAL_8a2836ad_4_k_cu_184b3eb34cuda3std3__45__cpo6rbeginE,(_ZN34_INTERNAL_8a2836ad_4_k_cu_184b3eb34cuda3std6ranges3__45__cpo7advanceE - _ZN34_INTERNAL_8a2836ad_4_k_cu_184b3eb34cuda3std3__45__cpo6rbeginE)
_ZN34_INTERNAL_8a2836ad_4_k_cu_184b3eb34cuda3std3__45__cpo6rbeginE:
	.zero		1
	.type		_ZN34_INTERNAL_8a2836ad_4_k_cu_184b3eb34cuda3std6ranges3__45__cpo7advanceE,@object
	.size		_ZN34_INTERNAL_8a2836ad_4_k_cu_184b3eb34cuda3std6ranges3__45__cpo7advanceE,(_ZN34_INTERNAL_8a2836ad_4_k_cu_184b3eb36thrust24THRUST_300001_SM_1000_NS12placeholders3_10E - _ZN34_INTERNAL_8a2836ad_4_k_cu_184b3eb34cuda3std6ranges3__45__cpo7advanceE)
_ZN34_INTERNAL_8a2836ad_4_k_cu_184b3eb34cuda3std6ranges3__45__cpo7advanceE:
	.zero		1
	.type		_ZN34_INTERNAL_8a2836ad_4_k_cu_184b3eb36thrust24THRUST_300001_SM_1000_NS12placeholders3_10E,@object
	.size		_ZN34_INTERNAL_8a2836ad_4_k_cu_184b3eb36thrust24THRUST_300001_SM_1000_NS12placeholders3_10E,(_ZN34_INTERNAL_8a2836ad_4_k_cu_184b3eb34cuda3std3__48in_placeE - _ZN34_INTERNAL_8a2836ad_4_k_cu_184b3eb36thrust24THRUST_300001_SM_1000_NS12placeholders3_10E)
_ZN34_INTERNAL_8a2836ad_4_k_cu_184b3eb36thrust24THRUST_300001_SM_1000_NS12placeholders3_10E:
	.zero		1
	.type		_ZN34_INTERNAL_8a2836ad_4_k_cu_184b3eb34cuda3std3__48in_placeE,@object
	.size		_ZN34_INTERNAL_8a2836ad_4_k_cu_184b3eb34cuda3std3__48in_placeE,(_ZN34_INTERNAL_8a2836ad_4_k_cu_184b3eb34cuda3std6ranges3__45__cpo4sizeE - _ZN34_INTERNAL_8a2836ad_4_k_cu_184b3eb34cuda3std3__48in_placeE)
_ZN34_INTERNAL_8a2836ad_4_k_cu_184b3eb34cuda3std3__48in_placeE:
	.zero		1
	.type		_ZN34_INTERNAL_8a2836ad_4_k_cu_184b3eb34cuda3std6ranges3__45__cpo4sizeE,@object
	.size		_ZN34_INTERNAL_8a2836ad_4_k_cu_184b3eb34cuda3std6ranges3__45__cpo4sizeE,(_ZN34_INTERNAL_8a2836ad_4_k_cu_184b3eb36thrust24THRUST_300001_SM_1000_NS12placeholders2_2E - _ZN34_INTERNAL_8a2836ad_4_k_cu_184b3eb34cuda3std6ranges3__45__cpo4sizeE)
_ZN34_INTERNAL_8a2836ad_4_k_cu_184b3eb34cuda3std6ranges3__45__cpo4sizeE:
	.zero		1
	.type		_ZN34_INTERNAL_8a2836ad_4_k_cu_184b3eb36thrust24THRUST_300001_SM_1000_NS12placeholders2_2E,@object
	.size		_ZN34_INTERNAL_8a2836ad_4_k_cu_184b3eb36thrust24THRUST_300001_SM_1000_NS12placeholders2_2E,(_ZN34_INTERNAL_8a2836ad_4_k_cu_184b3eb34cuda3std3__45__cpo6cbeginE - _ZN34_INTERNAL_8a2836ad_4_k_cu_184b3eb36thrust24THRUST_300001_SM_1000_NS12placeholders2_2E)
_ZN34_INTERNAL_8a2836ad_4_k_cu_184b3eb36thrust24THRUST_300001_SM_1000_NS12placeholders2_2E:
	.zero		1
	.type		_ZN34_INTERNAL_8a2836ad_4_k_cu_184b3eb34cuda3std3__45__cpo6cbeginE,@object
	.size		_ZN34_INTERNAL_8a2836ad_4_k_cu_184b3eb34cuda3std3__45__cpo6cbeginE,(_ZN34_INTERNAL_8a2836ad_4_k_cu_184b3eb34cuda3std6ranges3__45__cpo6cbeginE - _ZN34_INTERNAL_8a2836ad_4_k_cu_184b3eb34cuda3std3__45__cpo6cbeginE)
_ZN34_INTERNAL_8a2836ad_4_k_cu_184b3eb34cuda3std3__45__cpo6cbeginE:
	.zero		1
	.type		_ZN34_INTERNAL_8a2836ad_4_k_cu_184b3eb34cuda3std6ranges3__45__cpo6cbeginE,@object
	.size		_ZN34_INTERNAL_8a2836ad_4_k_cu_184b3eb34cuda3std6ranges3__45__cpo6cbeginE,(_ZN34_INTERNAL_8a2836ad_4_k_cu_184b3eb36thrust24THRUST_300001_SM_1000_NS12placeholders2_6E - _ZN34_INTERNAL_8a2836ad_4_k_cu_184b3eb34cuda3std6ranges3__45__cpo6cbeginE)
_ZN34_INTERNAL_8a2836ad_4_k_cu_184b3eb34cuda3std6ranges3__45__cpo6cbeginE:
	.zero		1
	.type		_ZN34_INTERNAL_8a2836ad_4_k_cu_184b3eb36thrust24THRUST_300001_SM_1000_NS12placeholders2_6E,@object
	.size		_ZN34_INTERNAL_8a2836ad_4_k_cu_184b3eb36thrust24THRUST_300001_SM_1000_NS12placeholders2_6E,(_ZN34_INTERNAL_8a2836ad_4_k_cu_184b3eb34cuda3std3__45__cpo7crbeginE - _ZN34_INTERNAL_8a2836ad_4_k_cu_184b3eb36thrust24THRUST_300001_SM_1000_NS12placeholders2_6E)
_ZN34_INTERNAL_8a2836ad_4_k_cu_184b3eb36thrust24THRUST_300001_SM_1000_NS12placeholders2_6E:
	.zero		1
	.type		_ZN34_INTERNAL_8a2836ad_4_k_cu_184b3eb34cuda3std3__45__cpo7crbeginE,@object
	.size		_ZN34_INTERNAL_8a2836ad_4_k_cu_184b3eb34cuda3std3__45__cpo7crbeginE,(_ZN34_INTERNAL_8a2836ad_4_k_cu_184b3eb34cuda3std6ranges3__45__cpo4nextE - _ZN34_INTERNAL_8a2836ad_4_k_cu_184b3eb34cuda3std3__45__cpo7crbeginE)
_ZN34_INTERNAL_8a2836ad_4_k_cu_184b3eb34cuda3std3__45__cpo7crbeginE:
	.zero		1
	.type		_ZN34_INTERNAL_8a2836ad_4_k_cu_184b3eb34cuda3std6ranges3__45__cpo4nextE,@object
	.size		_ZN34_INTERNAL_8a2836ad_4_k_cu_184b3eb34cuda3std6ranges3__45__cpo4nextE,(_ZN34_INTERNAL_8a2836ad_4_k_cu_184b3eb34cuda3std6ranges3__45__cpo4swapE - _ZN34_INTERNAL_8a2836ad_4_k_cu_184b3eb34cuda3std6ranges3__45__cpo4nextE)
_ZN34_INTERNAL_8a2836ad_4_k_cu_184b3eb34cuda3std6ranges3__45__cpo4nextE:
	.zero		1
	.type		_ZN34_INTERNAL_8a2836ad_4_k_cu_184b3eb34cuda3std6ranges3__45__cpo4swapE,@object
	.size		_ZN34_INTERNAL_8a2836ad_4_k_cu_184b3eb34cuda3std6ranges3__45__cpo4swapE,(_ZN34_INTERNAL_8a2836ad_4_k_cu_184b3eb36thrust24THRUST_300001_SM_1000_NS6system3cpp3parE - _ZN34_INTERNAL_8a2836ad_4_k_cu_184b3eb34cuda3std6ranges3__45__cpo4swapE)
_ZN34_INTERNAL_8a2836ad_4_k_cu_184b3eb34cuda3std6ranges3__45__cpo4swapE:
	.zero		1
	.type		_ZN34_INTERNAL_8a2836ad_4_k_cu_184b3eb36thrust24THRUST_300001_SM_1000_NS6system3cpp3parE,@object
	.size		_ZN34_INTERNAL_8a2836ad_4_k_cu_184b3eb36thrust24THRUST_300001_SM_1000_NS6system3cpp3parE,(_ZN34_INTERNAL_8a2836ad_4_k_cu_184b3eb36thrust24THRUST_300001_SM_1000_NS3seqE - _ZN34_INTERNAL_8a2836ad_4_k_cu_184b3eb36thrust24THRUST_300001_SM_1000_NS6system3cpp3parE)
_ZN34_INTERNAL_8a2836ad_4_k_cu_184b3eb36thrust24THRUST_300001_SM_1000_NS6system3cpp3parE:
	.zero		1
	.type		_ZN34_INTERNAL_8a2836ad_4_k_cu_184b3eb36thrust24THRUST_300001_SM_1000_NS3seqE,@object
	.size		_ZN34_INTERNAL_8a2836ad_4_k_cu_184b3eb36thrust24THRUST_300001_SM_1000_NS3seqE,(_ZN34_INTERNAL_8a2836ad_4_k_cu_184b3eb34cuda3std3__420unreachable_sentinelE - _ZN34_INTERNAL_8a2836ad_4_k_cu_184b3eb36thrust24THRUST_300001_SM_1000_NS3seqE)
_ZN34_INTERNAL_8a2836ad_4_k_cu_184b3eb36thrust24THRUST_300001_SM_1000_NS3seqE:
	.zero		1
	.type		_ZN34_INTERNAL_8a2836ad_4_k_cu_184b3eb34cuda3std3__420unreachable_sentinelE,@object
	.size		_ZN34_INTERNAL_8a2836ad_4_k_cu_184b3eb34cuda3std3__420unreachable_sentinelE,(_ZN34_INTERNAL_8a2836ad_4_k_cu_184b3eb34cuda3std6ranges3__45__cpo5ssizeE - _ZN34_INTERNAL_8a2836ad_4_k_cu_184b3eb34cuda3std3__420unreachable_sentinelE)
_ZN34_INTERNAL_8a2836ad_4_k_cu_184b3eb34cuda3std3__420unreachable_sentinelE:
	.zero		1
	.type		_ZN34_INTERNAL_8a2836ad_4_k_cu_184b3eb34cuda3std6ranges3__45__cpo5ssizeE,@object
	.size		_ZN34_INTERNAL_8a2836ad_4_k_cu_184b3eb34cuda3std6ranges3__45__cpo5ssizeE,(_ZN34_INTERNAL_8a2836ad_4_k_cu_184b3eb36thrust24THRUST_300001_SM_1000_NS12placeholders2_3E - _ZN34_INTERNAL_8a2836ad_4_k_cu_184b3eb34cuda3std6ranges3__45__cpo5ssizeE)
_ZN34_INTERNAL_8a2836ad_4_k_cu_184b3eb34cuda3std6ranges3__45__cpo5ssizeE:
	.zero		1
	.type		_ZN34_INTERNAL_8a2836ad_4_k_cu_184b3eb36thrust24THRUST_300001_SM_1000_NS12placeholders2_3E,@object
	.size		_ZN34_INTERNAL_8a2836ad_4_k_cu_184b3eb36thrust24THRUST_300001_SM_1000_NS12placeholders2_3E,(_ZN34_INTERNAL_8a2836ad_4_k_cu_184b3eb34cuda3std3__45__cpo4cendE - _ZN34_INTERNAL_8a2836ad_4_k_cu_184b3eb36thrust24THRUST_300001_SM_1000_NS12placeholders2_3E)
_ZN34_INTERNAL_8a2836ad_4_k_cu_184b3eb36thrust24THRUST_300001_SM_1000_NS12placeholders2_3E:
	.zero		1
	.type		_ZN34_INTERNAL_8a2836ad_4_k_cu_184b3eb34cuda3std3__45__cpo4cendE,@object
	.size		_ZN34_INTERNAL_8a2836ad_4_k_cu_184b3eb34cuda3std3__45__cpo4cendE,(_ZN34_INTERNAL_8a2836ad_4_k_cu_184b3eb34cuda3std6ranges3__45__cpo4cendE - _ZN34_INTERNAL_8a2836ad_4_k_cu_184b3eb34cuda3std3__45__cpo4cendE)
_ZN34_INTERNAL_8a2836ad_4_k_cu_184b3eb34cuda3std3__45__cpo4cendE:
	.zero		1
	.type		_ZN34_INTERNAL_8a2836ad_4_k_cu_184b3eb34cuda3std6ranges3__45__cpo4cendE,@object
	.size		_ZN34_INTERNAL_8a2836ad_4_k_cu_184b3eb34cuda3std6ranges3__45__cpo4cendE,(_ZN34_INTERNAL_8a2836ad_4_k_cu_184b3eb36thrust24THRUST_300001_SM_1000_NS12placeholders2_7E - _ZN34_INTERNAL_8a2836ad_4_k_cu_184b3eb34cuda3std6ranges3__45__cpo4cendE)
_ZN34_INTERNAL_8a2836ad_4_k_cu_184b3eb34cuda3std6ranges3__45__cpo4cendE:
	.zero		1
	.type		_ZN34_INTERNAL_8a2836ad_4_k_cu_184b3eb36thrust24THRUST_300001_SM_1000_NS12placeholders2_7E,@object
	.size		_ZN34_INTERNAL_8a2836ad_4_k_cu_184b3eb36thrust24THRUST_300001_SM_1000_NS12placeholders2_7E,(_ZN34_INTERNAL_8a2836ad_4_k_cu_184b3eb34cuda3std3__45__cpo5crendE - _ZN34_INTERNAL_8a2836ad_4_k_cu_184b3eb36thrust24THRUST_300001_SM_1000_NS12placeholders2_7E)
_ZN34_INTERNAL_8a2836ad_4_k_cu_184b3eb36thrust24THRUST_300001_SM_1000_NS12placeholders2_7E:
	.zero		1
	.type		_ZN34_INTERNAL_8a2836ad_4_k_cu_184b3eb34cuda3std3__45__cpo5crendE,@object
	.size		_ZN34_INTERNAL_8a2836ad_4_k_cu_184b3eb34cuda3std3__45__cpo5crendE,(_ZN34_INTERNAL_8a2836ad_4_k_cu_184b3eb34cuda3std6ranges3__45__cpo4prevE - _ZN34_INTERNAL_8a2836ad_4_k_cu_184b3eb34cuda3std3__45__cpo5crendE)
_ZN34_INTERNAL_8a2836ad_4_k_cu_184b3eb34cuda3std3__45__cpo5crendE:
	.zero		1
	.type		_ZN34_INTERNAL_8a2836ad_4_k_cu_184b3eb34cuda3std6ranges3__45__cpo4prevE,@object
	.size		_ZN34_INTERNAL_8a2836ad_4_k_cu_184b3eb34cuda3std6ranges3__45__cpo4prevE,(_ZN34_INTERNAL_8a2836ad_4_k_cu_184b3eb34cuda3std6ranges3__45__cpo9iter_moveE - _ZN34_INTERNAL_8a2836ad_4_k_cu_184b3eb34cuda3std6ranges3__45__cpo4prevE)
_ZN34_INTERNAL_8a2836ad_4_k_cu_184b3eb34cuda3std6ranges3__45__cpo4prevE:
	.zero		1
	.type		_ZN34_INTERNAL_8a2836ad_4_k_cu_184b3eb34cuda3std6ranges3__45__cpo9iter_moveE,@object
	.size		_ZN34_INTERNAL_8a2836ad_4_k_cu_184b3eb34cuda3std6ranges3__45__cpo9iter_moveE,(_ZN34_INTERNAL_8a2836ad_4_k_cu_184b3eb36thrust24THRUST_300001_SM_1000_NS8cuda_cub3parE - _ZN34_INTERNAL_8a2836ad_4_k_cu_184b3eb34cuda3std6ranges3__45__cpo9iter_moveE)
_ZN34_INTERNAL_8a2836ad_4_k_cu_184b3eb34cuda3std6ranges3__45__cpo9iter_moveE:
	.zero		1
	.type		_ZN34_INTERNAL_8a2836ad_4_k_cu_184b3eb36thrust24THRUST_300001_SM_1000_NS8cuda_cub3parE,@object
	.size		_ZN34_INTERNAL_8a2836ad_4_k_cu_184b3eb36thrust24THRUST_300001_SM_1000_NS8cuda_cub3parE,(_ZN34_INTERNAL_8a2836ad_4_k_cu_184b3eb36thrust24THRUST_300001_SM_1000_NS12placeholders2_9E - _ZN34_INTERNAL_8a2836ad_4_k_cu_184b3eb36thrust24THRUST_300001_SM_1000_NS8cuda_cub3parE)
_ZN34_INTERNAL_8a2836ad_4_k_cu_184b3eb36thrust24THRUST_300001_SM_1000_NS8cuda_cub3parE:
	.zero		1
	.type		_ZN34_INTERNAL_8a2836ad_4_k_cu_184b3eb36thrust24THRUST_300001_SM_1000_NS12placeholders2_9E,@object
	.size		_ZN34_INTERNAL_8a2836ad_4_k_cu_184b3eb36thrust24THRUST_300001_SM_1000_NS12placeholders2_9E,(_ZN34_INTERNAL_8a2836ad_4_k_cu_184b3eb34cuda3std3__419piecewise_constructE - _ZN34_INTERNAL_8a2836ad_4_k_cu_184b3eb36thrust24THRUST_300001_SM_1000_NS12placeholders2_9E)
_ZN34_INTERNAL_8a2836ad_4_k_cu_184b3eb36thrust24THRUST_300001_SM_1000_NS12placeholders2_9E:
	.zero		1
	.type		_ZN34_INTERNAL_8a2836ad_4_k_cu_184b3eb34cuda3std3__419piecewise_constructE,@object
	.size		_ZN34_INTERNAL_8a2836ad_4_k_cu_184b3eb34cuda3std3__419piecewise_constructE,(_ZN34_INTERNAL_8a2836ad_4_k_cu_184b3eb34cuda3std6ranges3__45__cpo5cdataE - _ZN34_INTERNAL_8a2836ad_4_k_cu_184b3eb34cuda3std3__419piecewise_constructE)
_ZN34_INTERNAL_8a2836ad_4_k_cu_184b3eb34cuda3std3__419piecewise_constructE:
	.zero		1
	.type		_ZN34_INTERNAL_8a2836ad_4_k_cu_184b3eb34cuda3std6ranges3__45__cpo5cdataE,@object
	.size		_ZN34_INTERNAL_8a2836ad_4_k_cu_184b3eb34cuda3std6ranges3__45__cpo5cdataE,(_ZN34_INTERNAL_8a2836ad_4_k_cu_184b3eb36thrust24THRUST_300001_SM_1000_NS12placeholders2_1E - _ZN34_INTERNAL_8a2836ad_4_k_cu_184b3eb34cuda3std6ranges3__45__cpo5cdataE)
_ZN34_INTERNAL_8a2836ad_4_k_cu_184b3eb34cuda3std6ranges3__45__cpo5cdataE:
	.zero		1
	.type		_ZN34_INTERNAL_8a2836ad_4_k_cu_184b3eb36thrust24THRUST_300001_SM_1000_NS12placeholders2_1E,@object
	.size		_ZN34_INTERNAL_8a2836ad_4_k_cu_184b3eb36thrust24THRUST_300001_SM_1000_NS12placeholders2_1E,(_ZN34_INTERNAL_8a2836ad_4_k_cu_184b3eb34cuda3std3__45__cpo3endE - _ZN34_INTERNAL_8a2836ad_4_k_cu_184b3eb36thrust24THRUST_300001_SM_1000_NS12placeholders2_1E)
_ZN34_INTERNAL_8a2836ad_4_k_cu_184b3eb36thrust24THRUST_300001_SM_1000_NS12placeholders2_1E:
	.zero		1
	.type		_ZN34_INTERNAL_8a2836ad_4_k_cu_184b3eb34cuda3std3__45__cpo3endE,@object
	.size		_ZN34_INTERNAL_8a2836ad_4_k_cu_184b3eb34cuda3std3__45__cpo3endE,(_ZN34_INTERNAL_8a2836ad_4_k_cu_184b3eb34cuda3std6ranges3__45__cpo3endE - _ZN34_INTERNAL_8a2836ad_4_k_cu_184b3eb34cuda3std3__45__cpo3endE)
_ZN34_INTERNAL_8a2836ad_4_k_cu_184b3eb34cuda3std3__45__cpo3endE:
	.zero		1
	.type		_ZN34_INTERNAL_8a2836ad_4_k_cu_184b3eb34cuda3std6ranges3__45__cpo3endE,@object
	.size		_ZN34_INTERNAL_8a2836ad_4_k_cu_184b3eb34cuda3std6ranges3__45__cpo3endE,(_ZN34_INTERNAL_8a2836ad_4_k_cu_184b3eb36thrust24THRUST_300001_SM_1000_NS12placeholders2_5E - _ZN34_INTERNAL_8a2836ad_4_k_cu_184b3eb34cuda3std6ranges3__45__cpo3endE)
_ZN34_INTERNAL_8a2836ad_4_k_cu_184b3eb34cuda3std6ranges3__45__cpo3endE:
	.zero		1
	.type		_ZN34_INTERNAL_8a2836ad_4_k_cu_184b3eb36thrust24THRUST_300001_SM_1000_NS12placeholders2_5E,@object
	.size		_ZN34_INTERNAL_8a2836ad_4_k_cu_184b3eb36thrust24THRUST_300001_SM_1000_NS12placeholders2_5E,(_ZN34_INTERNAL_8a2836ad_4_k_cu_184b3eb34cuda3std3__45__cpo4rendE - _ZN34_INTERNAL_8a2836ad_4_k_cu_184b3eb36thrust24THRUST_300001_SM_1000_NS12placeholders2_5E)
_ZN34_INTERNAL_8a2836ad_4_k_cu_184b3eb36thrust24THRUST_300001_SM_1000_NS12placeholders2_5E:
	.zero		1
	.type		_ZN34_INTERNAL_8a2836ad_4_k_cu_184b3eb34cuda3std3__45__cpo4rendE,@object
	.size		_ZN34_INTERNAL_8a2836ad_4_k_cu_184b3eb34cuda3std3__45__cpo4rendE,(_ZN34_INTERNAL_8a2836ad_4_k_cu_184b3eb34cuda3std6ranges3__45__cpo9iter_swapE - _ZN34_INTERNAL_8a2836ad_4_k_cu_184b3eb34cuda3std3__45__cpo4rendE)
_ZN34_INTERNAL_8a2836ad_4_k_cu_184b3eb34cuda3std3__45__cpo4rendE:
	.zero		1
	.type		_ZN34_INTERNAL_8a2836ad_4_k_cu_184b3eb34cuda3std6ranges3__45__cpo9iter_swapE,@object
	.size		_ZN34_INTERNAL_8a2836ad_4_k_cu_184b3eb34cuda3std6ranges3__45__cpo9iter_swapE,(_ZN34_INTERNAL_8a2836ad_4_k_cu_184b3eb34cuda3std3__48unexpectE - _ZN34_INTERNAL_8a2836ad_4_k_cu_184b3eb34cuda3std6ranges3__45__cpo9iter_swapE)
_ZN34_INTERNAL_8a2836ad_4_k_cu_184b3eb34cuda3std6ranges3__45__cpo9iter_swapE:
	.zero		1
	.type		_ZN34_INTERNAL_8a2836ad_4_k_cu_184b3eb34cuda3std3__48unexpectE,@object
	.size		_ZN34_INTERNAL_8a2836ad_4_k_cu_184b3eb34cuda3std3__48unexpectE,(_ZN34_INTERNAL_8a2836ad_4_k_cu_184b3eb36thrust24THRUST_300001_SM_1000_NS6system6detail10sequential3seqE - _ZN34_INTERNAL_8a2836ad_4_k_cu_184b3eb34cuda3std3__48unexpectE)
_ZN34_INTERNAL_8a2836ad_4_k_cu_184b3eb34cuda3std3__48unexpectE:
	.zero		1
	.type		_ZN34_INTERNAL_8a2836ad_4_k_cu_184b3eb36thrust24THRUST_300001_SM_1000_NS6system6detail10sequential3seqE,@object
	.size		_ZN34_INTERNAL_8a2836ad_4_k_cu_184b3eb36thrust24THRUST_300001_SM_1000_NS6system6detail10sequential3seqE,(.L_29 - _ZN34_INTERNAL_8a2836ad_4_k_cu_184b3eb36thrust24THRUST_300001_SM_1000_NS6system6detail10sequential3seqE)
_ZN34_INTERNAL_8a2836ad_4_k_cu_184b3eb36thrust24THRUST_300001_SM_1000_NS6system6detail10sequential3seqE:
	.zero		1
.L_29:


//--------------------- .nv.shared._ZN3cub18CUB_300001_SM_10006detail6reduce28DeviceReduceSingleTileKernelINS2_10policy_hubIlyN4cuda3std3__44plusIlEEE10Policy1000EN6thrust24THRUST_300001_SM_1000_NS18transform_iteratorI7is_zeroNSD_10device_ptrIlEEllEEPlyS9_llNS7_10__identityEEEvT0_T1_T2_T3_T4_T6_ --------------------------
	.section	.nv.shared._ZN3cub18CUB_300001_SM_10006detail6reduce28DeviceReduceSingleTileKernelINS2_10policy_hubIlyN4cuda3std3__44plusIlEEE10Policy1000EN6thrust24THRUST_300001_SM_1000_NS18transform_iteratorI7is_zeroNSD_10device_ptrIlEEllEEPlyS9_llNS7_10__identityEEEvT0_T1_T2_T3_T4_T6_,"aw",@nobits
	.sectionflags	@""
	.align	8
.nv.shared._ZN3cub18CUB_300001_SM_10006detail6reduce28DeviceReduceSingleTileKernelINS2_10policy_hubIlyN4cuda3std3__44plusIlEEE10Policy1000EN6thrust24THRUST_300001_SM_1000_NS18transform_iteratorI7is_zeroNSD_10device_ptrIlEEllEEPlyS9_llNS7_10__identityEEEvT0_T1_T2_T3_T4_T6_:
	.zero		1176


//--------------------- .nv.shared._ZN3cub18CUB_300001_SM_10006detail6reduce18DeviceReduceKernelINS2_10policy_hubIljN4cuda3std3__44plusIlEEE10Policy1000EN6thrust24THRUST_300001_SM_1000_NS18transform_iteratorI7is_zeroNSD_10device_ptrIlEEllEEjS9_lNS7_10__identityEEEvT0_PT3_T1_NS0_13GridEvenShareISN_EET2_T4_ --------------------------
	.section	.nv.shared._ZN3cub18CUB_300001_SM_10006detail6reduce18DeviceReduceKernelINS2_10policy_hubIljN4cuda3std3__44plusIlEEE10Policy1000EN6thrust24THRUST_300001_SM_1000_NS18transform_iteratorI7is_zeroNSD_10device_ptrIlEEllEEjS9_lNS7_10__identityEEEvT0_PT3_T1_NS0_13GridEvenShareISN_EET2_T4_,"aw",@nobits
	.sectionflags	@""
	.align	8
.nv.shared._ZN3cub18CUB_300001_SM_10006detail6reduce18DeviceReduceKernelINS2_10policy_hubIljN4cuda3std3__44plusIlEEE10Policy1000EN6thrust24THRUST_300001_SM_1000_NS18transform_iteratorI7is_zeroNSD_10device_ptrIlEEllEEjS9_lNS7_10__identityEEEvT0_PT3_T1_NS0_13GridEvenShareISN_EET2_T4_:
	.zero		1176


//--------------------- .nv.shared._ZN3cub18CUB_300001_SM_10006detail6reduce28DeviceReduceSingleTileKernelINS2_10policy_hubIljN4cuda3std3__44plusIlEEE10Policy1000EN6thrust24THRUST_300001_SM_1000_NS18transform_iteratorI7is_zeroNSD_10device_ptrIlEEllEEPljS9_llNS7_10__identityEEEvT0_T1_T2_T3_T4_T6_ --------------------------
	.section	.nv.shared._ZN3cub18CUB_300001_SM_10006detail6reduce28DeviceReduceSingleTileKernelINS2_10policy_hubIljN4cuda3std3__44plusIlEEE10Policy1000EN6thrust24THRUST_300001_SM_1000_NS18transform_iteratorI7is_zeroNSD_10device_ptrIlEEllEEPljS9_llNS7_10__identityEEEvT0_T1_T2_T3_T4_T6_,"aw",@nobits
	.sectionflags	@""
	.align	8
.nv.shared._ZN3cub18CUB_300001_SM_10006detail6reduce28DeviceReduceSingleTileKernelINS2_10policy_hubIljN4cuda3std3__44plusIlEEE10Policy1000EN6thrust24THRUST_300001_SM_1000_NS18transform_iteratorI7is_zeroNSD_10device_ptrIlEEllEEPljS9_llNS7_10__identityEEEvT0_T1_T2_T3_T4_T6_:
	.zero		1176


//--------------------- .nv.shared._ZN3cub18CUB_300001_SM_10006detail6reduce18DeviceReduceKernelINS2_10policy_hubIlyN4cuda3std3__44plusIlEEE10Policy1000EN6thrust24THRUST_300001_SM_1000_NS18transform_iteratorI6is_posNSD_10device_ptrIlEEllEEyS9_lNS7_10__identityEEEvT0_PT3_T1_NS0_13GridEvenShareISN_EET2_T4_ --------------------------
	.section	.nv.shared._ZN3cub18CUB_300001_SM_10006detail6reduce18DeviceReduceKernelINS2_10policy_hubIlyN4cuda3std3__44plusIlEEE10Policy1000EN6thrust24THRUST_300001_SM_1000_NS18transform_iteratorI6is_posNSD_10device_ptrIlEEllEEyS9_lNS7_10__identityEEEvT0_PT3_T1_NS0_13GridEvenShareISN_EET2_T4_,"aw",@nobits
	.sectionflags	@""
	.align	8
.nv.shared._ZN3cub18CUB_300001_SM_10006detail6reduce18DeviceReduceKernelINS2_10policy_hubIlyN4cuda3std3__44plusIlEEE10Policy1000EN6thrust24THRUST_300001_SM_1000_NS18transform_iteratorI6is_posNSD_10device_ptrIlEEllEEyS9_lNS7_10__identityEEEvT0_PT3_T1_NS0_13GridEvenShareISN_EET2_T4_:
	.zero		1176


//--------------------- .nv.shared._ZN3cub18CUB_300001_SM_10006detail6reduce28DeviceReduceSingleTileKernelINS2_10policy_hubIlyN4cuda3std3__44plusIlEEE10Policy1000EN6thrust24THRUST_300001_SM_1000_NS18transform_iteratorI6is_posNSD_10device_ptrIlEEllEEPlyS9_llNS7_10__identityEEEvT0_T1_T2_T3_T4_T6_ --------------------------
	.section	.nv.shared._ZN3cub18CUB_300001_SM_10006detail6reduce28DeviceReduceSingleTileKernelINS2_10policy_hubIlyN4cuda3std3__44plusIlEEE10Policy1000EN6thrust24THRUST_300001_SM_1000_NS18transform_iteratorI6is_posNSD_10device_ptrIlEEllEEPlyS9_llNS7_10__identityEEEvT0_T1_T2_T3_T4_T6_,"aw",@nobits
	.sectionflags	@""
	.align	8
.nv.shared._ZN3cub18CUB_300001_SM_10006detail6reduce28DeviceReduceSingleTileKernelINS2_10policy_hubIlyN4cuda3std3__44plusIlEEE10Policy1000EN6thrust24THRUST_300001_SM_1000_NS18transform_iteratorI6is_posNSD_10device_ptrIlEEllEEPlyS9_llNS7_10__identityEEEvT0_T1_T2_T3_T4_T6_:
	.zero		1176


//--------------------- .nv.shared._ZN3cub18CUB_300001_SM_10006detail6reduce18DeviceReduceKernelINS2_10policy_hubIljN4cuda3std3__44plusIlEEE10Policy1000EN6thrust24THRUST_300001_SM_1000_NS18transform_iteratorI6is_posNSD_10device_ptrIlEEllEEjS9_lNS7_10__identityEEEvT0_PT3_T1_NS0_13GridEvenShareISN_EET2_T4_ --------------------------
	.section	.nv.shared._ZN3cub18CUB_300001_SM_10006detail6reduce18DeviceReduceKernelINS2_10policy_hubIljN4cuda3std3__44plusIlEEE10Policy1000EN6thrust24THRUST_300001_SM_1000_NS18transform_iteratorI6is_posNSD_10device_ptrIlEEllEEjS9_lNS7_10__identityEEEvT0_PT3_T1_NS0_13GridEvenShareISN_EET2_T4_,"aw",@nobits
	.sectionflags	@""
	.align	8
.nv.shared._ZN3cub18CUB_300001_SM_10006detail6reduce18DeviceReduceKernelINS2_10policy_hubIljN4cuda3std3__44plusIlEEE10Policy1000EN6thrust24THRUST_300001_SM_1000_NS18transform_iteratorI6is_posNSD_10device_ptrIlEEllEEjS9_lNS7_10__identityEEEvT0_PT3_T1_NS0_13GridEvenShareISN_EET2_T4_:
	.zero		1176


//--------------------- .nv.shared._ZN3cub18CUB_300001_SM_10006detail6reduce28DeviceReduceSingleTileKernelINS2_10policy_hubIljN4cuda3std3__44plusIlEEE10Policy1000EN6thrust24THRUST_300001_SM_1000_NS18transform_iteratorI6is_posNSD_10device_ptrIlEEllEEPljS9_llNS7_10__identityEEEvT0_T1_T2_T3_T4_T6_ --------------------------
	.section	.nv.shared._ZN3cub18CUB_300001_SM_10006detail6reduce28DeviceReduceSingleTileKernelINS2_10policy_hubIljN4cuda3std3__44plusIlEEE10Policy1000EN6thrust24THRUST_300001_SM_1000_NS18transform_iteratorI6is_posNSD_10device_ptrIlEEllEEPljS9_llNS7_10__identityEEEvT0_T1_T2_T3_T4_T6_,"aw",@nobits
	.sectionflags	@""
	.align	8
.nv.shared._ZN3cub18CUB_300001_SM_10006detail6reduce28DeviceReduceSingleTileKernelINS2_10policy_hubIljN4cuda3std3__44plusIlEEE10Policy1000EN6thrust24THRUST_300001_SM_1000_NS18transform_iteratorI6is_posNSD_10device_ptrIlEEllEEPljS9_llNS7_10__identityEEEvT0_T1_T2_T3_T4_T6_:
	.zero		1176


//--------------------- .nv.shared._ZN3cub18CUB_300001_SM_10006detail6reduce28DeviceReduceSingleTileKernelINS2_10policy_hubIlyN4cuda3std3__44plusIlEEE10Policy1000EPlSC_iS9_llNS7_10__identityEEEvT0_T1_T2_T3_T4_T6_ --------------------------
	.section	.nv.shared._ZN3cub18CUB_300001_SM_10006detail6reduce28DeviceReduceSingleTileKernelINS2_10policy_hubIlyN4cuda3std3__44plusIlEEE10Policy1000EPlSC_iS9_llNS7_10__identityEEEvT0_T1_T2_T3_T4_T6_,"aw",@nobits
	.sectionflags	@""
	.align	8
.nv.shared._ZN3cub18CUB_300001_SM_10006detail6reduce28DeviceReduceSingleTileKernelINS2_10policy_hubIlyN4cuda3std3__44plusIlEEE10Policy1000EPlSC_iS9_llNS7_10__identityEEEvT0_T1_T2_T3_T4_T6_:
	.zero		1176


//--------------------- .nv.shared._ZN3cub18CUB_300001_SM_10006detail6reduce18DeviceReduceKernelINS2_10policy_hubIlyN4cuda3std3__44plusIlEEE10Policy1000EN6thrust24THRUST_300001_SM_1000_NS18transform_iteratorI7is_tureNSD_10device_ptrIhEEllEEyS9_lNS7_10__identityEEEvT0_PT3_T1_NS0_13GridEvenShareISN_EET2_T4_ --------------------------
	.section	.nv.shared._ZN3cub18CUB_300001_SM_10006detail6reduce18DeviceReduceKernelINS2_10policy_hubIlyN4cuda3std3__44plusIlEEE10Policy1000EN6thrust24THRUST_300001_SM_1000_NS18transform_iteratorI7is_tureNSD_10device_ptrIhEEllEEyS9_lNS7_10__identityEEEvT0_PT3_T1_NS0_13GridEvenShareISN_EET2_T4_,"aw",@nobits
	.sectionflags	@""
	.align	8
.nv.shared._ZN3cub18CUB_300001_SM_10006detail6reduce18DeviceReduceKernelINS2_10policy_hubIlyN4cuda3std3__44plusIlEEE10Policy1000EN6thrust24THRUST_300001_SM_1000_NS18transform_iteratorI7is_tureNSD_10device_ptrIhEEllEEyS9_lNS7_10__identityEEEvT0_PT3_T1_NS0_13GridEvenShareISN_EET2_T4_:
	.zero		1176


//--------------------- .nv.shared._ZN3cub18CUB_300001_SM_10006detail6reduce28DeviceReduceSingleTileKernelINS2_10policy_hubIlyN4cuda3std3__44plusIlEEE10Policy1000EN6thrust24THRUST_300001_SM_1000_NS18transform_iteratorI7is_tureNSD_10device_ptrIhEEllEEPlyS9_llNS7_10__identityEEEvT0_T1_T2_T3_T4_T6_ --------------------------
	.section	.nv.shared._ZN3cub18CUB_300001_SM_10006detail6reduce28DeviceReduceSingleTileKernelINS2_10policy_hubIlyN4cuda3std3__44plusIlEEE10Policy1000EN6thrust24THRUST_300001_SM_1000_NS18transform_iteratorI7is_tureNSD_10device_ptrIhEEllEEPlyS9_llNS7_10__identityEEEvT0_T1_T2_T3_T4_T6_,"aw",@nobits
	.sectionflags	@""
	.align	8
.nv.shared._ZN3cub18CUB_300001_SM_10006detail6reduce28DeviceReduceSingleTileKernelINS2_10policy_hubIlyN4cuda3std3__44plusIlEEE10Policy1000EN6thrust24THRUST_300001_SM_1000_NS18transform_iteratorI7is_tureNSD_10device_ptrIhEEllEEPlyS9_llNS7_10__identityEEEvT0_T1_T2_T3_T4_T6_:
	.zero		1176


//--------------------- .nv.shared._ZN3cub18CUB_300001_SM_10006detail6reduce28DeviceReduceSingleTileKernelINS2_10policy_hubIljN4cuda3std3__44plusIlEEE10Policy1000EPlSC_iS9_llNS7_10__identityEEEvT0_T1_T2_T3_T4_T6_ --------------------------
	.section	.nv.shared._ZN3cub18CUB_300001_SM_10006detail6reduce28DeviceReduceSingleTileKernelINS2_10policy_hubIljN4cuda3std3__44plusIlEEE10Policy1000EPlSC_iS9_llNS7_10__identityEEEvT0_T1_T2_T3_T4_T6_,"aw",@nobits
	.sectionflags	@""
	.align	8
.nv.shared._ZN3cub18CUB_300001_SM_10006detail6reduce28DeviceReduceSingleTileKernelINS2_10policy_hubIljN4cuda3std3__44plusIlEEE10Policy1000EPlSC_iS9_llNS7_10__identityEEEvT0_T1_T2_T3_T4_T6_:
	.zero		1176


//--------------------- .nv.shared._ZN3cub18CUB_300001_SM_10006detail6reduce18DeviceReduceKernelINS2_10policy_hubIljN4cuda3std3__44plusIlEEE10Policy1000EN6thrust24THRUST_300001_SM_1000_NS18transform_iteratorI7is_tureNSD_10device_ptrIhEEllEEjS9_lNS7_10__identityEEEvT0_PT3_T1_NS0_13GridEvenShareISN_EET2_T4_ --------------------------
	.section	.nv.shared._ZN3cub18CUB_300001_SM_10006detail6reduce18DeviceReduceKernelINS2_10policy_hubIljN4cuda3std3__44plusIlEEE10Policy1000EN6thrust24THRUST_300001_SM_1000_NS18transform_iteratorI7is_tureNSD_10device_ptrIhEEllEEjS9_lNS7_10__identityEEEvT0_PT3_T1_NS0_13GridEvenShareISN_EET2_T4_,"aw",@nobits
	.sectionflags	@""
	.align	8
.nv.shared._ZN3cub18CUB_300001_SM_10006detail6reduce18DeviceReduceKernelINS2_10policy_hubIljN4cuda3std3__44plusIlEEE10Policy1000EN6thrust24THRUST_300001_SM_1000_NS18transform_iteratorI7is_tureNSD_10device_ptrIhEEllEEjS9_lNS7_10__identityEEEvT0_PT3_T1_NS0_13GridEvenShareISN_EET2_T4_:
	.zero		1176


//--------------------- .nv.shared._ZN3cub18CUB_300001_SM_10006detail6reduce28DeviceReduceSingleTileKernelINS2_10policy_hubIljN4cuda3std3__44plusIlEEE10Policy1000EN6thrust24THRUST_300001_SM_1000_NS18transform_iteratorI7is_tureNSD_10device_ptrIhEEllEEPljS9_llNS7_10__identityEEEvT0_T1_T2_T3_T4_T6_ --------------------------
	.section	.nv.shared._ZN3cub18CUB_300001_SM_10006detail6reduce28DeviceReduceSingleTileKernelINS2_10policy_hubIljN4cuda3std3__44plusIlEEE10Policy1000EN6thrust24THRUST_300001_SM_1000_NS18transform_iteratorI7is_tureNSD_10device_ptrIhEEllEEPljS9_llNS7_10__identityEEEvT0_T1_T2_T3_T4_T6_,"aw",@nobits
	.sectionflags	@""
	.align	8
.nv.shared._ZN3cub18CUB_300001_SM_10006detail6reduce28DeviceReduceSingleTileKernelINS2_10policy_hubIljN4cuda3std3__44plusIlEEE10Policy1000EN6thrust24THRUST_300001_SM_1000_NS18transform_iteratorI7is_tureNSD_10device_ptrIhEEllEEPljS9_llNS7_10__identityEEEvT0_T1_T2_T3_T4_T6_:
	.zero		1176


//--------------------- .nv.shared._ZN3cub18CUB_300001_SM_10006detail6select23DeviceSelectSweepKernelINS2_10policy_hubIfhiLb0ELNS0_10SelectImplE0EE10Policy1000EN6thrust24THRUST_300001_SM_1000_NS10device_ptrIfEENSA_IhEESB_PlNS0_13ScanTileStateIiLb1EEE7is_tureNS0_8NullTypeEiNS2_19streaming_context_tIlLb1EEELS5_0EEEvT0_T1_T2_T3_T4_T5_T6_T7_iT8_NS1_7vsmem_tE --------------------------
	.section	.nv.shared._ZN3cub18CUB_300001_SM_10006detail6select23DeviceSelectSweepKernelINS2_10policy_hubIfhiLb0ELNS0_10SelectImplE0EE10Policy1000EN6thrust24THRUST_300001_SM_1000_NS10device_ptrIfEENSA_IhEESB_PlNS0_13ScanTileStateIiLb1EEE7is_tureNS0_8NullTypeEiNS2_19streaming_context_tIlLb1EEELS5_0EEEvT0_T1_T2_T3_T4_T5_T6_T7_iT8_NS1_7vsmem_tE,"aw",@nobits
	.sectionflags	@""
	.align	16
.nv.shared._ZN3cub18CUB_300001_SM_10006detail6select23DeviceSelectSweepKernelINS2_10policy_hubIfhiLb0ELNS0_10SelectImplE0EE10Policy1000EN6thrust24THRUST_300001_SM_1000_NS10device_ptrIfEENSA_IhEESB_PlNS0_13ScanTileStateIiLb1EEE7is_tureNS0_8NullTypeEiNS2_19streaming_context_tIlLb1EEELS5_0EEEvT0_T1_T2_T3_T4_T5_T6_T7_iT8_NS1_7vsmem_tE:
	.zero		29696


//--------------------- .nv.shared.argmax_1024    --------------------------
	.section	.nv.shared.argmax_1024,"aw",@nobits
	.sectionflags	@""
	.align	4
.nv.shared.argmax_1024:
	.zero		9216


//--------------------- .nv.constant0._ZN3cub18CUB_300001_SM_10006detail6reduce18DeviceReduceKernelINS2_10policy_hubIlyN4cuda3std3__44plusIlEEE10Policy1000EN6thrust24THRUST_300001_SM_1000_NS18transform_iteratorI7is_zeroNSD_10device_ptrIlEEllEEyS9_lNS7_10__identityEEEvT0_PT3_T1_NS0_13GridEvenShareISN_EET2_T4_ --------------------------
	.section	.nv.constant0._ZN3cub18CUB_300001_SM_10006detail6reduce18DeviceReduceKernelINS2_10policy_hubIlyN4cuda3std3__44plusIlEEE10Policy1000EN6thrust24THRUST_300001_SM_1000_NS18transform_iteratorI7is_zeroNSD_10device_ptrIlEEllEEyS9_lNS7_10__identityEEEvT0_PT3_T1_NS0_13GridEvenShareISN_EET2_T4_,"a",@progbits
	.sectionflags	@""
	.align	4
.nv.constant0._ZN3cub18CUB_300001_SM_10006detail6reduce18DeviceReduceKernelINS2_10policy_hubIlyN4cuda3std3__44plusIlEEE10Policy1000EN6thrust24THRUST_300001_SM_1000_NS18transform_iteratorI7is_zeroNSD_10device_ptrIlEEllEEyS9_lNS7_10__identityEEEvT0_PT3_T1_NS0_13GridEvenShareISN_EET2_T4_:
	.zero		1002


//--------------------- .nv.constant0._ZN3cub18CUB_300001_SM_10006detail6reduce28DeviceReduceSingleTileKernelINS2_10policy_hubIlyN4cuda3std3__44plusIlEEE10Policy1000EN6thrust24THRUST_300001_SM_1000_NS18transform_iteratorI7is_zeroNSD_10device_ptrIlEEllEEPlyS9_llNS7_10__identityEEEvT0_T1_T2_T3_T4_T6_ --------------------------
	.section	.nv.constant0._ZN3cub18CUB_300001_SM_10006detail6reduce28DeviceReduceSingleTileKernelINS2_10policy_hubIlyN4cuda3std3__44plusIlEEE10Policy1000EN6thrust24THRUST_300001_SM_1000_NS18transform_iteratorI7is_zeroNSD_10device_ptrIlEEllEEPlyS9_llNS7_10__identityEEEvT0_T1_T2_T3_T4_T6_,"a",@progbits
	.sectionflags	@""
	.align	4
.nv.constant0._ZN3cub18CUB_300001_SM_10006detail6reduce28DeviceReduceSingleTileKernelINS2_10policy_hubIlyN4cuda3std3__44plusIlEEE10Policy1000EN6thrust24THRUST_300001_SM_1000_NS18transform_iteratorI7is_zeroNSD_10device_ptrIlEEllEEPlyS9_llNS7_10__identityEEEvT0_T1_T2_T3_T4_T6_:
	.zero		945


//--------------------- .nv.constant0._ZN3cub18CUB_300001_SM_10006detail6reduce18DeviceReduceKernelINS2_10policy_hubIljN4cuda3std3__44plusIlEEE10Policy1000EN6thrust24THRUST_300001_SM_1000_NS18transform_iteratorI7is_zeroNSD_10device_ptrIlEEllEEjS9_lNS7_10__identityEEEvT0_PT3_T1_NS0_13GridEvenShareISN_EET2_T4_ --------------------------
	.section	.nv.constant0._ZN3cub18CUB_300001_SM_10006detail6reduce18DeviceReduceKernelINS2_10policy_hubIljN4cuda3std3__44plusIlEEE10Policy1000EN6thrust24THRUST_300001_SM_1000_NS18transform_iteratorI7is_zeroNSD_10device_ptrIlEEllEEjS9_lNS7_10__identityEEEvT0_PT3_T1_NS0_13GridEvenShareISN_EET2_T4_,"a",@progbits
	.sectionflags	@""
	.align	4
.nv.constant0._ZN3cub18CUB_300001_SM_10006detail6reduce18DeviceReduceKernelINS2_10policy_hubIljN4cuda3std3__44plusIlEEE10Policy1000EN6thrust24THRUST_300001_SM_1000_NS18transform_iteratorI7is_zeroNSD_10device_ptrIlEEllEEjS9_lNS7_10__identityEEEvT0_PT3_T1_NS0_13GridEvenShareISN_EET2_T4_:
	.zero		966


//--------------------- .nv.constant0._ZN3cub18CUB_300001_SM_10006detail6reduce28DeviceReduceSingleTileKernelINS2_10policy_hubIljN4cuda3std3__44plusIlEEE10Policy1000EN6thrust24THRUST_300001_SM_1000_NS18transform_iteratorI7is_zeroNSD_10device_ptrIlEEllEEPljS9_llNS7_10__identityEEEvT0_T1_T2_T3_T4_T6_ --------------------------
	.section	.nv.constant0._ZN3cub18CUB_300001_SM_10006detail6reduce28DeviceReduceSingleTileKernelINS2_10policy_hubIljN4cuda3std3__44plusIlEEE10Policy1000EN6thrust24THRUST_300001_SM_1000_NS18transform_iteratorI7is_zeroNSD_10device_ptrIlEEllEEPljS9_llNS7_10__identityEEEvT0_T1_T2_T3_T4_T6_,"a",@progbits
	.sectionflags	@""
	.align	4
.nv.constant0._ZN3cub18CUB_300001_SM_10006detail6reduce28DeviceReduceSingleTileKernelINS2_10policy_hubIljN4cuda3std3__44plusIlEEE10Policy1000EN6thrust24THRUST_300001_SM_1000_NS18transform_iteratorI7is_zeroNSD_10device_ptrIlEEllEEPljS9_llNS7_10__identityEEEvT0_T1_T2_T3_T4_T6_:
	.zero		937


//--------------------- .nv.constant0._ZN3cub18CUB_300001_SM_10006detail6reduce18DeviceReduceKernelINS2_10policy_hubIlyN4cuda3std3__44plusIlEEE10Policy1000EN6thrust24THRUST_300001_SM_1000_NS18transform_iteratorI6is_posNSD_10device_ptrIlEEllEEyS9_lNS7_10__identityEEEvT0_PT3_T1_NS0_13GridEvenShareISN_EET2_T4_ --------------------------
	.section	.nv.constant0._ZN3cub18CUB_300001_SM_10006detail6reduce18DeviceReduceKernelINS2_10policy_hubIlyN4cuda3std3__44plusIlEEE10Policy1000EN6thrust24THRUST_300001_SM_1000_NS18transform_iteratorI6is_posNSD_10device_ptrIlEEllEEyS9_lNS7_10__identityEEEvT0_PT3_T1_NS0_13GridEvenShareISN_EET2_T4_,"a",@progbits
	.sectionflags	@""
	.align	4
.nv.constant0._ZN3cub18CUB_300001_SM_10006detail6reduce18DeviceReduceKernelINS2_10policy_hubIlyN4cuda3std3__44plusIlEEE10Policy1000EN6thrust24THRUST_300001_SM_1000_NS18transform_iteratorI6is_posNSD_10device_ptrIlEEllEEyS9_lNS7_10__identityEEEvT0_PT3_T1_NS0_13GridEvenShareISN_EET2_T4_:
	.zero		1002


//--------------------- .nv.constant0._ZN3cub18CUB_300001_SM_10006detail6reduce28DeviceReduceSingleTileKernelINS2_10policy_hubIlyN4cuda3std3__44plusIlEEE10Policy1000EN6thrust24THRUST_300001_SM_1000_NS18transform_iteratorI6is_posNSD_10device_ptrIlEEllEEPlyS9_llNS7_10__identityEEEvT0_T1_T2_T3_T4_T6_ --------------------------
	.section	.nv.constant0._ZN3cub18CUB_300001_SM_10006detail6reduce28DeviceReduceSingleTileKernelINS2_10policy_hubIlyN4cuda3std3__44plusIlEEE10Policy1000EN6thrust24THRUST_300001_SM_1000_NS18transform_iteratorI6is_posNSD_10device_ptrIlEEllEEPlyS9_llNS7_10__identityEEEvT0_T1_T2_T3_T4_T6_,"a",@progbits
	.sectionflags	@""
	.align	4
.nv.constant0._ZN3cub18CUB_300001_SM_10006detail6reduce28DeviceReduceSingleTileKernelINS2_10policy_hubIlyN4cuda3std3__44plusIlEEE10Policy1000EN6thrust24THRUST_300001_SM_1000_NS18transform_iteratorI6is_posNSD_10device_ptrIlEEllEEPlyS9_llNS7_10__identityEEEvT0_T1_T2_T3_T4_T6_:
	.zero		945


//--------------------- .nv.constant0._ZN3cub18CUB_300001_SM_10006detail6reduce18DeviceReduceKernelINS2_10policy_hubIljN4cuda3std3__44plusIlEEE10Policy1000EN6thrust24THRUST_300001_SM_1000_NS18transform_iteratorI6is_posNSD_10device_ptrIlEEllEEjS9_lNS7_10__identityEEEvT0_PT3_T1_NS0_13GridEvenShareISN_EET2_T4_ --------------------------
	.section	.nv.constant0._ZN3cub18CUB_300001_SM_10006detail6reduce18DeviceReduceKernelINS2_10policy_hubIljN4cuda3std3__44plusIlEEE10Policy1000EN6thrust24THRUST_300001_SM_1000_NS18transform_iteratorI6is_posNSD_10device_ptrIlEEllEEjS9_lNS7_10__identityEEEvT0_PT3_T1_NS0_13GridEvenShareISN_EET2_T4_,"a",@progbits
	.sectionflags	@""
	.align	4
.nv.constant0._ZN3cub18CUB_300001_SM_10006detail6reduce18DeviceReduceKernelINS2_10policy_hubIljN4cuda3std3__44plusIlEEE10Policy1000EN6thrust24THRUST_300001_SM_1000_NS18transform_iteratorI6is_posNSD_10device_ptrIlEEllEEjS9_lNS7_10__identityEEEvT0_PT3_T1_NS0_13GridEvenShareISN_EET2_T4_:
	.zero		966


//--------------------- .nv.constant0._ZN3cub18CUB_300001_SM_10006detail6reduce28DeviceReduceSingleTileKernelINS2_10policy_hubIljN4cuda3std3__44plusIlEEE10Policy1000EN6thrust24THRUST_300001_SM_1000_NS18transform_iteratorI6is_posNSD_10device_ptrIlEEllEEPljS9_llNS7_10__identityEEEvT0_T1_T2_T3_T4_T6_ --------------------------
	.section	.nv.constant0._ZN3cub18CUB_300001_SM_10006detail6reduce28DeviceReduceSingleTileKernelINS2_10policy_hubIljN4cuda3std3__44plusIlEEE10Policy1000EN6thrust24THRUST_300001_SM_1000_NS18transform_iteratorI6is_posNSD_10device_ptrIlEEllEEPljS9_llNS7_10__identityEEEvT0_T1_T2_T3_T4_T6_,"a",@progbits
	.sectionflags	@""
	.align	4
.nv.constant0._ZN3cub18CUB_300001_SM_10006detail6reduce28DeviceReduceSingleTileKernelINS2_10policy_hubIljN4cuda3std3__44plusIlEEE10Policy1000EN6thrust24THRUST_300001_SM_1000_NS18transform_iteratorI6is_posNSD_10device_ptrIlEEllEEPljS9_llNS7_10__identityEEEvT0_T1_T2_T3_T4_T6_:
	.zero		937


//--------------------- .nv.constant0._ZN3cub18CUB_300001_SM_10006detail6reduce28DeviceReduceSingleTileKernelINS2_10policy_hubIlyN4cuda3std3__44plusIlEEE10Policy1000EPlSC_iS9_llNS7_10__identityEEEvT0_T1_T2_T3_T4_T6_ --------------------------
	.section	.nv.constant0._ZN3cub18CUB_300001_SM_10006detail6reduce28DeviceReduceSingleTileKernelINS2_10policy_hubIlyN4cuda3std3__44plusIlEEE10Policy1000EPlSC_iS9_llNS7_10__identityEEEvT0_T1_T2_T3_T4_T6_,"a",@progbits
	.sectionflags	@""
	.align	4
.nv.constant0._ZN3cub18CUB_300001_SM_10006detail6reduce28DeviceReduceSingleTileKernelINS2_10policy_hubIlyN4cuda3std3__44plusIlEEE10Policy1000EPlSC_iS9_llNS7_10__identityEEEvT0_T1_T2_T3_T4_T6_:
	.zero		929


//--------------------- .nv.constant0._ZN3cub18CUB_300001_SM_10006detail6reduce18DeviceReduceKernelINS2_10policy_hubIlyN4cuda3std3__44plusIlEEE10Policy1000EN6thrust24THRUST_300001_SM_1000_NS18transform_iteratorI7is_tureNSD_10device_ptrIhEEllEEyS9_lNS7_10__identityEEEvT0_PT3_T1_NS0_13GridEvenShareISN_EET2_T4_ --------------------------
	.section	.nv.constant0._ZN3cub18CUB_300001_SM_10006detail6reduce18DeviceReduceKernelINS2_10policy_hubIlyN4cuda3std3__44plusIlEEE10Policy1000EN6thrust24THRUST_300001_SM_1000_NS18transform_iteratorI7is_tureNSD_10device_ptrIhEEllEEyS9_lNS7_10__identityEEEvT0_PT3_T1_NS0_13GridEvenShareISN_EET2_T4_,"a",@progbits
	.sectionflags	@""
	.align	4
.nv.constant0._ZN3cub18CUB_300001_SM_10006detail6reduce18DeviceReduceKernelINS2_10policy_hubIlyN4cuda3std3__44plusIlEEE10Policy1000EN6thrust24THRUST_300001_SM_1000_NS18transform_iteratorI7is_tureNSD_10device_ptrIhEEllEEyS9_lNS7_10__identityEEEvT0_PT3_T1_NS0_13GridEvenShareISN_EET2_T4_:
	.zero		1002


//--------------------- .nv.constant0._ZN3cub18CUB_300001_SM_10006detail6reduce28DeviceReduceSingleTileKernelINS2_10policy_hubIlyN4cuda3std3__44plusIlEEE10Policy1000EN6thrust24THRUST_300001_SM_1000_NS18transform_iteratorI7is_tureNSD_10device_ptrIhEEllEEPlyS9_llNS7_10__identityEEEvT0_T1_T2_T3_T4_T6_ --------------------------
	.section	.nv.constant0._ZN3cub18CUB_300001_SM_10006detail6reduce28DeviceReduceSingleTileKernelINS2_10policy_hubIlyN4cuda3std3__44plusIlEEE10Policy1000EN6thrust24THRUST_300001_SM_1000_NS18transform_iteratorI7is_tureNSD_10device_ptrIhEEllEEPlyS9_llNS7_10__identityEEEvT0_T1_T2_T3_T4_T6_,"a",@progbits
	.sectionflags	@""
	.align	4
.nv.constant0._ZN3cub18CUB_300001_SM_10006detail6reduce28DeviceReduceSingleTileKernelINS2_10policy_hubIlyN4cuda3std3__44plusIlEEE10Policy1000EN6thrust24THRUST_300001_SM_1000_NS18transform_iteratorI7is_tureNSD_10device_ptrIhEEllEEPlyS9_llNS7_10__identityEEEvT0_T1_T2_T3_T4_T6_:
	.zero		945


//--------------------- .nv.constant0._ZN3cub18CUB_300001_SM_10006detail6reduce28DeviceReduceSingleTileKernelINS2_10policy_hubIljN4cuda3std3__44plusIlEEE10Policy1000EPlSC_iS9_llNS7_10__identityEEEvT0_T1_T2_T3_T4_T6_ --------------------------
	.section	.nv.constant0._ZN3cub18CUB_300001_SM_10006detail6reduce28DeviceReduceSingleTileKernelINS2_10policy_hubIljN4cuda3std3__44plusIlEEE10Policy1000EPlSC_iS9_llNS7_10__identityEEEvT0_T1_T2_T3_T4_T6_,"a",@progbits
	.sectionflags	@""
	.align	4
.nv.constant0._ZN3cub18CUB_300001_SM_10006detail6reduce28DeviceReduceSingleTileKernelINS2_10policy_hubIljN4cuda3std3__44plusIlEEE10Policy1000EPlSC_iS9_llNS7_10__identityEEEvT0_T1_T2_T3_T4_T6_:
	.zero		929


//--------------------- .nv.constant0._ZN3cub18CUB_300001_SM_10006detail6reduce18DeviceReduceKernelINS2_10policy_hubIljN4cuda3std3__44plusIlEEE10Policy1000EN6thrust24THRUST_300001_SM_1000_NS18transform_iteratorI7is_tureNSD_10device_ptrIhEEllEEjS9_lNS7_10__identityEEEvT0_PT3_T1_NS0_13GridEvenShareISN_EET2_T4_ --------------------------
	.section	.nv.constant0._ZN3cub18CUB_300001_SM_10006detail6reduce18DeviceReduceKernelINS2_10policy_hubIljN4cuda3std3__44plusIlEEE10Policy1000EN6thrust24THRUST_300001_SM_1000_NS18transform_iteratorI7is_tureNSD_10device_ptrIhEEllEEjS9_lNS7_10__identityEEEvT0_PT3_T1_NS0_13GridEvenShareISN_EET2_T4_,"a",@progbits
	.sectionflags	@""
	.align	4
.nv.constant0._ZN3cub18CUB_300001_SM_10006detail6reduce18DeviceReduceKernelINS2_10policy_hubIljN4cuda3std3__44plusIlEEE10Policy1000EN6thrust24THRUST_300001_SM_1000_NS18transform_iteratorI7is_tureNSD_10device_ptrIhEEllEEjS9_lNS7_10__identityEEEvT0_PT3_T1_NS0_13GridEvenShareISN_EET2_T4_:
	.zero		966


//--------------------- .nv.constant0._ZN3cub18CUB_300001_SM_10006detail6reduce28DeviceReduceSingleTileKernelINS2_10policy_hubIljN4cuda3std3__44plusIlEEE10Policy1000EN6thrust24THRUST_300001_SM_1000_NS18transform_iteratorI7is_tureNSD_10device_ptrIhEEllEEPljS9_llNS7_10__identityEEEvT0_T1_T2_T3_T4_T6_ --------------------------
	.section	.nv.constant0._ZN3cub18CUB_300001_SM_10006detail6reduce28DeviceReduceSingleTileKernelINS2_10policy_hubIljN4cuda3std3__44plusIlEEE10Policy1000EN6thrust24THRUST_300001_SM_1000_NS18transform_iteratorI7is_tureNSD_10device_ptrIhEEllEEPljS9_llNS7_10__identityEEEvT0_T1_T2_T3_T4_T6_,"a",@progbits
	.sectionflags	@""
	.align	4
.nv.constant0._ZN3cub18CUB_300001_SM_10006detail6reduce28DeviceReduceSingleTileKernelINS2_10policy_hubIljN4cuda3std3__44plusIlEEE10Policy1000EN6thrust24THRUST_300001_SM_1000_NS18transform_iteratorI7is_tureNSD_10device_ptrIhEEllEEPljS9_llNS7_10__identityEEEvT0_T1_T2_T3_T4_T6_:
	.zero		937


//--------------------- .nv.constant0._ZN3cub18CUB_300001_SM_10006detail6select23DeviceSelectSweepKernelINS2_10policy_hubIfhiLb0ELNS0_10SelectImplE0EE10Policy1000EN6thrust24THRUST_300001_SM_1000_NS10device_ptrIfEENSA_IhEESB_PlNS0_13ScanTileStateIiLb1EEE7is_tureNS0_8NullTypeEiNS2_19streaming_context_tIlLb1EEELS5_0EEEvT0_T1_T2_T3_T4_T5_T6_T7_iT8_NS1_7vsmem_tE --------------------------
	.section	.nv.constant0._ZN3cub18CUB_300001_SM_10006detail6select23DeviceSelectSweepKernelINS2_10policy_hubIfhiLb0ELNS0_10SelectImplE0EE10Policy1000EN6thrust24THRUST_300001_SM_1000_NS10device_ptrIfEENSA_IhEESB_PlNS0_13ScanTileStateIiLb1EEE7is_tureNS0_8NullTypeEiNS2_19streaming_context_tIlLb1EEELS5_0EEEvT0_T1_T2_T3_T4_T5_T6_T7_iT8_NS1_7vsmem_tE,"a",@progbits
	.sectionflags	@""
	.align	4
.nv.constant0._ZN3cub18CUB_300001_SM_10006detail6select23DeviceSelectSweepKernelINS2_10policy_hubIfhiLb0ELNS0_10SelectImplE0EE10Policy1000EN6thrust24THRUST_300001_SM_1000_NS10device_ptrIfEENSA_IhEESB_PlNS0_13ScanTileStateIiLb1EEE7is_tureNS0_8NullTypeEiNS2_19streaming_context_tIlLb1EEELS5_0EEEvT0_T1_T2_T3_T4_T5_T6_T7_iT8_NS1_7vsmem_tE:
	.zero		1000


//--------------------- .nv.constant0._ZN3cub18CUB_300001_SM_10006detail4scan23DeviceCompactInitKernelINS0_13ScanTileStateIiLb1EEEPlEEvT_iT0_ --------------------------
	.section	.nv.constant0._ZN3cub18CUB_300001_SM_10006detail4scan23DeviceCompactInitKernelINS0_13ScanTileStateIiLb1EEEPlEEvT_iT0_,"a",@progbits
	.sectionflags	@""
	.align	4
.nv.constant0._ZN3cub18CUB_300001_SM_10006detail4scan23DeviceCompactInitKernelINS0_13ScanTileStateIiLb1EEEPlEEvT_iT0_:
	.zero		920


//--------------------- .nv.constant0._ZN3cub18CUB_300001_SM_10006detail8for_each13static_kernelINS2_12policy_hub_t12policy_500_tElN6thrust24THRUST_300001_SM_1000_NS8cuda_cub6__fill7functorINS7_10device_ptrIlEEiEEEEvT0_T1_ --------------------------
	.section	.nv.constant0._ZN3cub18CUB_300001_SM_10006detail8for_each13static_kernelINS2_12policy_hub_t12policy_500_tElN6thrust24THRUST_300001_SM_1000_NS8cuda_cub6__fill7functorINS7_10device_ptrIlEEiEEEEvT0_T1_,"a",@progbits
	.sectionflags	@""
	.align	4
.nv.constant0._ZN3cub18CUB_300001_SM_10006detail8for_each13static_kernelINS2_12policy_hub_t12policy_500_tElN6thrust24THRUST_300001_SM_1000_NS8cuda_cub6__fill7functorINS7_10device_ptrIlEEiEEEEvT0_T1_:
	.zero		920


//--------------------- .nv.constant0._ZN3cub18CUB_300001_SM_10006detail11EmptyKernelIvEEvv --------------------------
	.section	.nv.constant0._ZN3cub18CUB_300001_SM_10006detail11EmptyKernelIvEEvv,"a",@progbits
	.sectionflags	@""
	.align	4
.nv.constant0._ZN3cub18CUB_300001_SM_10006detail11EmptyKernelIvEEvv:
	.zero		896


//--------------------- .nv.constant0.gt_assign   --------------------------
	.section	.nv.constant0.gt_assign,"a",@progbits
	.sectionflags	@""
	.align	4
.nv.constant0.gt_assign:
	.zero		924


//--------------------- .nv.constant0.slice_1d_1024 --------------------------
	.section	.nv.constant0.slice_1d_1024,"a",@progbits
	.sectionflags	@""
	.align	4
.nv.constant0.slice_1d_1024:
	.zero		932


//--------------------- .nv.constant0.argmax_1024 --------------------------
	.section	.nv.constant0.argmax_1024,"a",@progbits
	.sectionflags	@""
	.align	4
.nv.constant0.argmax_1024:
	.zero		928


//--------------------- .nv.constant0.box_overlap_1024 --------------------------
	.section	.nv.constant0.box_overlap_1024,"a",@progbits
	.sectionflags	@""
	.align	4
.nv.constant0.box_overlap_1024:
	.zero		928


//--------------------- .nv.constant0.anchor_inside_flags_1024 --------------------------
	.section	.nv.constant0.anchor_inside_flags_1024,"a",@progbits
	.sectionflags	@""
	.align	4
.nv.constant0.anchor_inside_flags_1024:
	.zero		936


//--------------------- .nv.constant0.delta2box_2 --------------------------
	.section	.nv.constant0.delta2box_2,"a",@progbits
	.sectionflags	@""
	.align	4
.nv.constant0.delta2box_2:
	.zero		924


//--------------------- .nv.constant0.delta2box_1 --------------------------
	.section	.nv.constant0.delta2box_1,"a",@progbits
	.sectionflags	@""
	.align	4
.nv.constant0.delta2box_1:
	.zero		928


//--------------------- .nv.constant0.slice_2d_1024_2 --------------------------
	.section	.nv.constant0.slice_2d_1024_2,"a",@progbits
	.sectionflags	@""
	.align	4
.nv.constant0.slice_2d_1024_2:
	.zero		928


//--------------------- .nv.constant0.slice_2d_1024 --------------------------
	.section	.nv.constant0.slice_2d_1024,"a",@progbits
	.sectionflags	@""
	.align	4
.nv.constant0.slice_2d_1024:
	.zero		928


//--------------------- SYMBOLS --------------------------

	.type		.nv.reservedSmem.offset0,@object
	.size		.nv.reservedSmem.offset0,0x4
	.type		.nv.reservedSmem.cap,@object
	.size		.nv.reservedSmem.cap,0x4
